	.target	sm_100a

	.elftype	@"ET_EXEC"


//--------------------- .note.nv.tkinfo           --------------------------
	.section	.note.nv.tkinfo,"",@"SHT_NOTE"
	.sectionflags	@"SHF_NOTE_NV_TKINFO"
	.tkinfo
        /*0018*/ 	.word	0x00000002
        /*0030*/ 	.string	""
        /*0030*/ 	.string	"ptxas"
        /*0030*/ 	.string	"Cuda compilation tools, release 13.0, V13.0.88"
        /*0030*/ 	.string	"Build cuda_13.0.r13.0/compiler.36424714_0"
        /*0030*/ 	.string	"-arch sm_100a -m 64 "



//--------------------- .note.nv.cuinfo           --------------------------
	.section	.note.nv.cuinfo,"",@"SHT_NOTE"
	.sectionflags	@"SHF_NOTE_NV_CUINFO"
        /*0018*/ 	.short	0x0002
        /*001a*/ 	.short	0x0064
        /*001c*/ 	.short	0x0082
	.zero		2


//--------------------- .nv.info                  --------------------------
	.section	.nv.info,"",@"SHT_CUDA_INFO"
	.align	4


	//----- nvinfo : EIATTR_REGCOUNT
	.align		4
        /*0000*/ 	.byte	0x04, 0x2f
        /*0002*/ 	.short	(.L_19 - .L_18)
	.align		4
.L_18:
        /*0004*/ 	.word	index@(_ZN7cutlass13device_kernelINS_4conv6kernel13ConvUniversalINS1_16ConvProblemShapeILNS1_8OperatorE1ELi2EEENS1_10collective14CollectiveConvINS1_47MainloopSm100TmaUmmaWarpSpecializedImplicitGemmILS5_1ELi4ELi2ELi1ELi2EN4cute5tupleIJNSA_1CILi1EEESD_SD_EEEEENSB_IJNSC_ILi128EEENSC_ILi64EEENSB_IJSH_EEEEEENS_10tfloat32_tESK_NSA_8TiledMMAINSA_8MMA_AtomIJNSA_17SM100_MMA_TF32_SSISK_SK_fLi128ELi64ELNSA_4UMMA5MajorE0ELSP_1ELNSO_7ScaleInE0ELSQ_0EEEEEENSA_6LayoutISE_NSB_IJNSC_ILi0EEESU_SU_EEEEENSB_IJNSA_10UnderscoreESX_SX_EEEEENS7_6detail27Sm100ImplicitGemmTileTraitsINSA_20SM90_TMA_LOAD_IM2COLENSA_14ComposedLayoutINSA_7SwizzleILi3ELi4ELi3EEENSA_18smem_ptr_flag_bitsILi32EEENST_INSB_IJNSC_ILi8EEENSC_ILi32EEEEEENSB_IJS19_SD_EEEEEEEvEENS11_INSA_13SM90_TMA_LOADENS13_INS14_ILi2ELi5ELi2EEES17_NST_INSB_IJS19_NSC_ILi4EEEEEENSB_IJSD_S19_EEEEEEEvEEEENS_8epilogue10collective18CollectiveEpilogueINS1O_23Sm100TmaWarpSpecializedILi4ELi2ELi16ELb1ELb0EEEJSJ_NSB_IJNST_ISG_SD_EENST_INSC_ILi16EEESD_EEEEESK_NSB_IJNSB_IJlllEEESD_SU_EEESK_S1Y_NS1O_6fusion15FusionCallbacksIS1S_NS1Z_17LinearCombinationISK_fSK_fLNS_15FloatRoundStyleE2EEESJ_S1W_JEEENSA_5SM1004TMEM4LOAD26SM100_TMEM_LOAD_32dp32b16xES12_NS13_INS14_ILi2ELi4ELi3EEES17_NST_INSB_IJS18_S1U_EEENSB_IJS1U_SD_EEEEEEENSA_39AutoVectorizingCopyWithAssumedAlignmentILi128EEENSA_21SM90_TMA_STORE_IM2COLES2D_S2F_S2F_EEEvvEEEEvNT_6ParamsE)
        /*0008*/ 	.word	0x00000060


	//----- nvinfo : EIATTR_FRAME_SIZE
	.align		4
.L_19:
        /*000c*/ 	.byte	0x04, 0x11
        /*000e*/ 	.short	(.L_21 - .L_20)
	.align		4
.L_20:
        /*0010*/ 	.word	index@($__internal_2_$__cuda_sm10x_tcgen05_guardrail_trap_unallocated_columns_being_dealloced)
        /*0014*/ 	.word	0x00000008


	//----- nvinfo : EIATTR_FRAME_SIZE
	.align		4
.L_21:
        /*0018*/ 	.byte	0x04, 0x11
        /*001a*/ 	.short	(.L_23 - .L_22)
	.align		4
.L_22:
        /*001c*/ 	.word	index@($__internal_1_$__cuda_sm10x_tcgen05_guardrail_trap_phase_invalid_during_alloc)
        /*0020*/ 	.word	0x00000008


	//----- nvinfo : EIATTR_FRAME_SIZE
	.align		4
.L_23:
        /*0024*/ 	.byte	0x04, 0x11
        /*0026*/ 	.short	(.L_25 - .L_24)
	.align		4
.L_24:
        /*0028*/ 	.word	index@($__internal_0_$__cuda_sm10x_tcgen05_guardrail_trap_col_being_dealloced_not_returned_by_alloc)
        /*002c*/ 	.word	0x00000008


	//----- nvinfo : EIATTR_FRAME_SIZE
	.align		4
.L_25:
        /*0030*/ 	.byte	0x04, 0x11
        /*0032*/ 	.short	(.L_27 - .L_26)
	.align		4
.L_26:
        /*0034*/ 	.word	index@(_ZN7cutlass13device_kernelINS_4conv6kernel13ConvUniversalINS1_16ConvProblemShapeILNS1_8OperatorE1ELi2EEENS1_10collective14CollectiveConvINS1_47MainloopSm100TmaUmmaWarpSpecializedImplicitGemmILS5_1ELi4ELi2ELi1ELi2EN4cute5tupleIJNSA_1CILi1EEESD_SD_EEEEENSB_IJNSC_ILi128EEENSC_ILi64EEENSB_IJSH_EEEEEENS_10tfloat32_tESK_NSA_8TiledMMAINSA_8MMA_AtomIJNSA_17SM100_MMA_TF32_SSISK_SK_fLi128ELi64ELNSA_4UMMA5MajorE0ELSP_1ELNSO_7ScaleInE0ELSQ_0EEEEEENSA_6LayoutISE_NSB_IJNSC_ILi0EEESU_SU_EEEEENSB_IJNSA_10UnderscoreESX_SX_EEEEENS7_6detail27Sm100ImplicitGemmTileTraitsINSA_20SM90_TMA_LOAD_IM2COLENSA_14ComposedLayoutINSA_7SwizzleILi3ELi4ELi3EEENSA_18smem_ptr_flag_bitsILi32EEENST_INSB_IJNSC_ILi8EEENSC_ILi32EEEEEENSB_IJS19_SD_EEEEEEEvEENS11_INSA_13SM90_TMA_LOADENS13_INS14_ILi2ELi5ELi2EEES17_NST_INSB_IJS19_NSC_ILi4EEEEEENSB_IJSD_S19_EEEEEEEvEEEENS_8epilogue10collective18CollectiveEpilogueINS1O_23Sm100TmaWarpSpecializedILi4ELi2ELi16ELb1ELb0EEEJSJ_NSB_IJNST_ISG_SD_EENST_INSC_ILi16EEESD_EEEEESK_NSB_IJNSB_IJlllEEESD_SU_EEESK_S1Y_NS1O_6fusion15FusionCallbacksIS1S_NS1Z_17LinearCombinationISK_fSK_fLNS_15FloatRoundStyleE2EEESJ_S1W_JEEENSA_5SM1004TMEM4LOAD26SM100_TMEM_LOAD_32dp32b16xES12_NS13_INS14_ILi2ELi4ELi3EEES17_NST_INSB_IJS18_S1U_EEENSB_IJS1U_SD_EEEEEEENSA_39AutoVectorizingCopyWithAssumedAlignmentILi128EEENSA_21SM90_TMA_STORE_IM2COLES2D_S2F_S2F_EEEvvEEEEvNT_6ParamsE)
        /*0038*/ 	.word	0x00000008


	//----- nvinfo : EIATTR_MIN_STACK_SIZE
	.align		4
.L_27:
        /*003c*/ 	.byte	0x04, 0x12
        /*003e*/ 	.short	(.L_29 - .L_28)
	.align		4
.L_28:
        /*0040*/ 	.word	index@(_ZN7cutlass13device_kernelINS_4conv6kernel13ConvUniversalINS1_16ConvProblemShapeILNS1_8OperatorE1ELi2EEENS1_10collective14CollectiveConvINS1_47MainloopSm100TmaUmmaWarpSpecializedImplicitGemmILS5_1ELi4ELi2ELi1ELi2EN4cute5tupleIJNSA_1CILi1EEESD_SD_EEEEENSB_IJNSC_ILi128EEENSC_ILi64EEENSB_IJSH_EEEEEENS_10tfloat32_tESK_NSA_8TiledMMAINSA_8MMA_AtomIJNSA_17SM100_MMA_TF32_SSISK_SK_fLi128ELi64ELNSA_4UMMA5MajorE0ELSP_1ELNSO_7ScaleInE0ELSQ_0EEEEEENSA_6LayoutISE_NSB_IJNSC_ILi0EEESU_SU_EEEEENSB_IJNSA_10UnderscoreESX_SX_EEEEENS7_6detail27Sm100ImplicitGemmTileTraitsINSA_20SM90_TMA_LOAD_IM2COLENSA_14ComposedLayoutINSA_7SwizzleILi3ELi4ELi3EEENSA_18smem_ptr_flag_bitsILi32EEENST_INSB_IJNSC_ILi8EEENSC_ILi32EEEEEENSB_IJS19_SD_EEEEEEEvEENS11_INSA_13SM90_TMA_LOADENS13_INS14_ILi2ELi5ELi2EEES17_NST_INSB_IJS19_NSC_ILi4EEEEEENSB_IJSD_S19_EEEEEEEvEEEENS_8epilogue10collective18CollectiveEpilogueINS1O_23Sm100TmaWarpSpecializedILi4ELi2ELi16ELb1ELb0EEEJSJ_NSB_IJNST_ISG_SD_EENST_INSC_ILi16EEESD_EEEEESK_NSB_IJNSB_IJlllEEESD_SU_EEESK_S1Y_NS1O_6fusion15FusionCallbacksIS1S_NS1Z_17LinearCombinationISK_fSK_fLNS_15FloatRoundStyleE2EEESJ_S1W_JEEENSA_5SM1004TMEM4LOAD26SM100_TMEM_LOAD_32dp32b16xES12_NS13_INS14_ILi2ELi4ELi3EEES17_NST_INSB_IJS18_S1U_EEENSB_IJS1U_SD_EEEEEEENSA_39AutoVectorizingCopyWithAssumedAlignmentILi128EEENSA_21SM90_TMA_STORE_IM2COLES2D_S2F_S2F_EEEvvEEEEvNT_6ParamsE)
        /*0044*/ 	.word	0x00000008
.L_29:


//--------------------- .nv.compat                --------------------------
	.section	.nv.compat,"",@"SHT_CUDA_COMPAT_INFO"
	.align	4
        /*0000*/ 	.byte	0x02, 0x09, 0x01, 0x00, 0x02, 0x02, 0x02, 0x00, 0x02, 0x05, 0x05, 0x00, 0x03, 0x07, 0x01, 0x01
        /*0010*/ 	.byte	0x02, 0x03, 0x01, 0x00, 0x02, 0x06, 0x01, 0x00, 0x04, 0x0b, 0x08, 0x00, 0x09, 0x00, 0x00, 0x00
        /*0020*/ 	.byte	0x00, 0x00, 0x00, 0x00


//--------------------- .nv.info._ZN7cutlass13device_kernelINS_4conv6kernel13ConvUniversalINS1_16ConvProblemShapeILNS1_8OperatorE1ELi2EEENS1_10collective14CollectiveConvINS1_47MainloopSm100TmaUmmaWarpSpecializedImplicitGemmILS5_1ELi4ELi2ELi1ELi2EN4cute5tupleIJNSA_1CILi1EEESD_SD_EEEEENSB_IJNSC_ILi128EEENSC_ILi64EEENSB_IJSH_EEEEEENS_10tfloat32_tESK_NSA_8TiledMMAINSA_8MMA_AtomIJNSA_17SM100_MMA_TF32_SSISK_SK_fLi128ELi64ELNSA_4UMMA5MajorE0ELSP_1ELNSO_7ScaleInE0ELSQ_0EEEEEENSA_6LayoutISE_NSB_IJNSC_ILi0EEESU_SU_EEEEENSB_IJNSA_10UnderscoreESX_SX_EEEEENS7_6detail27Sm100ImplicitGemmTileTraitsINSA_20SM90_TMA_LOAD_IM2COLENSA_14ComposedLayoutINSA_7SwizzleILi3ELi4ELi3EEENSA_18smem_ptr_flag_bitsILi32EEENST_INSB_IJNSC_ILi8EEENSC_ILi32EEEEEENSB_IJS19_SD_EEEEEEEvEENS11_INSA_13SM90_TMA_LOADENS13_INS14_ILi2ELi5ELi2EEES17_NST_INSB_IJS19_NSC_ILi4EEEEEENSB_IJSD_S19_EEEEEEEvEEEENS_8epilogue10collective18CollectiveEpilogueINS1O_23Sm100TmaWarpSpecializedILi4ELi2ELi16ELb1ELb0EEEJSJ_NSB_IJNST_ISG_SD_EENST_INSC_ILi16EEESD_EEEEESK_NSB_IJNSB_IJlllEEESD_SU_EEESK_S1Y_NS1O_6fusion15FusionCallbacksIS1S_NS1Z_17LinearCombinationISK_fSK_fLNS_15FloatRoundStyleE2EEESJ_S1W_JEEENSA_5SM1004TMEM4LOAD26SM100_TMEM_LOAD_32dp32b16xES12_NS13_INS14_ILi2ELi4ELi3EEES17_NST_INSB_IJS18_S1U_EEENSB_IJS1U_SD_EEEEEEENSA_39AutoVectorizingCopyWithAssumedAlignmentILi128EEENSA_21SM90_TMA_STORE_IM2COLES2D_S2F_S2F_EEEvvEEEEvNT_6ParamsE --------------------------
	.section	.nv.info._ZN7cutlass13device_kernelINS_4conv6kernel13ConvUniversalINS1_16ConvProblemShapeILNS1_8OperatorE1ELi2EEENS1_10collective14CollectiveConvINS1_47MainloopSm100TmaUmmaWarpSpecializedImplicitGemmILS5_1ELi4ELi2ELi1ELi2EN4cute5tupleIJNSA_1CILi1EEESD_SD_EEEEENSB_IJNSC_ILi128EEENSC_ILi64EEENSB_IJSH_EEEEEENS_10tfloat32_tESK_NSA_8TiledMMAINSA_8MMA_AtomIJNSA_17SM100_MMA_TF32_SSISK_SK_fLi128ELi64ELNSA_4UMMA5MajorE0ELSP_1ELNSO_7ScaleInE0ELSQ_0EEEEEENSA_6LayoutISE_NSB_IJNSC_ILi0EEESU_SU_EEEEENSB_IJNSA_10UnderscoreESX_SX_EEEEENS7_6detail27Sm100ImplicitGemmTileTraitsINSA_20SM90_TMA_LOAD_IM2COLENSA_14ComposedLayoutINSA_7SwizzleILi3ELi4ELi3EEENSA_18smem_ptr_flag_bitsILi32EEENST_INSB_IJNSC_ILi8EEENSC_ILi32EEEEEENSB_IJS19_SD_EEEEEEEvEENS11_INSA_13SM90_TMA_LOADENS13_INS14_ILi2ELi5ELi2EEES17_NST_INSB_IJS19_NSC_ILi4EEEEEENSB_IJSD_S19_EEEEEEEvEEEENS_8epilogue10collective18CollectiveEpilogueINS1O_23Sm100TmaWarpSpecializedILi4ELi2ELi16ELb1ELb0EEEJSJ_NSB_IJNST_ISG_SD_EENST_INSC_ILi16EEESD_EEEEESK_NSB_IJNSB_IJlllEEESD_SU_EEESK_S1Y_NS1O_6fusion15FusionCallbacksIS1S_NS1Z_17LinearCombinationISK_fSK_fLNS_15FloatRoundStyleE2EEESJ_S1W_JEEENSA_5SM1004TMEM4LOAD26SM100_TMEM_LOAD_32dp32b16xES12_NS13_INS14_ILi2ELi4ELi3EEES17_NST_INSB_IJS18_S1U_EEENSB_IJS1U_SD_EEEEEEENSA_39AutoVectorizingCopyWithAssumedAlignmentILi128EEENSA_21SM90_TMA_STORE_IM2COLES2D_S2F_S2F_EEEvvEEEEvNT_6ParamsE,"",@"SHT_CUDA_INFO"
	.sectionflags	@""
	.align	4


	//----- nvinfo : EIATTR_CUDA_API_VERSION
	.align		4
        /*0000*/ 	.byte	0x04, 0x37
        /*0002*/ 	.short	(.L_31 - .L_30)
.L_30:
        /*0004*/ 	.word	0x00000082


	//----- nvinfo : EIATTR_KPARAM_INFO
	.align		4
.L_31:
        /*0008*/ 	.byte	0x04, 0x17
        /*000a*/ 	.short	(.L_33 - .L_32)
.L_32:
        /*000c*/ 	.word	0x00000000
        /*0010*/ 	.short	0x0000
        /*0012*/ 	.short	0x0000
        /*0014*/ 	.byte	0x00, 0xf0, 0x01, 0x20


	//----- nvinfo : EIATTR_AT_ENTRY_FRAGMENTS
	.align		4
.L_33:
        /*0018*/ 	.byte	0x04, 0x4f
        /*001a*/ 	.short	(.L_35 - .L_34)


	//   ....[0]....
.L_34:
        /*001c*/ 	.word	0x00000006


	//----- nvinfo : EIATTR_RESERVED_SMEM_USED
	.align		4
.L_35:
        /*0020*/ 	.byte	0x01, 0x41
	.zero		2


	//----- nvinfo : EIATTR_SPARSE_MMA_MASK
	.align		4
        /*0024*/ 	.byte	0x03, 0x50
        /*0026*/ 	.short	0x0000


	//----- nvinfo : EIATTR_TCGEN05_1CTA_USED
	.align		4
        /*0028*/ 	.byte	0x01, 0x51
	.zero		2


	//----- nvinfo : EIATTR_MAXREG_COUNT
	.align		4
        /*002c*/ 	.byte	0x03, 0x1b
        /*002e*/ 	.short	0x00ff


	//----- nvinfo : EIATTR_NUM_BARRIERS
	.align		4
        /*0030*/ 	.byte	0x02, 0x4c
        /*0032*/ 	.byte	0x07
	.zero		1


	//----- nvinfo : EIATTR_EXTERNS
	.align		4
        /*0034*/ 	.byte	0x04, 0x0f
        /*0036*/ 	.short	(.L_37 - .L_36)


	//   ....[0]....
	.align		4
.L_36:
        /*0038*/ 	.word	index@(__assertfail)


	//----- nvinfo : EIATTR_MERCURY_ISA_VERSION
	.align		4
.L_37:
        /*003c*/ 	.byte	0x03, 0x5f
        /*003e*/ 	.short	0x0101


	//----- nvinfo : EIATTR_INT_WARP_WIDE_INSTR_OFFSETS
	.align		4
        /*0040*/ 	.byte	0x04, 0x31
        /*0042*/ 	.short	(.L_39 - .L_38)


	//   ....[0]....
.L_38:
        /*0044*/ 	.word	0x00007ab0


	//   ....[1]....
        /*0048*/ 	.word	0x00007ad0


	//   ....[2]....
        /*004c*/ 	.word	0x00007b00


	//   ....[3]....
        /*0050*/ 	.word	0x000087d0


	//   ....[4]....
        /*0054*/ 	.word	0x00008850


	//   ....[5]....
        /*0058*/ 	.word	0x00008910


	//   ....[6]....
        /*005c*/ 	.word	0x000089d0


	//   ....[7]....
        /*0060*/ 	.word	0x00008a90


	//   ....[8]....
        /*0064*/ 	.word	0x00008b70


	//   ....[9]....
        /*0068*/ 	.word	0x00008c30


	//   ....[10]....
        /*006c*/ 	.word	0x00008d20


	//----- nvinfo : EIATTR_COOP_GROUP_MASK_REGIDS
	.align		4
.L_39:
        /*0070*/ 	.byte	0x04, 0x29
        /*0072*/ 	.short	(.L_41 - .L_40)


	//   ....[0]....
.L_40:
        /*0074*/ 	.word	0xffffffff


	//   ....[1]....
        /*0078*/ 	.word	0xffffffff


	//   ....[2]....
        /*007c*/ 	.word	0xffffffff


	//   ....[3]....
        /*0080*/ 	.word	0xffffffff


	//   ....[4]....
        /*0084*/ 	.word	0xffffffff


	//   ....[5]....
        /*0088*/ 	.word	0xffffffff


	//   ....[6]....
        /*008c*/ 	.word	0xffffffff


	//   ....[7]....
        /*0090*/ 	.word	0xffffffff


	//   ....[8]....
        /*0094*/ 	.word	0xffffffff


	//   ....[9]....
        /*0098*/ 	.word	0xffffffff


	//   ....[10]....
        /*009c*/ 	.word	0xffffffff


	//   ....[11]....
        /*00a0*/ 	.word	0xffffffff


	//----- nvinfo : EIATTR_COOP_GROUP_INSTR_OFFSETS
	.align		4
.L_41:
        /*00a4*/ 	.byte	0x04, 0x28
        /*00a6*/ 	.short	(.L_43 - .L_42)


	//   ....[0]....
.L_42:
        /*00a8*/ 	.word	0x00000090


	//   ....[1]....
        /*00ac*/ 	.word	0x000004f0


	//   ....[2]....
        /*00b0*/ 	.word	0x00000660


	//   ....[3]....
        /*00b4*/ 	.word	0x00000800


	//   ....[4]....
        /*00b8*/ 	.word	0x00000900


	//   ....[5]....
        /*00bc*/ 	.word	0x00000a50


	//   ....[6]....
        /*00c0*/ 	.word	0x00005ea0


	//   ....[7]....
        /*00c4*/ 	.word	0x00006c00


	//   ....[8]....
        /*00c8*/ 	.word	0x00006e10


	//   ....[9]....
        /*00cc*/ 	.word	0x00006e40


	//   ....[10]....
        /*00d0*/ 	.word	0x00007990


	//   ....[11]....
        /*00d4*/ 	.word	0x00007bd0


	//----- nvinfo : EIATTR_VRC_CTA_INIT_COUNT
	.align		4
.L_43:
        /*00d8*/ 	.byte	0x02, 0x4a
        /*00da*/ 	.byte	0x80
	.zero		1


	//----- nvinfo : EIATTR_SYSCALL_OFFSETS
	.align		4
        /*00dc*/ 	.byte	0x04, 0x46
        /*00de*/ 	.short	(.L_45 - .L_44)


	//   ....[0]....
.L_44:
        /*00e0*/ 	.word	0x00009990


	//   ....[1]....
        /*00e4*/ 	.word	0x00009a80


	//   ....[2]....
        /*00e8*/ 	.word	0x0000a3d0


	//   ....[3]....
        /*00ec*/ 	.word	0x0000ad70


	//   ....[4]....
        /*00f0*/ 	.word	0x0000b6e0


	//   ....[5]....
        /*00f4*/ 	.word	0x0000c040


	//----- nvinfo : EIATTR_MBARRIER_INSTR_OFFSETS
	.align		4
.L_45:
        /*00f8*/ 	.byte	0x04, 0x39
        /*00fa*/ 	.short	(.L_47 - .L_46)


	//   ....[0]....
.L_46:
        /*00fc*/ 	.word	0x000005d0
        /*0100*/ 	.word	0x000000ff
        /*0104*/ 	.word	0x00000000
        /*0108*/ 	.short	0x0100
        /*010a*/ 	.byte	0x04
	.zero		1


	//   ....[1]....
        /*010c*/ 	.word	0x000005e0
        /*0110*/ 	.word	0x000000ff
        /*0114*/ 	.word	0x00000020
        /*0118*/ 	.short	0x0100
        /*011a*/ 	.byte	0x04
	.zero		1


	//   ....[2]....
        /*011c*/ 	.word	0x000005f0
        /*0120*/ 	.word	0x000000ff
        /*0124*/ 	.word	0x00000008
        /*0128*/ 	.short	0x0100
        /*012a*/ 	.byte	0x04
	.zero		1


	//   ....[3]....
        /*012c*/ 	.word	0x00000600
        /*0130*/ 	.word	0x000000ff
        /*0134*/ 	.word	0x00000028
        /*0138*/ 	.short	0x0100
        /*013a*/ 	.byte	0x04
	.zero		1


	//   ....[4]....
        /*013c*/ 	.word	0x00000610
        /*0140*/ 	.word	0x000000ff
        /*0144*/ 	.word	0x00000010
        /*0148*/ 	.short	0x0100
        /*014a*/ 	.byte	0x04
	.zero		1


	//   ....[5]....
        /*014c*/ 	.word	0x00000620
        /*0150*/ 	.word	0x000000ff
        /*0154*/ 	.word	0x00000030
        /*0158*/ 	.short	0x0100
        /*015a*/ 	.byte	0x04
	.zero		1


	//   ....[6]....
        /*015c*/ 	.word	0x00000630
        /*0160*/ 	.word	0x000000ff
        /*0164*/ 	.word	0x00000018
        /*0168*/ 	.short	0x0100
        /*016a*/ 	.byte	0x04
	.zero		1


	//   ....[7]....
        /*016c*/ 	.word	0x00000640
        /*0170*/ 	.word	0x000000ff
        /*0174*/ 	.word	0x00000038
        /*0178*/ 	.short	0x0100
        /*017a*/ 	.byte	0x04
	.zero		1


	//   ....[8]....
        /*017c*/ 	.word	0x00000770
        /*0180*/ 	.word	0x000000ff
        /*0184*/ 	.word	0x00000040
        /*0188*/ 	.short	0x0100
        /*018a*/ 	.byte	0x04
	.zero		1


	//   ....[9]....
        /*018c*/ 	.word	0x00000780
        /*0190*/ 	.word	0x000000ff
        /*0194*/ 	.word	0x00000060
        /*0198*/ 	.short	0x0100
        /*019a*/ 	.byte	0x04
	.zero		1


	//   ....[10]....
        /*019c*/ 	.word	0x00000790
        /*01a0*/ 	.word	0x000000ff
        /*01a4*/ 	.word	0x00000048
        /*01a8*/ 	.short	0x0100
        /*01aa*/ 	.byte	0x04
	.zero		1


	//   ....[11]....
        /*01ac*/ 	.word	0x000007a0
        /*01b0*/ 	.word	0x000000ff
        /*01b4*/ 	.word	0x00000068
        /*01b8*/ 	.short	0x0100
        /*01ba*/ 	.byte	0x04
	.zero		1


	//   ....[12]....
        /*01bc*/ 	.word	0x000007b0
        /*01c0*/ 	.word	0x000000ff
        /*01c4*/ 	.word	0x00000050
        /*01c8*/ 	.short	0x0100
        /*01ca*/ 	.byte	0x04
	.zero		1


	//   ....[13]....
        /*01cc*/ 	.word	0x000007c0
        /*01d0*/ 	.word	0x000000ff
        /*01d4*/ 	.word	0x00000070
        /*01d8*/ 	.short	0x0100
        /*01da*/ 	.byte	0x04
	.zero		1


	//   ....[14]....
        /*01dc*/ 	.word	0x000007d0
        /*01e0*/ 	.word	0x000000ff
        /*01e4*/ 	.word	0x00000058
        /*01e8*/ 	.short	0x0100
        /*01ea*/ 	.byte	0x04
	.zero		1


	//   ....[15]....
        /*01ec*/ 	.word	0x000007e0
        /*01f0*/ 	.word	0x000000ff
        /*01f4*/ 	.word	0x00000078
        /*01f8*/ 	.short	0x0100
        /*01fa*/ 	.byte	0x04
	.zero		1


	//   ....[16]....
        /*01fc*/ 	.word	0x000008d0
        /*0200*/ 	.word	0x000000ff
        /*0204*/ 	.word	0x00000080
        /*0208*/ 	.short	0x0100
        /*020a*/ 	.byte	0x06
	.zero		1


	//   ....[17]....
        /*020c*/ 	.word	0x000008e0
        /*0210*/ 	.word	0x000000ff
        /*0214*/ 	.word	0x00000088
        /*0218*/ 	.short	0x0100
        /*021a*/ 	.byte	0x06
	.zero		1


	//   ....[18]....
        /*021c*/ 	.word	0x00000a20
        /*0220*/ 	.word	0x000000ff
        /*0224*/ 	.word	0x00000090
        /*0228*/ 	.short	0x0100
        /*022a*/ 	.byte	0x06
	.zero		1


	//   ....[19]....
        /*022c*/ 	.word	0x00000a30
        /*0230*/ 	.word	0x000000ff
        /*0234*/ 	.word	0x00000098
        /*0238*/ 	.short	0x0100
        /*023a*/ 	.byte	0x06
	.zero		1


	//   ....[20]....
        /*023c*/ 	.word	0x00000b80
        /*0240*/ 	.word	0x000000ff
        /*0244*/ 	.word	0x000000a0
        /*0248*/ 	.short	0x0100
        /*024a*/ 	.byte	0x04
	.zero		1


	//   ....[21]....
        /*024c*/ 	.word	0x00000b90
        /*0250*/ 	.word	0x000000ff
        /*0254*/ 	.word	0x000000b0
        /*0258*/ 	.short	0x0100
        /*025a*/ 	.byte	0x04
	.zero		1


	//   ....[22]....
        /*025c*/ 	.word	0x00000ba0
        /*0260*/ 	.word	0x000000ff
        /*0264*/ 	.word	0x000000a8
        /*0268*/ 	.short	0x0100
        /*026a*/ 	.byte	0x04
	.zero		1


	//   ....[23]....
        /*026c*/ 	.word	0x00000bb0
        /*0270*/ 	.word	0x000000ff
        /*0274*/ 	.word	0x000000b8
        /*0278*/ 	.short	0x0100
        /*027a*/ 	.byte	0x04
	.zero		1


	//   ....[24]....
        /*027c*/ 	.word	0x00001550
        /*0280*/ 	.word	0x000000ff
        /*0284*/ 	.word	0x00000020
        /*0288*/ 	.short	0x010a
        /*028a*/ 	.byte	0x04
	.zero		1


	//   ....[25]....
        /*028c*/ 	.word	0x00002840
        /*0290*/ 	.word	0x000000ff
        /*0294*/ 	.word	0x00000020
        /*0298*/ 	.short	0x010a
        /*029a*/ 	.byte	0x04
	.zero		1


	//   ....[26]....
        /*029c*/ 	.word	0x00002af0
        /*02a0*/ 	.word	0x000000ff
        /*02a4*/ 	.word	0x00000020
        /*02a8*/ 	.short	0x010a
        /*02aa*/ 	.byte	0x07
	.zero		1


	//   ....[27]....
        /*02ac*/ 	.word	0x00003a90
        /*02b0*/ 	.word	0x000000ff
        /*02b4*/ 	.word	0x00000088
        /*02b8*/ 	.short	0x0101
        /*02ba*/ 	.byte	0x17
	.zero		1


	//   ....[28]....
        /*02bc*/ 	.word	0x00003ac0
        /*02c0*/ 	.word	0x000000ff
        /*02c4*/ 	.word	0x00000020
        /*02c8*/ 	.short	0x010a
        /*02ca*/ 	.byte	0x04
	.zero		1


	//   ....[29]....
        /*02cc*/ 	.word	0x00004d20
        /*02d0*/ 	.word	0x000000ff
        /*02d4*/ 	.word	0x00000020
        /*02d8*/ 	.short	0x010a
        /*02da*/ 	.byte	0x04
	.zero		1


	//   ....[30]....
        /*02dc*/ 	.word	0x00004fc0
        /*02e0*/ 	.word	0x000000ff
        /*02e4*/ 	.word	0x00000020
        /*02e8*/ 	.short	0x010a
        /*02ea*/ 	.byte	0x07
	.zero		1


	//   ....[31]....
        /*02ec*/ 	.word	0x00005eb0
        /*02f0*/ 	.word	0x000000ff
        /*02f4*/ 	.word	0x00000090
        /*02f8*/ 	.short	0x010a
        /*02fa*/ 	.byte	0x17
	.zero		1


	//   ....[32]....
        /*02fc*/ 	.word	0x00005f90
        /*0300*/ 	.word	0x000000ff
        /*0304*/ 	.word	0x00000000
        /*0308*/ 	.short	0x0101
        /*030a*/ 	.byte	0x04
	.zero		1


	//   ....[33]....
        /*030c*/ 	.word	0x00006670
        /*0310*/ 	.word	0x000000ff
        /*0314*/ 	.word	0x00000000
        /*0318*/ 	.short	0x010a
        /*031a*/ 	.byte	0x04
	.zero		1


	//   ....[34]....
        /*031c*/ 	.word	0x00006710
        /*0320*/ 	.word	0x000000ff
        /*0324*/ 	.word	0x00000000
        /*0328*/ 	.short	0x010a
        /*032a*/ 	.byte	0x05
	.zero		1


	//   ....[35]....
        /*032c*/ 	.word	0x000067b0
        /*0330*/ 	.word	0x000000ff
        /*0334*/ 	.word	0x00000000
        /*0338*/ 	.short	0x010a
        /*033a*/ 	.byte	0x05
	.zero		1


	//   ....[36]....
        /*033c*/ 	.word	0x00006860
        /*0340*/ 	.word	0x00000000
        /*0344*/ 	.word	0x00000000
        /*0348*/ 	.short	0x010a
        /*034a*/ 	.byte	0xff
	.zero		1


	//   ....[37]....
        /*034c*/ 	.word	0x000069b0
        /*0350*/ 	.word	0x000000ff
        /*0354*/ 	.word	0x00000098
        /*0358*/ 	.short	0x010a
        /*035a*/ 	.byte	0x04
	.zero		1


	//   ....[38]....
        /*035c*/ 	.word	0x00006a50
        /*0360*/ 	.word	0x000000ff
        /*0364*/ 	.word	0x00000090
        /*0368*/ 	.short	0x010a
        /*036a*/ 	.byte	0x04
	.zero		1


	//   ....[39]....
        /*036c*/ 	.word	0x00006af0
        /*0370*/ 	.word	0x000000ff
        /*0374*/ 	.word	0x00000000
        /*0378*/ 	.short	0x0101
        /*037a*/ 	.byte	0x05
	.zero		1


	//   ....[40]....
        /*037c*/ 	.word	0x00006b30
        /*0380*/ 	.word	0x000000ff
        /*0384*/ 	.word	0x00000098
        /*0388*/ 	.short	0x0106
        /*038a*/ 	.byte	0x04
	.zero		1


	//   ....[41]....
        /*038c*/ 	.word	0x00006b70
        /*0390*/ 	.word	0x00000000
        /*0394*/ 	.word	0x00000098
        /*0398*/ 	.short	0x010a
        /*039a*/ 	.byte	0xff
	.zero		1


	//   ....[42]....
        /*039c*/ 	.word	0x00007150
        /*03a0*/ 	.word	0x000000ff
        /*03a4*/ 	.word	0x00000090
        /*03a8*/ 	.short	0x010a
        /*03aa*/ 	.byte	0x17
	.zero		1


	//   ....[43]....
        /*03ac*/ 	.word	0x00007200
        /*03b0*/ 	.word	0x000000ff
        /*03b4*/ 	.word	0x00000000
        /*03b8*/ 	.short	0x0101
        /*03ba*/ 	.byte	0x2c
	.zero		1


	//   ....[44]....
        /*03bc*/ 	.word	0x00007210
        /*03c0*/ 	.word	0x000000ff
        /*03c4*/ 	.word	0x000000b0
        /*03c8*/ 	.short	0x010a
        /*03ca*/ 	.byte	0x1b
	.zero		1


	//   ....[45]....
        /*03cc*/ 	.word	0x000072b0
        /*03d0*/ 	.word	0x000000ff
        /*03d4*/ 	.word	0x00000000
        /*03d8*/ 	.short	0x010a
        /*03da*/ 	.byte	0x04
	.zero		1


	//   ....[46]....
        /*03dc*/ 	.word	0x00007310
        /*03e0*/ 	.word	0x000000ff
        /*03e4*/ 	.word	0x00000000
        /*03e8*/ 	.short	0x010a
        /*03ea*/ 	.byte	0x15
	.zero		1


	//   ....[47]....
        /*03ec*/ 	.word	0x00007450
        /*03f0*/ 	.word	0x000000ff
        /*03f4*/ 	.word	0x00000000
        /*03f8*/ 	.short	0x010a
        /*03fa*/ 	.byte	0x05
	.zero		1


	//   ....[48]....
        /*03fc*/ 	.word	0x000078e0
        /*0400*/ 	.word	0x000000ff
        /*0404*/ 	.word	0x00000000
        /*0408*/ 	.short	0x010a
        /*040a*/ 	.byte	0x04
	.zero		1


	//   ....[49]....
        /*040c*/ 	.word	0x00007970
        /*0410*/ 	.word	0x000000ff
        /*0414*/ 	.word	0x00000000
        /*0418*/ 	.short	0x010a
        /*041a*/ 	.byte	0x04
	.zero		1


	//   ....[50]....
        /*041c*/ 	.word	0x00007f20
        /*0420*/ 	.word	0x000000ff
        /*0424*/ 	.word	0x00000090
        /*0428*/ 	.short	0x010a
        /*042a*/ 	.byte	0x1f
	.zero		1


	//   ....[51]....
        /*042c*/ 	.word	0x00007fc0
        /*0430*/ 	.word	0x000000ff
        /*0434*/ 	.word	0x00000000
        /*0438*/ 	.short	0x0101
        /*043a*/ 	.byte	0x39
	.zero		1


	//   ....[52]....
        /*043c*/ 	.word	0x00008510
        /*0440*/ 	.word	0x000000ff
        /*0444*/ 	.word	0x00000088
        /*0448*/ 	.short	0x010a
        /*044a*/ 	.byte	0x1f
	.zero		1


	//   ....[53]....
        /*044c*/ 	.word	0x000086b0
        /*0450*/ 	.word	0x000000ff
        /*0454*/ 	.word	0x00000060
        /*0458*/ 	.short	0x010a
        /*045a*/ 	.byte	0x1f
	.zero		1


	//   ....[54]....
        /*045c*/ 	.word	0x000088d0
        /*0460*/ 	.word	0x000000ff
        /*0464*/ 	.word	0x00000040
        /*0468*/ 	.short	0x010b
        /*046a*/ 	.byte	0x1f
	.zero		1


	//   ....[55]....
        /*046c*/ 	.word	0x000088e0
        /*0470*/ 	.word	0x000000ff
        /*0474*/ 	.word	0x00000000
        /*0478*/ 	.short	0x0101
        /*047a*/ 	.byte	0x3d
	.zero		1


	//   ....[56]....
        /*047c*/ 	.word	0x000088f0
        /*0480*/ 	.word	0x000000ff
        /*0484*/ 	.word	0x00000068
        /*0488*/ 	.short	0x010a
        /*048a*/ 	.byte	0x1f
	.zero		1


	//   ....[57]....
        /*048c*/ 	.word	0x00008a50
        /*0490*/ 	.word	0x000000ff
        /*0494*/ 	.word	0x00000048
        /*0498*/ 	.short	0x010b
        /*049a*/ 	.byte	0x1f
	.zero		1


	//   ....[58]....
        /*049c*/ 	.word	0x00008a60
        /*04a0*/ 	.word	0x000000ff
        /*04a4*/ 	.word	0x00000000
        /*04a8*/ 	.short	0x0101
        /*04aa*/ 	.byte	0x3c
	.zero		1


	//   ....[59]....
        /*04ac*/ 	.word	0x00008a70
        /*04b0*/ 	.word	0x000000ff
        /*04b4*/ 	.word	0x00000070
        /*04b8*/ 	.short	0x010a
        /*04ba*/ 	.byte	0x1f
	.zero		1


	//   ....[60]....
        /*04bc*/ 	.word	0x00008bf0
        /*04c0*/ 	.word	0x000000ff
        /*04c4*/ 	.word	0x00000050
        /*04c8*/ 	.short	0x010b
        /*04ca*/ 	.byte	0x1f
	.zero		1


	//   ....[61]....
        /*04cc*/ 	.word	0x00008c00
        /*04d0*/ 	.word	0x000000ff
        /*04d4*/ 	.word	0x00000000
        /*04d8*/ 	.short	0x0101
        /*04da*/ 	.byte	0x3b
	.zero		1


	//   ....[62]....
        /*04dc*/ 	.word	0x00008c10
        /*04e0*/ 	.word	0x000000ff
        /*04e4*/ 	.word	0x00000078
        /*04e8*/ 	.short	0x010a
        /*04ea*/ 	.byte	0x1f
	.zero		1


	//   ....[63]....
        /*04ec*/ 	.word	0x00008dc0
        /*04f0*/ 	.word	0x000000ff
        /*04f4*/ 	.word	0x00000058
        /*04f8*/ 	.short	0x010b
        /*04fa*/ 	.byte	0x1f
	.zero		1


	//   ....[64]....
        /*04fc*/ 	.word	0x00008dd0
        /*0500*/ 	.word	0x000000ff
        /*0504*/ 	.word	0x00000000
        /*0508*/ 	.short	0x0101
        /*050a*/ 	.byte	0x3a
	.zero		1


	//   ....[65]....
        /*050c*/ 	.word	0x00008e00
        /*0510*/ 	.word	0x000000ff
        /*0514*/ 	.word	0x00000060
        /*0518*/ 	.short	0x010a
        /*051a*/ 	.byte	0x1f
	.zero		1


	//   ....[66]....
        /*051c*/ 	.word	0x00008e20
        /*0520*/ 	.word	0x000000ff
        /*0524*/ 	.word	0x00000068
        /*0528*/ 	.short	0x010a
        /*052a*/ 	.byte	0x1f
	.zero		1


	//   ....[67]....
        /*052c*/ 	.word	0x00008e40
        /*0530*/ 	.word	0x000000ff
        /*0534*/ 	.word	0x00000070
        /*0538*/ 	.short	0x010a
        /*053a*/ 	.byte	0x1f
	.zero		1


	//   ....[68]....
        /*053c*/ 	.word	0x00008e80
        /*0540*/ 	.word	0x00000000
        /*0544*/ 	.word	0x00000078
        /*0548*/ 	.short	0x010a
        /*054a*/ 	.byte	0xff
	.zero		1


	//   ....[69]....
        /*054c*/ 	.word	0x00009230
        /*0550*/ 	.word	0x000000ff
        /*0554*/ 	.word	0x00000090
        /*0558*/ 	.short	0x010a
        /*055a*/ 	.byte	0x2d
	.zero		1


	//   ....[70]....
        /*055c*/ 	.word	0x00009300
        /*0560*/ 	.word	0x000000ff
        /*0564*/ 	.word	0x00000000
        /*0568*/ 	.short	0x0101
        /*056a*/ 	.byte	0x04
	.zero		1


	//   ....[71]....
        /*056c*/ 	.word	0x00009f50
        /*0570*/ 	.word	0x000000ff
        /*0574*/ 	.word	0x00000040
        /*0578*/ 	.short	0x010a
        /*057a*/ 	.byte	0x2d
	.zero		1


	//   ....[72]....
        /*057c*/ 	.word	0x0000a010
        /*0580*/ 	.word	0x00000059
        /*0584*/ 	.word	0x000000a0
        /*0588*/ 	.short	0x010a
        /*058a*/ 	.byte	0xff
	.zero		1


	//   ....[73]....
        /*058c*/ 	.word	0x0000a1c0
        /*0590*/ 	.word	0x000000ff
        /*0594*/ 	.word	0x00000040
        /*0598*/ 	.short	0x010a
        /*059a*/ 	.byte	0x2d
	.zero		1


	//   ....[74]....
        /*059c*/ 	.word	0x0000a2b0
        /*05a0*/ 	.word	0x00000059
        /*05a4*/ 	.word	0x000000a0
        /*05a8*/ 	.short	0x010a
        /*05aa*/ 	.byte	0xff
	.zero		1


	//   ....[75]....
        /*05ac*/ 	.word	0x0000aaa0
        /*05b0*/ 	.word	0x00000000
        /*05b4*/ 	.word	0x00000000
        /*05b8*/ 	.short	0x0101
        /*05ba*/ 	.byte	0xff
	.zero		1


	//   ....[76]....
        /*05bc*/ 	.word	0x0000aab0
        /*05c0*/ 	.word	0x00000003
        /*05c4*/ 	.word	0x00000040
        /*05c8*/ 	.short	0x010a
        /*05ca*/ 	.byte	0xff
	.zero		1


	//   ....[77]....
        /*05cc*/ 	.word	0x0000ab90
        /*05d0*/ 	.word	0x00000003
        /*05d4*/ 	.word	0x00000040
        /*05d8*/ 	.short	0x010a
        /*05da*/ 	.byte	0xff
	.zero		1


	//   ....[78]....
        /*05dc*/ 	.word	0x0000b410
        /*05e0*/ 	.word	0x0000000e
        /*05e4*/ 	.word	0x00000000
        /*05e8*/ 	.short	0x0101
        /*05ea*/ 	.byte	0xff
	.zero		1


	//   ....[79]....
        /*05ec*/ 	.word	0x0000b430
        /*05f0*/ 	.word	0x00000028
        /*05f4*/ 	.word	0x00000040
        /*05f8*/ 	.short	0x010a
        /*05fa*/ 	.byte	0xff
	.zero		1


	//   ....[80]....
        /*05fc*/ 	.word	0x0000b500
        /*0600*/ 	.word	0x00000028
        /*0604*/ 	.word	0x00000040
        /*0608*/ 	.short	0x010a
        /*060a*/ 	.byte	0xff
	.zero		1


	//   ....[81]....
        /*060c*/ 	.word	0x0000bd70
        /*0610*/ 	.word	0x0000000e
        /*0614*/ 	.word	0x00000000
        /*0618*/ 	.short	0x0101
        /*061a*/ 	.byte	0xff
	.zero		1


	//   ....[82]....
        /*061c*/ 	.word	0x0000bd90
        /*0620*/ 	.word	0x00000003
        /*0624*/ 	.word	0x00000040
        /*0628*/ 	.short	0x010a
        /*062a*/ 	.byte	0xff
	.zero		1


	//   ....[83]....
        /*062c*/ 	.word	0x0000be60
        /*0630*/ 	.word	0x00000003
        /*0634*/ 	.word	0x00000040
        /*0638*/ 	.short	0x010a
        /*063a*/ 	.byte	0xff
	.zero		1


	//   ....[84]....
        /*063c*/ 	.word	0x0000c340
        /*0640*/ 	.word	0x000000ff
        /*0644*/ 	.word	0x00000000
        /*0648*/ 	.short	0x0101
        /*064a*/ 	.byte	0x04
	.zero		1


	//   ....[85]....
        /*064c*/ 	.word	0x0000c740
        /*0650*/ 	.word	0x00000002
        /*0654*/ 	.word	0x00000000
        /*0658*/ 	.short	0x0101
        /*065a*/ 	.byte	0xff
	.zero		1


	//   ....[86]....
        /*065c*/ 	.word	0x0000c9b0
        /*0660*/ 	.word	0x000000ff
        /*0664*/ 	.word	0x00000000
        /*0668*/ 	.short	0x0101
        /*066a*/ 	.byte	0x04
	.zero		1


	//   ....[87]....
        /*066c*/ 	.word	0x0000ca00
        /*0670*/ 	.word	0x00000000
        /*0674*/ 	.word	0x00000020
        /*0678*/ 	.short	0x010a
        /*067a*/ 	.byte	0xff
	.zero		1


	//   ....[88]....
        /*067c*/ 	.word	0x0000ca80
        /*0680*/ 	.word	0x00000025
        /*0684*/ 	.word	0x00000020
        /*0688*/ 	.short	0x010a
        /*068a*/ 	.byte	0xff
	.zero		1


	//   ....[89]....
        /*068c*/ 	.word	0x0000cae0
        /*0690*/ 	.word	0x00000000
        /*0694*/ 	.word	0x00000090
        /*0698*/ 	.short	0x010a
        /*069a*/ 	.byte	0xff
	.zero		1


	//   ....[90]....
        /*069c*/ 	.word	0x0000cb40
        /*06a0*/ 	.word	0x00000000
        /*06a4*/ 	.word	0x00000000
        /*06a8*/ 	.short	0x010a
        /*06aa*/ 	.byte	0xff
	.zero		1


	//   ....[91]....
        /*06ac*/ 	.word	0x0000cba0
        /*06b0*/ 	.word	0x00000000
        /*06b4*/ 	.word	0x00000000
        /*06b8*/ 	.short	0x010a
        /*06ba*/ 	.byte	0xff
	.zero		1


	//   ....[92]....
        /*06bc*/ 	.word	0x0000cc00
        /*06c0*/ 	.word	0x00000000
        /*06c4*/ 	.word	0x00000000
        /*06c8*/ 	.short	0x010a
        /*06ca*/ 	.byte	0xff
	.zero		1


	//   ....[93]....
        /*06cc*/ 	.word	0x0000cc60
        /*06d0*/ 	.word	0x00000004
        /*06d4*/ 	.word	0x00000098
        /*06d8*/ 	.short	0x010a
        /*06da*/ 	.byte	0xff
	.zero		1


	//   ....[94]....
        /*06dc*/ 	.word	0x0000ccc0
        /*06e0*/ 	.word	0x00000004
        /*06e4*/ 	.word	0x00000090
        /*06e8*/ 	.short	0x010a
        /*06ea*/ 	.byte	0xff
	.zero		1


	//   ....[95]....
        /*06ec*/ 	.word	0x0000cd20
        /*06f0*/ 	.word	0x00000000
        /*06f4*/ 	.word	0x00000090
        /*06f8*/ 	.short	0x010a
        /*06fa*/ 	.byte	0xff
	.zero		1


	//   ....[96]....
        /*06fc*/ 	.word	0x0000cd80
        /*0700*/ 	.word	0x00000005
        /*0704*/ 	.word	0x000000b0
        /*0708*/ 	.short	0x010a
        /*070a*/ 	.byte	0xff
	.zero		1


	//   ....[97]....
        /*070c*/ 	.word	0x0000cde0
        /*0710*/ 	.word	0x00000000
        /*0714*/ 	.word	0x00000000
        /*0718*/ 	.short	0x010a
        /*071a*/ 	.byte	0xff
	.zero		1


	//   ....[98]....
        /*071c*/ 	.word	0x0000ce40
        /*0720*/ 	.word	0x00000000
        /*0724*/ 	.word	0x00000000
        /*0728*/ 	.short	0x010a
        /*072a*/ 	.byte	0xff
	.zero		1


	//   ....[99]....
        /*072c*/ 	.word	0x0000cea0
        /*0730*/ 	.word	0x00000000
        /*0734*/ 	.word	0x00000000
        /*0738*/ 	.short	0x010a
        /*073a*/ 	.byte	0xff
	.zero		1


	//   ....[100]....
        /*073c*/ 	.word	0x0000cf00
        /*0740*/ 	.word	0x00000002
        /*0744*/ 	.word	0x00000090
        /*0748*/ 	.short	0x010a
        /*074a*/ 	.byte	0xff
	.zero		1


	//   ....[101]....
        /*074c*/ 	.word	0x0000cf60
        /*0750*/ 	.word	0x00000002
        /*0754*/ 	.word	0x00000088
        /*0758*/ 	.short	0x010a
        /*075a*/ 	.byte	0xff
	.zero		1


	//   ....[102]....
        /*075c*/ 	.word	0x0000cfc0
        /*0760*/ 	.word	0x00000003
        /*0764*/ 	.word	0x00000060
        /*0768*/ 	.short	0x010a
        /*076a*/ 	.byte	0xff
	.zero		1


	//   ....[103]....
        /*076c*/ 	.word	0x0000d020
        /*0770*/ 	.word	0x00000003
        /*0774*/ 	.word	0x00000068
        /*0778*/ 	.short	0x010a
        /*077a*/ 	.byte	0xff
	.zero		1


	//   ....[104]....
        /*077c*/ 	.word	0x0000d080
        /*0780*/ 	.word	0x00000003
        /*0784*/ 	.word	0x00000070
        /*0788*/ 	.short	0x010a
        /*078a*/ 	.byte	0xff
	.zero		1


	//   ....[105]....
        /*078c*/ 	.word	0x0000d0e0
        /*0790*/ 	.word	0x00000003
        /*0794*/ 	.word	0x00000078
        /*0798*/ 	.short	0x010a
        /*079a*/ 	.byte	0xff
	.zero		1


	//   ....[106]....
        /*079c*/ 	.word	0x0000d140
        /*07a0*/ 	.word	0x00000000
        /*07a4*/ 	.word	0x00000060
        /*07a8*/ 	.short	0x010a
        /*07aa*/ 	.byte	0xff
	.zero		1


	//   ....[107]....
        /*07ac*/ 	.word	0x0000d1a0
        /*07b0*/ 	.word	0x00000000
        /*07b4*/ 	.word	0x00000068
        /*07b8*/ 	.short	0x010a
        /*07ba*/ 	.byte	0xff
	.zero		1


	//   ....[108]....
        /*07bc*/ 	.word	0x0000d200
        /*07c0*/ 	.word	0x00000000
        /*07c4*/ 	.word	0x00000070
        /*07c8*/ 	.short	0x010a
        /*07ca*/ 	.byte	0xff
	.zero		1


	//   ....[109]....
        /*07cc*/ 	.word	0x0000d260
        /*07d0*/ 	.word	0x00000000
        /*07d4*/ 	.word	0x00000090
        /*07d8*/ 	.short	0x010a
        /*07da*/ 	.byte	0xff
	.zero		1


	//   ....[110]....
        /*07dc*/ 	.word	0x0000d2c0
        /*07e0*/ 	.word	0x00000002
        /*07e4*/ 	.word	0x00000040
        /*07e8*/ 	.short	0x010a
        /*07ea*/ 	.byte	0xff
	.zero		1


	//   ....[111]....
        /*07ec*/ 	.word	0x0000d310
        /*07f0*/ 	.word	0x00000059
        /*07f4*/ 	.word	0x000000a0
        /*07f8*/ 	.short	0x010a
        /*07fa*/ 	.byte	0xff
	.zero		1


	//   ....[112]....
        /*07fc*/ 	.word	0x0000d360
        /*0800*/ 	.word	0x00000003
        /*0804*/ 	.word	0x00000040
        /*0808*/ 	.short	0x010a
        /*080a*/ 	.byte	0xff
	.zero		1


	//   ....[113]....
        /*080c*/ 	.word	0x0000d3b0
        /*0810*/ 	.word	0x00000028
        /*0814*/ 	.word	0x00000040
        /*0818*/ 	.short	0x010a
        /*081a*/ 	.byte	0xff
	.zero		1


	//   ....[114]....
        /*081c*/ 	.word	0x0000d400
        /*0820*/ 	.word	0x00000003
        /*0824*/ 	.word	0x00000040
        /*0828*/ 	.short	0x010a
        /*082a*/ 	.byte	0xff
	.zero		1


	//----- nvinfo : EIATTR_NUM_MBARRIERS
	.align		4
.L_47:
        /*082c*/ 	.byte	0x03, 0x38
        /*082e*/ 	.short	0x0018


	//----- nvinfo : EIATTR_EXIT_INSTR_OFFSETS
	.align		4
        /*0830*/ 	.byte	0x04, 0x1c
        /*0832*/ 	.short	(.L_49 - .L_48)


	//   ....[0]....
.L_48:
        /*0834*/ 	.word	0x00006890


	//   ....[1]....
        /*0838*/ 	.word	0x00006b40


	//   ....[2]....
        /*083c*/ 	.word	0x00006ba0


	//   ....[3]....
        /*0840*/ 	.word	0x00007be0


	//   ....[4]....
        /*0844*/ 	.word	0x00008eb0


	//   ....[5]....
        /*0848*/ 	.word	0x00008ef0


	//   ....[6]....
        /*084c*/ 	.word	0x0000c890


	//   ....[7]....
        /*0850*/ 	.word	0x0000c910


	//   ....[8]....
        /*0854*/ 	.word	0x0000c940


	//   ....[9]....
        /*0858*/ 	.word	0x0000c9c0


	//----- nvinfo : EIATTR_MAX_THREADS
	.align		4
.L_49:
        /*085c*/ 	.byte	0x04, 0x05
        /*085e*/ 	.short	(.L_51 - .L_50)
.L_50:
        /*0860*/ 	.word	0x00000100
        /*0864*/ 	.word	0x00000001
        /*0868*/ 	.word	0x00000001


	//----- nvinfo : EIATTR_CRS_STACK_SIZE
	.align		4
.L_51:
        /*086c*/ 	.byte	0x04, 0x1e
        /*086e*/ 	.short	(.L_53 - .L_52)
.L_52:
        /*0870*/ 	.word	0x00000000


	//----- nvinfo : EIATTR_CBANK_PARAM_SIZE
	.align		4
.L_53:
        /*0874*/ 	.byte	0x03, 0x19
        /*0876*/ 	.short	0x0800


	//----- nvinfo : EIATTR_PARAM_CBANK
	.align		4
        /*0878*/ 	.byte	0x04, 0x0a
        /*087a*/ 	.short	(.L_55 - .L_54)
	.align		4
.L_54:
        /*087c*/ 	.word	index@(.nv.constant0._ZN7cutlass13device_kernelINS_4conv6kernel13ConvUniversalINS1_16ConvProblemShapeILNS1_8OperatorE1ELi2EEENS1_10collective14CollectiveConvINS1_47MainloopSm100TmaUmmaWarpSpecializedImplicitGemmILS5_1ELi4ELi2ELi1ELi2EN4cute5tupleIJNSA_1CILi1EEESD_SD_EEEEENSB_IJNSC_ILi128EEENSC_ILi64EEENSB_IJSH_EEEEEENS_10tfloat32_tESK_NSA_8TiledMMAINSA_8MMA_AtomIJNSA_17SM100_MMA_TF32_SSISK_SK_fLi128ELi64ELNSA_4UMMA5MajorE0ELSP_1ELNSO_7ScaleInE0ELSQ_0EEEEEENSA_6LayoutISE_NSB_IJNSC_ILi0EEESU_SU_EEEEENSB_IJNSA_10UnderscoreESX_SX_EEEEENS7_6detail27Sm100ImplicitGemmTileTraitsINSA_20SM90_TMA_LOAD_IM2COLENSA_14ComposedLayoutINSA_7SwizzleILi3ELi4ELi3EEENSA_18smem_ptr_flag_bitsILi32EEENST_INSB_IJNSC_ILi8EEENSC_ILi32EEEEEENSB_IJS19_SD_EEEEEEEvEENS11_INSA_13SM90_TMA_LOADENS13_INS14_ILi2ELi5ELi2EEES17_NST_INSB_IJS19_NSC_ILi4EEEEEENSB_IJSD_S19_EEEEEEEvEEEENS_8epilogue10collective18CollectiveEpilogueINS1O_23Sm100TmaWarpSpecializedILi4ELi2ELi16ELb1ELb0EEEJSJ_NSB_IJNST_ISG_SD_EENST_INSC_ILi16EEESD_EEEEESK_NSB_IJNSB_IJlllEEESD_SU_EEESK_S1Y_NS1O_6fusion15FusionCallbacksIS1S_NS1Z_17LinearCombinationISK_fSK_fLNS_15FloatRoundStyleE2EEESJ_S1W_JEEENSA_5SM1004TMEM4LOAD26SM100_TMEM_LOAD_32dp32b16xES12_NS13_INS14_ILi2ELi4ELi3EEES17_NST_INSB_IJS18_S1U_EEENSB_IJS1U_SD_EEEEEEENSA_39AutoVectorizingCopyWithAssumedAlignmentILi128EEENSA_21SM90_TMA_STORE_IM2COLES2D_S2F_S2F_EEEvvEEEEvNT_6ParamsE)
        /*0880*/ 	.short	0x0380
        /*0882*/ 	.short	0x0800


	//----- nvinfo : EIATTR_SW_WAR
	.align		4
.L_55:
        /*0884*/ 	.byte	0x04, 0x36
        /*0886*/ 	.short	(.L_57 - .L_56)
.L_56:
        /*0888*/ 	.word	0x00000008
.L_57:


//--------------------- .nv.callgraph             --------------------------
	.section	.nv.callgraph,"",@"SHT_CUDA_CALLGRAPH"
	.align	4
	.sectionentsize	8
	.align		4
        /*0000*/ 	.word	0x00000000
	.align		4
        /*0004*/ 	.word	0xffffffff
	.align		4
        /*0008*/ 	.word	index@(_ZN7cutlass13device_kernelINS_4conv6kernel13ConvUniversalINS1_16ConvProblemShapeILNS1_8OperatorE1ELi2EEENS1_10collective14CollectiveConvINS1_47MainloopSm100TmaUmmaWarpSpecializedImplicitGemmILS5_1ELi4ELi2ELi1ELi2EN4cute5tupleIJNSA_1CILi1EEESD_SD_EEEEENSB_IJNSC_ILi128EEENSC_ILi64EEENSB_IJSH_EEEEEENS_10tfloat32_tESK_NSA_8TiledMMAINSA_8MMA_AtomIJNSA_17SM100_MMA_TF32_SSISK_SK_fLi128ELi64ELNSA_4UMMA5MajorE0ELSP_1ELNSO_7ScaleInE0ELSQ_0EEEEEENSA_6LayoutISE_NSB_IJNSC_ILi0EEESU_SU_EEEEENSB_IJNSA_10UnderscoreESX_SX_EEEEENS7_6detail27Sm100ImplicitGemmTileTraitsINSA_20SM90_TMA_LOAD_IM2COLENSA_14ComposedLayoutINSA_7SwizzleILi3ELi4ELi3EEENSA_18smem_ptr_flag_bitsILi32EEENST_INSB_IJNSC_ILi8EEENSC_ILi32EEEEEENSB_IJS19_SD_EEEEEEEvEENS11_INSA_13SM90_TMA_LOADENS13_INS14_ILi2ELi5ELi2EEES17_NST_INSB_IJS19_NSC_ILi4EEEEEENSB_IJSD_S19_EEEEEEEvEEEENS_8epilogue10collective18CollectiveEpilogueINS1O_23Sm100TmaWarpSpecializedILi4ELi2ELi16ELb1ELb0EEEJSJ_NSB_IJNST_ISG_SD_EENST_INSC_ILi16EEESD_EEEEESK_NSB_IJNSB_IJlllEEESD_SU_EEESK_S1Y_NS1O_6fusion15FusionCallbacksIS1S_NS1Z_17LinearCombinationISK_fSK_fLNS_15FloatRoundStyleE2EEESJ_S1W_JEEENSA_5SM1004TMEM4LOAD26SM100_TMEM_LOAD_32dp32b16xES12_NS13_INS14_ILi2ELi4ELi3EEES17_NST_INSB_IJS18_S1U_EEENSB_IJS1U_SD_EEEEEEENSA_39AutoVectorizingCopyWithAssumedAlignmentILi128EEENSA_21SM90_TMA_STORE_IM2COLES2D_S2F_S2F_EEEvvEEEEvNT_6ParamsE)
	.align		4
        /*000c*/ 	.word	index@(__assertfail)
	.align		4
        /*0010*/ 	.word	0x00000000
	.align		4
        /*0014*/ 	.word	0xfffffffe
	.align		4
        /*0018*/ 	.word	0x00000000
	.align		4
        /*001c*/ 	.word	0xfffffffd
	.align		4
        /*0020*/ 	.word	0x00000000
	.align		4
        /*0024*/ 	.word	0xfffffffc


//--------------------- .nv.constant4             --------------------------
	.section	.nv.constant4,"a",@progbits
	.align	8
	.align		8
.nv.constant4:
        /*0000*/ 	.dword	__assertfail
	.align		8
        /*0008*/ 	.dword	__unnamed_1
	.align		8
        /*0010*/ 	.dword	__unnamed_2
	.align		8
        /*0018*/ 	.dword	_ZN39_INTERNAL_47f7b979_4_k_cu_890dc09d_32024cuda3std3__45__cpo5beginE
	.align		8
        /*0020*/ 	.dword	_ZN39_INTERNAL_47f7b979_4_k_cu_890dc09d_32024cuda3std3__45__cpo3endE
	.align		8
        /*0028*/ 	.dword	_ZN39_INTERNAL_47f7b979_4_k_cu_890dc09d_32024cuda3std3__45__cpo6cbeginE
	.align		8
        /*0030*/ 	.dword	_ZN39_INTERNAL_47f7b979_4_k_cu_890dc09d_32024cuda3std3__45__cpo4cendE
	.align		8
        /*0038*/ 	.dword	_ZN39_INTERNAL_47f7b979_4_k_cu_890dc09d_32024cuda3std3__441_GLOBAL__N__47f7b979_4_k_cu_890dc09d_32026ignoreE
	.align		8
        /*0040*/ 	.dword	_ZN39_INTERNAL_47f7b979_4_k_cu_890dc09d_32024cuda3std3__419piecewise_constructE
	.align		8
        /*0048*/ 	.dword	_ZN39_INTERNAL_47f7b979_4_k_cu_890dc09d_32024cuda3std3__48in_placeE
	.align		8
        /*0050*/ 	.dword	_ZN39_INTERNAL_47f7b979_4_k_cu_890dc09d_32024cuda3std6ranges3__45__cpo4swapE
	.align		8
        /*0058*/ 	.dword	_ZN39_INTERNAL_47f7b979_4_k_cu_890dc09d_32024cuda3std6ranges3__45__cpo9iter_moveE
	.align		8
        /*0060*/ 	.dword	_ZN39_INTERNAL_47f7b979_4_k_cu_890dc09d_32024cute7productE
	.align		8
        /*0068*/ 	.dword	_ZN39_INTERNAL_47f7b979_4_k_cu_890dc09d_32024cute1_E
	.align		8
        /*0070*/ 	.dword	$str$27
	.align		8
        /*0078*/ 	.dword	$str$28
	.align		8
        /*0080*/ 	.dword	$str$29
	.align		8
        /*0088*/ 	.dword	$str$30


//--------------------- .text._ZN7cutlass13device_kernelINS_4conv6kernel13ConvUniversalINS1_16ConvProblemShapeILNS1_8OperatorE1ELi2EEENS1_10collective14CollectiveConvINS1_47MainloopSm100TmaUmmaWarpSpecializedImplicitGemmILS5_1ELi4ELi2ELi1ELi2EN4cute5tupleIJNSA_1CILi1EEESD_SD_EEEEENSB_IJNSC_ILi128EEENSC_ILi64EEENSB_IJSH_EEEEEENS_10tfloat32_tESK_NSA_8TiledMMAINSA_8MMA_AtomIJNSA_17SM100_MMA_TF32_SSISK_SK_fLi128ELi64ELNSA_4UMMA5MajorE0ELSP_1ELNSO_7ScaleInE0ELSQ_0EEEEEENSA_6LayoutISE_NSB_IJNSC_ILi0EEESU_SU_EEEEENSB_IJNSA_10UnderscoreESX_SX_EEEEENS7_6detail27Sm100ImplicitGemmTileTraitsINSA_20SM90_TMA_LOAD_IM2COLENSA_14ComposedLayoutINSA_7SwizzleILi3ELi4ELi3EEENSA_18smem_ptr_flag_bitsILi32EEENST_INSB_IJNSC_ILi8EEENSC_ILi32EEEEEENSB_IJS19_SD_EEEEEEEvEENS11_INSA_13SM90_TMA_LOADENS13_INS14_ILi2ELi5ELi2EEES17_NST_INSB_IJS19_NSC_ILi4EEEEEENSB_IJSD_S19_EEEEEEEvEEEENS_8epilogue10collective18CollectiveEpilogueINS1O_23Sm100TmaWarpSpecializedILi4ELi2ELi16ELb1ELb0EEEJSJ_NSB_IJNST_ISG_SD_EENST_INSC_ILi16EEESD_EEEEESK_NSB_IJNSB_IJlllEEESD_SU_EEESK_S1Y_NS1O_6fusion15FusionCallbacksIS1S_NS1Z_17LinearCombinationISK_fSK_fLNS_15FloatRoundStyleE2EEESJ_S1W_JEEENSA_5SM1004TMEM4LOAD26SM100_TMEM_LOAD_32dp32b16xES12_NS13_INS14_ILi2ELi4ELi3EEES17_NST_INSB_IJS18_S1U_EEENSB_IJS1U_SD_EEEEEEENSA_39AutoVectorizingCopyWithAssumedAlignmentILi128EEENSA_21SM90_TMA_STORE_IM2COLES2D_S2F_S2F_EEEvvEEEEvNT_6ParamsE --------------------------
	.section	.text._ZN7cutlass13device_kernelINS_4conv6kernel13ConvUniversalINS1_16ConvProblemShapeILNS1_8OperatorE1ELi2EEENS1_10collective14CollectiveConvINS1_47MainloopSm100TmaUmmaWarpSpecializedImplicitGemmILS5_1ELi4ELi2ELi1ELi2EN4cute5tupleIJNSA_1CILi1EEESD_SD_EEEEENSB_IJNSC_ILi128EEENSC_ILi64EEENSB_IJSH_EEEEEENS_10tfloat32_tESK_NSA_8TiledMMAINSA_8MMA_AtomIJNSA_17SM100_MMA_TF32_SSISK_SK_fLi128ELi64ELNSA_4UMMA5MajorE0ELSP_1ELNSO_7ScaleInE0ELSQ_0EEEEEENSA_6LayoutISE_NSB_IJNSC_ILi0EEESU_SU_EEEEENSB_IJNSA_10UnderscoreESX_SX_EEEEENS7_6detail27Sm100ImplicitGemmTileTraitsINSA_20SM90_TMA_LOAD_IM2COLENSA_14ComposedLayoutINSA_7SwizzleILi3ELi4ELi3EEENSA_18smem_ptr_flag_bitsILi32EEENST_INSB_IJNSC_ILi8EEENSC_ILi32EEEEEENSB_IJS19_SD_EEEEEEEvEENS11_INSA_13SM90_TMA_LOADENS13_INS14_ILi2ELi5ELi2EEES17_NST_INSB_IJS19_NSC_ILi4EEEEEENSB_IJSD_S19_EEEEEEEvEEEENS_8epilogue10collective18CollectiveEpilogueINS1O_23Sm100TmaWarpSpecializedILi4ELi2ELi16ELb1ELb0EEEJSJ_NSB_IJNST_ISG_SD_EENST_INSC_ILi16EEESD_EEEEESK_NSB_IJNSB_IJlllEEESD_SU_EEESK_S1Y_NS1O_6fusion15FusionCallbacksIS1S_NS1Z_17LinearCombinationISK_fSK_fLNS_15FloatRoundStyleE2EEESJ_S1W_JEEENSA_5SM1004TMEM4LOAD26SM100_TMEM_LOAD_32dp32b16xES12_NS13_INS14_ILi2ELi4ELi3EEES17_NST_INSB_IJS18_S1U_EEENSB_IJS1U_SD_EEEEEEENSA_39AutoVectorizingCopyWithAssumedAlignmentILi128EEENSA_21SM90_TMA_STORE_IM2COLES2D_S2F_S2F_EEEvvEEEEvNT_6ParamsE,"ax",@progbits
	.align	128
.text._ZN7cutlass13device_kernelINS_4conv6kernel13ConvUniversalINS1_16ConvProblemShapeILNS1_8OperatorE1ELi2EEENS1_10collective14CollectiveConvINS1_47MainloopSm100TmaUmmaWarpSpecializedImplicitGemmILS5_1ELi4ELi2ELi1ELi2EN4cute5tupleIJNSA_1CILi1EEESD_SD_EEEEENSB_IJNSC_ILi128EEENSC_ILi64EEENSB_IJSH_EEEEEENS_10tfloat32_tESK_NSA_8TiledMMAINSA_8MMA_AtomIJNSA_17SM100_MMA_TF32_SSISK_SK_fLi128ELi64ELNSA_4UMMA5MajorE0ELSP_1ELNSO_7ScaleInE0ELSQ_0EEEEEENSA_6LayoutISE_NSB_IJNSC_ILi0EEESU_SU_EEEEENSB_IJNSA_10UnderscoreESX_SX_EEEEENS7_6detail27Sm100ImplicitGemmTileTraitsINSA_20SM90_TMA_LOAD_IM2COLENSA_14ComposedLayoutINSA_7SwizzleILi3ELi4ELi3EEENSA_18smem_ptr_flag_bitsILi32EEENST_INSB_IJNSC_ILi8EEENSC_ILi32EEEEEENSB_IJS19_SD_EEEEEEEvEENS11_INSA_13SM90_TMA_LOADENS13_INS14_ILi2ELi5ELi2EEES17_NST_INSB_IJS19_NSC_ILi4EEEEEENSB_IJSD_S19_EEEEEEEvEEEENS_8epilogue10collective18CollectiveEpilogueINS1O_23Sm100TmaWarpSpecializedILi4ELi2ELi16ELb1ELb0EEEJSJ_NSB_IJNST_ISG_SD_EENST_INSC_ILi16EEESD_EEEEESK_NSB_IJNSB_IJlllEEESD_SU_EEESK_S1Y_NS1O_6fusion15FusionCallbacksIS1S_NS1Z_17LinearCombinationISK_fSK_fLNS_15FloatRoundStyleE2EEESJ_S1W_JEEENSA_5SM1004TMEM4LOAD26SM100_TMEM_LOAD_32dp32b16xES12_NS13_INS14_ILi2ELi4ELi3EEES17_NST_INSB_IJS18_S1U_EEENSB_IJS1U_SD_EEEEEEENSA_39AutoVectorizingCopyWithAssumedAlignmentILi128EEENSA_21SM90_TMA_STORE_IM2COLES2D_S2F_S2F_EEEvvEEEEvNT_6ParamsE:
        .type           _ZN7cutlass13device_kernelINS_4conv6kernel13ConvUniversalINS1_16ConvProblemShapeILNS1_8OperatorE1ELi2EEENS1_10collective14CollectiveConvINS1_47MainloopSm100TmaUmmaWarpSpecializedImplicitGemmILS5_1ELi4ELi2ELi1ELi2EN4cute5tupleIJNSA_1CILi1EEESD_SD_EEEEENSB_IJNSC_ILi128EEENSC_ILi64EEENSB_IJSH_EEEEEENS_10tfloat32_tESK_NSA_8TiledMMAINSA_8MMA_AtomIJNSA_17SM100_MMA_TF32_SSISK_SK_fLi128ELi64ELNSA_4UMMA5MajorE0ELSP_1ELNSO_7ScaleInE0ELSQ_0EEEEEENSA_6LayoutISE_NSB_IJNSC_ILi0EEESU_SU_EEEEENSB_IJNSA_10UnderscoreESX_SX_EEEEENS7_6detail27Sm100ImplicitGemmTileTraitsINSA_20SM90_TMA_LOAD_IM2COLENSA_14ComposedLayoutINSA_7SwizzleILi3ELi4ELi3EEENSA_18smem_ptr_flag_bitsILi32EEENST_INSB_IJNSC_ILi8EEENSC_ILi32EEEEEENSB_IJS19_SD_EEEEEEEvEENS11_INSA_13SM90_TMA_LOADENS13_INS14_ILi2ELi5ELi2EEES17_NST_INSB_IJS19_NSC_ILi4EEEEEENSB_IJSD_S19_EEEEEEEvEEEENS_8epilogue10collective18CollectiveEpilogueINS1O_23Sm100TmaWarpSpecializedILi4ELi2ELi16ELb1ELb0EEEJSJ_NSB_IJNST_ISG_SD_EENST_INSC_ILi16EEESD_EEEEESK_NSB_IJNSB_IJlllEEESD_SU_EEESK_S1Y_NS1O_6fusion15FusionCallbacksIS1S_NS1Z_17LinearCombinationISK_fSK_fLNS_15FloatRoundStyleE2EEESJ_S1W_JEEENSA_5SM1004TMEM4LOAD26SM100_TMEM_LOAD_32dp32b16xES12_NS13_INS14_ILi2ELi4ELi3EEES17_NST_INSB_IJS18_S1U_EEENSB_IJS1U_SD_EEEEEEENSA_39AutoVectorizingCopyWithAssumedAlignmentILi128EEENSA_21SM90_TMA_STORE_IM2COLES2D_S2F_S2F_EEEvvEEEEvNT_6ParamsE,@function
        .size           _ZN7cutlass13device_kernelINS_4conv6kernel13ConvUniversalINS1_16ConvProblemShapeILNS1_8OperatorE1ELi2EEENS1_10collective14CollectiveConvINS1_47MainloopSm100TmaUmmaWarpSpecializedImplicitGemmILS5_1ELi4ELi2ELi1ELi2EN4cute5tupleIJNSA_1CILi1EEESD_SD_EEEEENSB_IJNSC_ILi128EEENSC_ILi64EEENSB_IJSH_EEEEEENS_10tfloat32_tESK_NSA_8TiledMMAINSA_8MMA_AtomIJNSA_17SM100_MMA_TF32_SSISK_SK_fLi128ELi64ELNSA_4UMMA5MajorE0ELSP_1ELNSO_7ScaleInE0ELSQ_0EEEEEENSA_6LayoutISE_NSB_IJNSC_ILi0EEESU_SU_EEEEENSB_IJNSA_10UnderscoreESX_SX_EEEEENS7_6detail27Sm100ImplicitGemmTileTraitsINSA_20SM90_TMA_LOAD_IM2COLENSA_14ComposedLayoutINSA_7SwizzleILi3ELi4ELi3EEENSA_18smem_ptr_flag_bitsILi32EEENST_INSB_IJNSC_ILi8EEENSC_ILi32EEEEEENSB_IJS19_SD_EEEEEEEvEENS11_INSA_13SM90_TMA_LOADENS13_INS14_ILi2ELi5ELi2EEES17_NST_INSB_IJS19_NSC_ILi4EEEEEENSB_IJSD_S19_EEEEEEEvEEEENS_8epilogue10collective18CollectiveEpilogueINS1O_23Sm100TmaWarpSpecializedILi4ELi2ELi16ELb1ELb0EEEJSJ_NSB_IJNST_ISG_SD_EENST_INSC_ILi16EEESD_EEEEESK_NSB_IJNSB_IJlllEEESD_SU_EEESK_S1Y_NS1O_6fusion15FusionCallbacksIS1S_NS1Z_17LinearCombinationISK_fSK_fLNS_15FloatRoundStyleE2EEESJ_S1W_JEEENSA_5SM1004TMEM4LOAD26SM100_TMEM_LOAD_32dp32b16xES12_NS13_INS14_ILi2ELi4ELi3EEES17_NST_INSB_IJS18_S1U_EEENSB_IJS1U_SD_EEEEEEENSA_39AutoVectorizingCopyWithAssumedAlignmentILi128EEENSA_21SM90_TMA_STORE_IM2COLES2D_S2F_S2F_EEEvvEEEEvNT_6ParamsE,(.L_x_166 - _ZN7cutlass13device_kernelINS_4conv6kernel13ConvUniversalINS1_16ConvProblemShapeILNS1_8OperatorE1ELi2EEENS1_10collective14CollectiveConvINS1_47MainloopSm100TmaUmmaWarpSpecializedImplicitGemmILS5_1ELi4ELi2ELi1ELi2EN4cute5tupleIJNSA_1CILi1EEESD_SD_EEEEENSB_IJNSC_ILi128EEENSC_ILi64EEENSB_IJSH_EEEEEENS_10tfloat32_tESK_NSA_8TiledMMAINSA_8MMA_AtomIJNSA_17SM100_MMA_TF32_SSISK_SK_fLi128ELi64ELNSA_4UMMA5MajorE0ELSP_1ELNSO_7ScaleInE0ELSQ_0EEEEEENSA_6LayoutISE_NSB_IJNSC_ILi0EEESU_SU_EEEEENSB_IJNSA_10UnderscoreESX_SX_EEEEENS7_6detail27Sm100ImplicitGemmTileTraitsINSA_20SM90_TMA_LOAD_IM2COLENSA_14ComposedLayoutINSA_7SwizzleILi3ELi4ELi3EEENSA_18smem_ptr_flag_bitsILi32EEENST_INSB_IJNSC_ILi8EEENSC_ILi32EEEEEENSB_IJS19_SD_EEEEEEEvEENS11_INSA_13SM90_TMA_LOADENS13_INS14_ILi2ELi5ELi2EEES17_NST_INSB_IJS19_NSC_ILi4EEEEEENSB_IJSD_S19_EEEEEEEvEEEENS_8epilogue10collective18CollectiveEpilogueINS1O_23Sm100TmaWarpSpecializedILi4ELi2ELi16ELb1ELb0EEEJSJ_NSB_IJNST_ISG_SD_EENST_INSC_ILi16EEESD_EEEEESK_NSB_IJNSB_IJlllEEESD_SU_EEESK_S1Y_NS1O_6fusion15FusionCallbacksIS1S_NS1Z_17LinearCombinationISK_fSK_fLNS_15FloatRoundStyleE2EEESJ_S1W_JEEENSA_5SM1004TMEM4LOAD26SM100_TMEM_LOAD_32dp32b16xES12_NS13_INS14_ILi2ELi4ELi3EEES17_NST_INSB_IJS18_S1U_EEENSB_IJS1U_SD_EEEEEEENSA_39AutoVectorizingCopyWithAssumedAlignmentILi128EEENSA_21SM90_TMA_STORE_IM2COLES2D_S2F_S2F_EEEvvEEEEvNT_6ParamsE)
        .other          _ZN7cutlass13device_kernelINS_4conv6kernel13ConvUniversalINS1_16ConvProblemShapeILNS1_8OperatorE1ELi2EEENS1_10collective14CollectiveConvINS1_47MainloopSm100TmaUmmaWarpSpecializedImplicitGemmILS5_1ELi4ELi2ELi1ELi2EN4cute5tupleIJNSA_1CILi1EEESD_SD_EEEEENSB_IJNSC_ILi128EEENSC_ILi64EEENSB_IJSH_EEEEEENS_10tfloat32_tESK_NSA_8TiledMMAINSA_8MMA_AtomIJNSA_17SM100_MMA_TF32_SSISK_SK_fLi128ELi64ELNSA_4UMMA5MajorE0ELSP_1ELNSO_7ScaleInE0ELSQ_0EEEEEENSA_6LayoutISE_NSB_IJNSC_ILi0EEESU_SU_EEEEENSB_IJNSA_10UnderscoreESX_SX_EEEEENS7_6detail27Sm100ImplicitGemmTileTraitsINSA_20SM90_TMA_LOAD_IM2COLENSA_14ComposedLayoutINSA_7SwizzleILi3ELi4ELi3EEENSA_18smem_ptr_flag_bitsILi32EEENST_INSB_IJNSC_ILi8EEENSC_ILi32EEEEEENSB_IJS19_SD_EEEEEEEvEENS11_INSA_13SM90_TMA_LOADENS13_INS14_ILi2ELi5ELi2EEES17_NST_INSB_IJS19_NSC_ILi4EEEEEENSB_IJSD_S19_EEEEEEEvEEEENS_8epilogue10collective18CollectiveEpilogueINS1O_23Sm100TmaWarpSpecializedILi4ELi2ELi16ELb1ELb0EEEJSJ_NSB_IJNST_ISG_SD_EENST_INSC_ILi16EEESD_EEEEESK_NSB_IJNSB_IJlllEEESD_SU_EEESK_S1Y_NS1O_6fusion15FusionCallbacksIS1S_NS1Z_17LinearCombinationISK_fSK_fLNS_15FloatRoundStyleE2EEESJ_S1W_JEEENSA_5SM1004TMEM4LOAD26SM100_TMEM_LOAD_32dp32b16xES12_NS13_INS14_ILi2ELi4ELi3EEES17_NST_INSB_IJS18_S1U_EEENSB_IJS1U_SD_EEEEEEENSA_39AutoVectorizingCopyWithAssumedAlignmentILi128EEENSA_21SM90_TMA_STORE_IM2COLES2D_S2F_S2F_EEEvvEEEEvNT_6ParamsE,@"STO_CUDA_ENTRY STV_DEFAULT"
_ZN7cutlass13device_kernelINS_4conv6kernel13ConvUniversalINS1_16ConvProblemShapeILNS1_8OperatorE1ELi2EEENS1_10collective14CollectiveConvINS1_47MainloopSm100TmaUmmaWarpSpecializedImplicitGemmILS5_1ELi4ELi2ELi1ELi2EN4cute5tupleIJNSA_1CILi1EEESD_SD_EEEEENSB_IJNSC_ILi128EEENSC_ILi64EEENSB_IJSH_EEEEEENS_10tfloat32_tESK_NSA_8TiledMMAINSA_8MMA_AtomIJNSA_17SM100_MMA_TF32_SSISK_SK_fLi128ELi64ELNSA_4UMMA5MajorE0ELSP_1ELNSO_7ScaleInE0ELSQ_0EEEEEENSA_6LayoutISE_NSB_IJNSC_ILi0EEESU_SU_EEEEENSB_IJNSA_10UnderscoreESX_SX_EEEEENS7_6detail27Sm100ImplicitGemmTileTraitsINSA_20SM90_TMA_LOAD_IM2COLENSA_14ComposedLayoutINSA_7SwizzleILi3ELi4ELi3EEENSA_18smem_ptr_flag_bitsILi32EEENST_INSB_IJNSC_ILi8EEENSC_ILi32EEEEEENSB_IJS19_SD_EEEEEEEvEENS11_INSA_13SM90_TMA_LOADENS13_INS14_ILi2ELi5ELi2EEES17_NST_INSB_IJS19_NSC_ILi4EEEEEENSB_IJSD_S19_EEEEEEEvEEEENS_8epilogue10collective18CollectiveEpilogueINS1O_23Sm100TmaWarpSpecializedILi4ELi2ELi16ELb1ELb0EEEJSJ_NSB_IJNST_ISG_SD_EENST_INSC_ILi16EEESD_EEEEESK_NSB_IJNSB_IJlllEEESD_SU_EEESK_S1Y_NS1O_6fusion15FusionCallbacksIS1S_NS1Z_17LinearCombinationISK_fSK_fLNS_15FloatRoundStyleE2EEESJ_S1W_JEEENSA_5SM1004TMEM4LOAD26SM100_TMEM_LOAD_32dp32b16xES12_NS13_INS14_ILi2ELi4ELi3EEES17_NST_INSB_IJS18_S1U_EEENSB_IJS1U_SD_EEEEEEENSA_39AutoVectorizingCopyWithAssumedAlignmentILi128EEENSA_21SM90_TMA_STORE_IM2COLES2D_S2F_S2F_EEEvvEEEEvNT_6ParamsE:
[----:B------:R-:W1:Y:S01]  /*0000*/  LDC R1, c[0x0][0x37c] ;  /* 0x0000df00ff017b82 */ /* 0x000e620000000800 */
[----:B------:R-:W2:Y:S01]  /*0010*/  S2R R69, SR_TID.X ;  /* 0x0000000000457919 */ /* 0x000ea20000002100 */
[----:B------:R-:W3:Y:S01]  /*0020*/  LDCU.64 UR8, c[0x0][0x890] ;  /* 0x00011200ff0877ac */ /* 0x000ee20008000a00 */
[----:B-1----:R-:W-:Y:S01]  /*0030*/  VIADD R1, R1, 0xfffffff8 ;  /* 0xfffffff801017836 */ /* 0x002fe20000000000 */
[----:B------:R-:W-:Y:S02]  /*0040*/  PRMT R71, RZ, 0x7610, R71 ;  /* 0x00007610ff477816 */ /* 0x000fe40000000047 */
[----:B------:R-:W-:Y:S01]  /*0050*/  ELECT P5, URZ, PT ;  /* 0x0000000000ff782f */ /* 0x000fe200038a0000 */
[----:B---3--:R-:W-:-:S04]  /*0060*/  UISETP.NE.U32.AND UP0, UPT, UR8, URZ, UPT ;  /* 0x000000ff0800728c */ /* 0x008fc8000bf05070 */
[----:B------:R-:W-:Y:S01]  /*0070*/  UISETP.NE.AND.EX UP0, UPT, UR9, URZ, UPT, UP0 ;  /* 0x000000ff0900728c */ /* 0x000fe2000bf05300 */
[----:B--2---:R-:W-:-:S05]  /*0080*/  SHF.R.U32.HI R72, RZ, 0x5, R69 ;  /* 0x00000005ff487819 */ /* 0x004fca0000011645 */
[----:B------:R-:W1:Y:S02]  /*0090*/  SHFL.IDX PT, R0, R72, RZ, 0x1f ;  /* 0x00001fff48007589 */ /* 0x000e6400000e0000 */
[----:B-1----:R-:W-:Y:S01]  /*00a0*/  R2UR UR18, R0 ;  /* 0x00000000001272ca */ /* 0x002fe200000e0000 */
[----:B------:R-:W-:-:S14]  /*00b0*/  BRA.U UP0, `(.L_x_0) ;  /* 0x0000000100307547 */ /* 0x000fdc000b800000 */
[----:B------:R-:W1:Y:S02]  /*00c0*/  LDCU.64 UR4, c[0x0][0x888] ;  /* 0x00011100ff0477ac */ /* 0x000e640008000a00 */
[----:B-1----:R-:W-:-:S04]  /*00d0*/  UISETP.NE.U32.AND UP0, UPT, UR4, URZ, UPT ;  /* 0x000000ff0400728c */ /* 0x002fc8000bf05070 */
[----:B------:R-:W-:-:S09]  /*00e0*/  UISETP.NE.AND.EX UP0, UPT, UR5, URZ, UPT, UP0 ;  /* 0x000000ff0500728c */ /* 0x000fd2000bf05300 */
[----:B------:R-:W-:Y:S05]  /*00f0*/  BRA.U !UP0, `(.L_x_1) ;  /* 0x0000000108147547 */ /* 0x000fea000b800000 */
[----:B------:R-:W1:Y:S01]  /*0100*/  LDC.64 R2, c[0x0][0x888] ;  /* 0x00022200ff027b82 */ /* 0x000e620000000a00 */
[----:B------:R-:W1:Y:S02]  /*0110*/  LDCU.64 UR4, c[0x0][0x358] ;  /* 0x00006b00ff0477ac */ /* 0x000e640008000a00 */
[----:B-1----:R1:W5:Y:S01]  /*0120*/  LDG.E R27, desc[UR4][R2.64] ;  /* 0x00000004021b7981 */ /* 0x002362000c1e1900 */
[----:B------:R-:W-:Y:S01]  /*0130*/  HFMA2 R71, -RZ, RZ, 0, 5.9604644775390625e-08 ;  /* 0x00000001ff477431 */ /* 0x000fe200000001ff */
[----:B------:R-:W-:Y:S05]  /*0140*/  BRA `(.L_x_0) ;  /* 0x00000000000c7947 */ /* 0x000fea0003800000 */
.L_x_1:
[----:B------:R-:W1:Y:S01]  /*0150*/  LDCU UR4, c[0x0][0x880] ;  /* 0x00011000ff0477ac */ /* 0x000e620008000800 */
[----:B------:R-:W-:Y:S01]  /*0160*/  HFMA2 R71, -RZ, RZ, 0, 5.9604644775390625e-08 ;  /* 0x00000001ff477431 */ /* 0x000fe200000001ff */
[----:B-1----:R-:W-:-:S07]  /*0170*/  MOV R27, UR4 ;  /* 0x00000004001b7c02 */ /* 0x002fce0008000f00 */
.L_x_0:
[----:B------:R-:W2:Y:S02]  /*0180*/  LDCU.64 UR4, c[0x0][0x8b0] ;  /* 0x00011600ff0477ac */ /* 0x000ea40008000a00 */
[----:B--2---:R-:W-:-:S04]  /*0190*/  UISETP.NE.U32.AND UP0, UPT, UR4, URZ, UPT ;  /* 0x000000ff0400728c */ /* 0x004fc8000bf05070 */
[----:B------:R-:W-:-:S09]  /*01a0*/  UISETP.NE.AND.EX UP0, UPT, UR5, URZ, UPT, UP0 ;  /* 0x000000ff0500728c */ /* 0x000fd2000bf05300 */
[----:B------:R-:W-:Y:S05]  /*01b0*/  BRA.U UP0, `(.L_x_2) ;  /* 0x0000000100287547 */ /* 0x000fea000b800000 */
[----:B------:R-:W2:Y:S02]  /*01c0*/  LDCU.64 UR4, c[0x0][0x8a8] ;  /* 0x00011500ff0477ac */ /* 0x000ea40008000a00 */
[----:B--2---:R-:W-:-:S04]  /*01d0*/  UISETP.NE.U32.AND UP0, UPT, UR4, URZ, UPT ;  /* 0x000000ff0400728c */ /* 0x004fc8000bf05070 */
[----:B------:R-:W-:-:S09]  /*01e0*/  UISETP.NE.AND.EX UP0, UPT, UR5, URZ, UPT, UP0 ;  /* 0x000000ff0500728c */ /* 0x000fd2000bf05300 */
[----:B------:R-:W-:Y:S05]  /*01f0*/  BRA.U !UP0, `(.L_x_3) ;  /* 0x0000000108107547 */ /* 0x000fea000b800000 */
[----:B------:R-:W2:Y:S01]  /*0200*/  LDC.64 R24, c[0x0][0x8a8] ;  /* 0x00022a00ff187b82 */ /* 0x000ea20000000a00 */
[----:B------:R-:W2:Y:S02]  /*0210*/  LDCU.64 UR4, c[0x0][0x358] ;  /* 0x00006b00ff0477ac */ /* 0x000ea40008000a00 */
[----:B--2---:R2:W5:Y:S01]  /*0220*/  LDG.E R24, desc[UR4][R24.64] ;  /* 0x0000000418187981 */ /* 0x004562000c1e1900 */
[----:B------:R-:W-:Y:S05]  /*0230*/  BRA `(.L_x_2) ;  /* 0x0000000000087947 */ /* 0x000fea0003800000 */
.L_x_3:
[----:B------:R-:W2:Y:S02]  /*0240*/  LDCU UR4, c[0x0][0x8a0] ;  /* 0x00011400ff0477ac */ /* 0x000ea40008000800 */
[----:B--2---:R-:W-:Y:S02]  /*0250*/  MOV R24, UR4 ;  /* 0x0000000400187c02 */ /* 0x004fe40008000f00 */
.L_x_2:
[----:B------:R-:W-:Y:S01]  /*0260*/  IMAD.U32 R0, RZ, RZ, UR18 ;  /* 0x00000012ff007e24 */ /* 0x000fe2000f8e00ff */
[----:B------:R-:W-:Y:S04]  /*0270*/  BSSY.RECONVERGENT B0, `(.L_x_4) ;  /* 0x000000c000007945 */ /* 0x000fe80003800200 */
[C---:B------:R-:W-:Y:S02]  /*0280*/  ISETP.NE.OR P1, PT, R0.reuse, 0x1, !P5 ;  /* 0x000000010000780c */ /* 0x040fe40006f25670 */
[----:B------:R-:W-:-:S11]  /*0290*/  ISETP.NE.OR P0, PT, R0, 0x3, !P5 ;  /* 0x000000030000780c */ /* 0x000fd60006f05670 */
[----:B------:R-:W-:Y:S05]  /*02a0*/  @P1 BRA `(.L_x_5) ;  /* 0x0000000000201947 */ /* 0x000fea0003800000 */
[----:B------:R-:W3:Y:S02]  /*02b0*/  LDCU.64 UR4, c[0x0][0x348] ;  /* 0x00006900ff0477ac */ /* 0x000ee40008000a00 */
[----:B---3--:R-:W-:Y:S02]  /*02c0*/  UIADD3 UR6, UP1, UPT, UR4, 0x80, URZ ;  /* 0x0000008004067890 */ /* 0x008fe4000ff3e0ff */
[----:B------:R-:W-:Y:S02]  /*02d0*/  UIADD3 UR4, UP0, UPT, UR4, 0x180, URZ ;  /* 0x0000018004047890 */ /* 0x000fe4000ff1e0ff */
[----:B------:R-:W-:Y:S02]  /*02e0*/  UIADD3.X UR7, UPT, UPT, URZ, UR5, URZ, UP1, !UPT ;  /* 0x00000005ff077290 */ /* 0x000fe40008ffe4ff */
[----:B------:R-:W-:-:S07]  /*02f0*/  UIADD3.X UR5, UPT, UPT, URZ, UR5, URZ, UP0, !UPT ;  /* 0x00000005ff057290 */ /* 0x000fce00087fe4ff */
[----:B------:R3:W-:Y:S02]  /*0300*/  UTMACCTL.PF [UR6] ;  /* 0x00000000060079b9 */ /* 0x0007e40008040000 */
[----:B------:R3:W-:Y:S02]  /*0310*/  UTMACCTL.PF [UR4] ;  /* 0x00000000040079b9 */ /* 0x0007e40008040000 */
[----:B---3--:R-:W-:Y:S01]  /*0320*/  NOP ;  /* 0x0000000000007918 */ /* 0x008fe20000000000 */
.L_x_5:
[----:B------:R-:W-:Y:S05]  /*0330*/  BSYNC.RECONVERGENT B0 ;  /* 0x0000000000007941 */ /* 0x000fea0003800200 */
.L_x_4:
[----:B------:R-:W-:Y:S04]  /*0340*/  BSSY.RECONVERGENT B0, `(.L_x_6) ;  /* 0x000000a000007945 */ /* 0x000fe80003800200 */
        /* <DEDUP_REMOVED lines=9> */
.L_x_7:
[----:B------:R-:W-:Y:S05]  /*03e0*/  BSYNC.RECONVERGENT B0 ;  /* 0x0000000000007941 */ /* 0x000fea0003800200 */
.L_x_6:
[----:B------:R-:W3:Y:S01]  /*03f0*/  LDCU.64 UR4, c[0x0][0x888] ;  /* 0x00011100ff0477ac */ /* 0x000ee20008000a00 */
[----:B------:R-:W-:Y:S02]  /*0400*/  UISETP.EQ.U32.AND UP2, UPT, UR8, URZ, UPT ;  /* 0x000000ff0800728c */ /* 0x000fe4000bf42070 */
[----:B------:R-:W-:Y:S02]  /*0410*/  UPLOP3.LUT UP3, UPT, UPT, UPT, UPT, 0x80, 0x8 ;  /* 0x000000000008789c */ /* 0x000fe40003f6f070 */
[----:B---3--:R-:W-:-:S04]  /*0420*/  UISETP.NE.U32.AND UP0, UPT, UR4, URZ, UPT ;  /* 0x000000ff0400728c */ /* 0x008fc8000bf05070 */
[----:B------:R-:W-:-:S04]  /*0430*/  UISETP.NE.AND.EX UP1, UPT, UR5, URZ, UPT, UP0 ;  /* 0x000000ff0500728c */ /* 0x000fc8000bf25300 */
[----:B------:R-:W-:-:S04]  /*0440*/  UISETP.EQ.OR.EX UP4, UPT, UR9, URZ, !UP1, UP2 ;  /* 0x000000ff0900728c */ /* 0x000fc8000cf82720 */
[----:B------:R-:W-:-:S05]  /*0450*/  UP2UR UR63, UPR, URZ, 0x10 ;  /* 0x00000010ff3f7883 */ /* 0x000fca0008000000 */
[----:B------:R-:W-:Y:S07]  /*0460*/  BRA.U !UP4, `(.L_x_8) ;  /* 0x000000010c207547 */ /* 0x000fee000b800000 */
[----:B------:R-:W-:Y:S01]  /*0470*/  UISETP.NE.U32.AND UP2, UPT, UR8, URZ, UPT ;  /* 0x000000ff0800728c */ /* 0x000fe2000bf45070 */
[----:B-----5:R-:W-:Y:S01]  /*0480*/  FSETP.NEU.AND P0, PT, R27, RZ, PT ;  /* 0x000000ff1b00720b */ /* 0x020fe20003f0d000 */
[----:B------:R-:W-:Y:S02]  /*0490*/  USEL UR4, URZ, 0xffffffff, UP1 ;  /* 0xffffffffff047887 */ /* 0x000fe40008800000 */
[----:B------:R-:W-:-:S10]  /*04a0*/  UISETP.NE.AND.EX UP2, UPT, UR9, URZ, UPT, UP2 ;  /* 0x000000ff0900728c */ /* 0x000fd4000bf45320 */
[----:B------:R-:W-:Y:S01]  /*04b0*/  VOTEU.ANY UP0, P0 ;  /* 0x0000000000ff7886 */ /* 0x000fe20000000100 */
[----:B------:R-:W-:-:S04]  /*04c0*/  @!UP2 USEL UR4, URZ, 0xffffffff, UP0 ;  /* 0xffffffffff04a887 */ /* 0x000fc80008000000 */
[----:B------:R-:W-:-:S04]  /*04d0*/  ULOP3.LUT UR4, UR4, 0x1, URZ, 0xc0, !UPT ;  /* 0x0000000104047892 */ /* 0x000fc8000f8ec0ff */
[----:B------:R-:W-:-:S11]  /*04e0*/  UISETP.NE.U32.AND UP3, UPT, UR4, 0x1, UPT ;  /* 0x000000010400788c */ /* 0x000fd6000bf65070 */
.L_x_8:
[----:B-1----:R-:W1:Y:S01]  /*04f0*/  SHFL.IDX PT, R2, R72, RZ, 0x1f ;  /* 0x00001fff48027589 */ /* 0x002e6200000e0000 */
[----:B------:R-:W-:-:S04]  /*0500*/  UISETP.NE.AND UP0, UPT, UR18, 0x2, UPT ;  /* 0x000000021200788c */ /* 0x000fc8000bf05270 */
[----:B------:R-:W-:Y:S01]  /*0510*/  USEL UR64, URZ, 0x1, UP0 ;  /* 0x00000001ff407887 */ /* 0x000fe20008000000 */
[----:B-1----:R-:W-:-:S13]  /*0520*/  ISETP.NE.AND P0, PT, R2, RZ, PT ;  /* 0x000000ff0200720c */ /* 0x002fda0003f05270 */
[----:B------:R-:W-:Y:S05]  /*0530*/  @P0 BRA `(.L_x_9) ;  /* 0x0000000000480947 */ /* 0x000fea0003800000 */
[----:B------:R-:W1:Y:S01]  /*0540*/  S2UR UR4, SR_CgaCtaId ;  /* 0x00000000000479c3 */ /* 0x000e620000008800 */
[----:B------:R-:W-:Y:S01]  /*0550*/  UMOV UR5, 0x400 ;  /* 0x0000040000057882 */ /* 0x000fe20000000000 */
[----:B------:R-:W-:Y:S01]  /*0560*/  UMOV UR6, 0x1 ;  /* 0x0000000100067882 */ /* 0x000fe20000000000 */
[----:B------:R-:W-:Y:S01]  /*0570*/  ELECT P0, URZ, PT ;  /* 0x0000000000ff782f */ /* 0x000fe20003800000 */
[----:B------:R-:W-:-:S04]  /*0580*/  UIADD3 UR6, UPT, UPT, -UR6, 0x100000, URZ ;  /* 0x0010000006067890 */ /* 0x000fc8000fffe1ff */
[----:B------:R-:W-:Y:S02]  /*0590*/  USHF.L.U32 UR7, UR6, 0xb, URZ ;  /* 0x0000000b06077899 */ /* 0x000fe400080006ff */
[----:B------:R-:W-:Y:S02]  /*05a0*/  USHF.L.U32 UR6, UR6, 0x1, URZ ;  /* 0x0000000106067899 */ /* 0x000fe400080006ff */
[----:B-1----:R-:W-:Y:S01]  /*05b0*/  ULEA UR4, UR4, UR5, 0x18 ;  /* 0x0000000504047291 */ /* 0x002fe2000f8ec0ff */
[----:B------:R-:W1:Y:S11]  /*05c0*/  FENCE.VIEW.ASYNC.S ;  /* 0x00000000000073c6 */ /* 0x000e760000000000 */
[----:B-1----:R1:W3:Y:S01]  /*05d0*/  SYNCS.EXCH.64 URZ, [UR4], UR6 ;  /* 0x0000000604ff75b2 */ /* 0x0022e20008000100 */
[----:B------:R1:W4:Y:S01]  /*05e0*/  SYNCS.EXCH.64 URZ, [UR4+0x20], UR6 ;  /* 0x0000200604ff75b2 */ /* 0x0003220008000100 */
[----:B------:R1:W1:Y:S01]  /*05f0*/  SYNCS.EXCH.64 URZ, [UR4+0x8], UR6 ;  /* 0x0000080604ff75b2 */ /* 0x0002620008000100 */
[----:B------:R1:W1:Y:S01]  /*0600*/  SYNCS.EXCH.64 URZ, [UR4+0x28], UR6 ;  /* 0x0000280604ff75b2 */ /* 0x0002620008000100 */
[----:B------:R1:W1:Y:S01]  /*0610*/  SYNCS.EXCH.64 URZ, [UR4+0x10], UR6 ;  /* 0x0000100604ff75b2 */ /* 0x0002620008000100 */
[----:B------:R1:W1:Y:S01]  /*0620*/  SYNCS.EXCH.64 URZ, [UR4+0x30], UR6 ;  /* 0x0000300604ff75b2 */ /* 0x0002620008000100 */
[----:B------:R1:W1:Y:S01]  /*0630*/  SYNCS.EXCH.64 URZ, [UR4+0x18], UR6 ;  /* 0x0000180604ff75b2 */ /* 0x0002620008000100 */
[----:B------:R1:W1:Y:S01]  /*0640*/  SYNCS.EXCH.64 URZ, [UR4+0x38], UR6 ;  /* 0x0000380604ff75b2 */ /* 0x0002620008000100 */
[----:B------:R-:W-:Y:S01]  /*0650*/  NOP ;  /* 0x0000000000007918 */ /* 0x000fe20000000000 */
.L_x_9:
[----:B------:R-:W2:Y:S01]  /*0660*/  SHFL.IDX PT, R2, R72, RZ, 0x1f ;  /* 0x00001fff48027589 */ /* 0x000ea200000e0000 */
[----:B------:R-:W-:Y:S01]  /*0670*/  NOP ;  /* 0x0000000000007918 */ /* 0x000fe20000000000 */
[----:B--2---:R-:W-:-:S13]  /*0680*/  ISETP.NE.AND P0, PT, R2, 0x1, PT ;  /* 0x000000010200780c */ /* 0x004fda0003f05270 */
[----:B------:R-:W-:Y:S05]  /*0690*/  @P0 BRA `(.L_x_10) ;  /* 0x0000000000580947 */ /* 0x000fea0003800000 */
[----:B-1----:R-:W1:Y:S01]  /*06a0*/  S2UR UR4, SR_CgaCtaId ;  /* 0x00000000000479c3 */ /* 0x002e620000008800 */
[----:B------:R-:W-:Y:S01]  /*06b0*/  UMOV UR5, 0x400 ;  /* 0x0000040000057882 */ /* 0x000fe20000000000 */
[----:B------:R-:W-:Y:S01]  /*06c0*/  UMOV UR8, 0x20 ;  /* 0x0000002000087882 */ /* 0x000fe20000000000 */
[----:B------:R-:W-:Y:S01]  /*06d0*/  UMOV UR6, 0x80 ;  /* 0x0000008000067882 */ /* 0x000fe20000000000 */
[----:B------:R-:W-:-:S04]  /*06e0*/  UIADD3 UR8, UPT, UPT, -UR8, 0x100000, URZ ;  /* 0x0010000008087890 */ /* 0x000fc8000fffe1ff */
[----:B------:R-:W-:Y:S02]  /*06f0*/  USHF.L.U32 UR9, UR8, 0xb, URZ ;  /* 0x0000000b08097899 */ /* 0x000fe400080006ff */
[----:B------:R-:W-:Y:S02]  /*0700*/  USHF.L.U32 UR8, UR8, 0x1, URZ ;  /* 0x0000000108087899 */ /* 0x000fe400080006ff */
[----:B------:R-:W-:-:S04]  /*0710*/  UIADD3 UR6, UPT, UPT, -UR6, 0x100000, URZ ;  /* 0x0010000006067890 */ /* 0x000fc8000fffe1ff */
[----:B------:R-:W-:Y:S02]  /*0720*/  USHF.L.U32 UR7, UR6, 0xb, URZ ;  /* 0x0000000b06077899 */ /* 0x000fe400080006ff */
[----:B------:R-:W-:Y:S01]  /*0730*/  USHF.L.U32 UR6, UR6, 0x1, URZ ;  /* 0x0000000106067899 */ /* 0x000fe200080006ff */
[----:B------:R-:W-:Y:S01]  /*0740*/  ELECT P0, URZ, PT ;  /* 0x0000000000ff782f */ /* 0x000fe20003800000 */
[----:B-1----:R-:W-:Y:S01]  /*0750*/  ULEA UR4, UR4, UR5, 0x18 ;  /* 0x0000000504047291 */ /* 0x002fe2000f8ec0ff */
[----:B------:R-:W1:Y:S11]  /*0760*/  FENCE.VIEW.ASYNC.S ;  /* 0x00000000000073c6 */ /* 0x000e760000000000 */
[----:B-1----:R2:W1:Y:S01]  /*0770*/  SYNCS.EXCH.64 URZ, [UR4+0x40], UR8 ;  /* 0x0000400804ff75b2 */ /* 0x0024620008000100 */
[----:B------:R2:W1:Y:S01]  /*0780*/  SYNCS.EXCH.64 URZ, [UR4+0x60], UR6 ;  /* 0x0000600604ff75b2 */ /* 0x0004620008000100 */
[----:B------:R2:W1:Y:S01]  /*0790*/  SYNCS.EXCH.64 URZ, [UR4+0x48], UR8 ;  /* 0x0000480804ff75b2 */ /* 0x0004620008000100 */
[----:B------:R2:W1:Y:S01]  /*07a0*/  SYNCS.EXCH.64 URZ, [UR4+0x68], UR6 ;  /* 0x0000680604ff75b2 */ /* 0x0004620008000100 */
[----:B------:R2:W1:Y:S01]  /*07b0*/  SYNCS.EXCH.64 URZ, [UR4+0x50], UR8 ;  /* 0x0000500804ff75b2 */ /* 0x0004620008000100 */
[----:B------:R2:W1:Y:S01]  /*07c0*/  SYNCS.EXCH.64 URZ, [UR4+0x70], UR6 ;  /* 0x0000700604ff75b2 */ /* 0x0004620008000100 */
[----:B------:R2:W1:Y:S01]  /*07d0*/  SYNCS.EXCH.64 URZ, [UR4+0x58], UR8 ;  /* 0x0000580804ff75b2 */ /* 0x0004620008000100 */
[----:B------:R2:W1:Y:S02]  /*07e0*/  SYNCS.EXCH.64 URZ, [UR4+0x78], UR6 ;  /* 0x0000780604ff75b2 */ /* 0x0004640008000100 */
[----:B--2---:R-:W-:Y:S01]  /*07f0*/  NOP ;  /* 0x0000000000007918 */ /* 0x004fe20000000000 */
.L_x_10:
[----:B------:R-:W2:Y:S01]  /*0800*/  SHFL.IDX PT, R2, R72, RZ, 0x1f ;  /* 0x00001fff48027589 */ /* 0x000ea200000e0000 */
[----:B------:R-:W-:Y:S01]  /*0810*/  NOP ;  /* 0x0000000000007918 */ /* 0x000fe20000000000 */
[----:B--2---:R-:W-:-:S13]  /*0820*/  ISETP.NE.AND P0, PT, R2, 0x3, PT ;  /* 0x000000030200780c */ /* 0x004fda0003f05270 */
[----:B------:R-:W-:Y:S05]  /*0830*/  @P0 BRA `(.L_x_11) ;  /* 0x0000000000300947 */ /* 0x000fea0003800000 */
[----:B-1----:R-:W1:Y:S01]  /*0840*/  S2UR UR6, SR_CgaCtaId ;  /* 0x00000000000679c3 */ /* 0x002e620000008800 */
[----:B------:R-:W-:Y:S01]  /*0850*/  UMOV UR4, 0x400 ;  /* 0x0000040000047882 */ /* 0x000fe20000000000 */
[----:B------:R-:W-:Y:S01]  /*0860*/  UMOV UR5, 0x20 ;  /* 0x0000002000057882 */ /* 0x000fe20000000000 */
[----:B------:R-:W-:Y:S01]  /*0870*/  ELECT P0, URZ, PT ;  /* 0x0000000000ff782f */ /* 0x000fe20003800000 */
[----:B-1----:R-:W-:Y:S02]  /*0880*/  ULEA UR6, UR6, UR4, 0x18 ;  /* 0x0000000406067291 */ /* 0x002fe4000f8ec0ff */
[----:B------:R-:W-:-:S04]  /*0890*/  UIADD3 UR4, UPT, UPT, -UR5, 0x100000, URZ ;  /* 0x0010000005047890 */ /* 0x000fc8000fffe1ff */
[----:B------:R-:W-:Y:S02]  /*08a0*/  USHF.L.U32 UR5, UR4, 0xb, URZ ;  /* 0x0000000b04057899 */ /* 0x000fe400080006ff */
[----:B------:R-:W-:Y:S01]  /*08b0*/  USHF.L.U32 UR4, UR4, 0x1, URZ ;  /* 0x0000000104047899 */ /* 0x000fe200080006ff */
[----:B------:R-:W1:Y:S11]  /*08c0*/  FENCE.VIEW.ASYNC.S ;  /* 0x00000000000073c6 */ /* 0x000e760000000000 */
[----:B-1----:R2:W1:Y:S01]  /*08d0*/  SYNCS.EXCH.64 URZ, [UR6+0x80], UR4 ;  /* 0x0000800406ff75b2 */ /* 0x0024620008000100 */
[----:B------:R2:W1:Y:S02]  /*08e0*/  SYNCS.EXCH.64 URZ, [UR6+0x88], UR4 ;  /* 0x0000880406ff75b2 */ /* 0x0004640008000100 */
[----:B--2---:R-:W-:Y:S01]  /*08f0*/  NOP ;  /* 0x0000000000007918 */ /* 0x004fe20000000000 */
.L_x_11:
[----:B------:R-:W2:Y:S01]  /*0900*/  SHFL.IDX PT, R2, R72, RZ, 0x1f ;  /* 0x00001fff48027589 */ /* 0x000ea200000e0000 */
[----:B------:R-:W-:Y:S01]  /*0910*/  NOP ;  /* 0x0000000000007918 */ /* 0x000fe20000000000 */
[----:B--2---:R-:W-:-:S13]  /*0920*/  ISETP.NE.AND P0, PT, R2, 0x4, PT ;  /* 0x000000040200780c */ /* 0x004fda0003f05270 */
[----:B------:R-:W-:Y:S05]  /*0930*/  @P0 BRA `(.L_x_12) ;  /* 0x0000000000440947 */ /* 0x000fea0003800000 */
[----:B-1----:R-:W1:Y:S01]  /*0940*/  S2UR UR6, SR_CgaCtaId ;  /* 0x00000000000679c3 */ /* 0x002e620000008800 */
[----:B------:R-:W-:Y:S01]  /*0950*/  UMOV UR4, 0x100 ;  /* 0x0000010000047882 */ /* 0x000fe20000000000 */
[----:B------:R-:W-:Y:S01]  /*0960*/  UMOV UR5, 0x400 ;  /* 0x0000040000057882 */ /* 0x000fe20000000000 */
[----:B------:R-:W-:Y:S01]  /*0970*/  USEL UR4, UR4, 0xe0, UP3 ;  /* 0x000000e004047887 */ /* 0x000fe20009800000 */
[----:B------:R-:W-:Y:S01]  /*0980*/  UMOV UR8, 0x1 ;  /* 0x0000000100087882 */ /* 0x000fe20000000000 */
[----:B------:R-:W-:Y:S01]  /*0990*/  ELECT P0, URZ, PT ;  /* 0x0000000000ff782f */ /* 0x000fe20003800000 */
[----:B------:R-:W-:-:S04]  /*09a0*/  UIADD3 UR8, UPT, UPT, -UR8, 0x100000, URZ ;  /* 0x0010000008087890 */ /* 0x000fc8000fffe1ff */
[----:B------:R-:W-:Y:S02]  /*09b0*/  USHF.L.U32 UR9, UR8, 0xb, URZ ;  /* 0x0000000b08097899 */ /* 0x000fe400080006ff */
[----:B------:R-:W-:Y:S02]  /*09c0*/  USHF.L.U32 UR8, UR8, 0x1, URZ ;  /* 0x0000000108087899 */ /* 0x000fe400080006ff */
[----:B-1----:R-:W-:Y:S02]  /*09d0*/  ULEA UR6, UR6, UR5, 0x18 ;  /* 0x0000000506067291 */ /* 0x002fe4000f8ec0ff */
[----:B------:R-:W-:-:S04]  /*09e0*/  UIADD3 UR4, UPT, UPT, -UR4, 0x100000, URZ ;  /* 0x0010000004047890 */ /* 0x000fc8000fffe1ff */
[----:B------:R-:W-:Y:S02]  /*09f0*/  USHF.L.U32 UR5, UR4, 0xb, URZ ;  /* 0x0000000b04057899 */ /* 0x000fe400080006ff */
[----:B------:R-:W-:Y:S01]  /*0a00*/  USHF.L.U32 UR4, UR4, 0x1, URZ ;  /* 0x0000000104047899 */ /* 0x000fe200080006ff */
[----:B------:R-:W1:Y:S03]  /*0a10*/  FENCE.VIEW.ASYNC.S ;  /* 0x00000000000073c6 */ /* 0x000e660000000000 */
[----:B-1----:R2:W1:Y:S08]  /*0a20*/  SYNCS.EXCH.64 URZ, [UR6+0x90], UR8 ;  /* 0x0000900806ff75b2 */ /* 0x0024700008000100 */
[----:B------:R2:W1:Y:S02]  /*0a30*/  SYNCS.EXCH.64 URZ, [UR6+0x98], UR4 ;  /* 0x0000980406ff75b2 */ /* 0x0004640008000100 */
[----:B--2---:R-:W-:Y:S01]  /*0a40*/  NOP ;  /* 0x0000000000007918 */ /* 0x004fe20000000000 */
.L_x_12:
[----:B------:R-:W2:Y:S01]  /*0a50*/  SHFL.IDX PT, R2, R72, RZ, 0x1f ;  /* 0x00001fff48027589 */ /* 0x000ea200000e0000 */
[----:B------:R-:W1:Y:S01]  /*0a60*/  S2UR UR49, SR_CTAID.X ;  /* 0x00000000003179c3 */ /* 0x000e620000002500 */
[----:B------:R-:W-:-:S07]  /*0a70*/  NOP ;  /* 0x0000000000007918 */ /* 0x000fce0000000000 */
[----:B------:R-:W1:Y:S01]  /*0a80*/  S2UR UR21, SR_CTAID.Y ;  /* 0x00000000001579c3 */ /* 0x000e620000002600 */
[----:B--2---:R-:W-:-:S13]  /*0a90*/  ISETP.NE.AND P0, PT, R2, 0x5, PT ;  /* 0x000000050200780c */ /* 0x004fda0003f05270 */
[----:B-1----:R-:W-:Y:S05]  /*0aa0*/  @P0 BRA `(.L_x_13) ;  /* 0x0000000000480947 */ /* 0x002fea0003800000 */
[----:B------:R-:W1:Y:S01]  /*0ab0*/  S2UR UR4, SR_CgaCtaId ;  /* 0x00000000000479c3 */ /* 0x000e620000008800 */
        /* <DEDUP_REMOVED lines=12> */
[----:B-1----:R1:W2:Y:S01]  /*0b80*/  SYNCS.EXCH.64 URZ, [UR4+0xa0], UR8 ;  /* 0x0000a00804ff75b2 */ /* 0x0022a20008000100 */
[----:B------:R1:W1:Y:S01]  /*0b90*/  SYNCS.EXCH.64 URZ, [UR4+0xb0], UR6 ;  /* 0x0000b00604ff75b2 */ /* 0x0002620008000100 */
[----:B------:R1:W1:Y:S01]  /*0ba0*/  SYNCS.EXCH.64 URZ, [UR4+0xa8], UR8 ;  /* 0x0000a80804ff75b2 */ /* 0x0002620008000100 */
[----:B------:R1:W1:Y:S01]  /*0bb0*/  SYNCS.EXCH.64 URZ, [UR4+0xb8], UR6 ;  /* 0x0000b80604ff75b2 */ /* 0x0002620008000100 */
[----:B------:R-:W-:Y:S01]  /*0bc0*/  NOP ;  /* 0x0000000000007918 */ /* 0x000fe20000000000 */
.L_x_13:
[----:B------:R-:W-:-:S05]  /*0bd0*/  CS2R.32 R64, SR_CgaSize ;  /* 0x0000000000407805 */ /* 0x000fca0000008a00 */
[----:B------:R-:W-:-:S05]  /*0be0*/  IMAD R64, R64, -0xa0, RZ ;  /* 0xffffff6040407824 */ /* 0x000fca00078e02ff */
[----:B------:R-:W-:-:S14]  /*0bf0*/  R2UR UR5, R64 ;  /* 0x00000000400572ca */ /* 0x000fdc00000e0000 */
[----:B------:R-:W3:Y:S01]  /*0c00*/  LDCU UR5, c[0x0][UR5+0x2b0] ;  /* 0x00005600050577ac */ /* 0x000ee20008000800 */
[----:B------:R-:W-:Y:S02]  /*0c10*/  I2FP.F32.U32 R5, UR49 ;  /* 0x0000003100057c45 */ /* 0x000fe40008201000 */
[----:B------:R-:W-:-:S05]  /*0c20*/  CS2R.32 R3, SR_CgaSize ;  /* 0x0000000000037805 */ /* 0x000fca0000008a00 */
[----:B------:R-:W-:-:S06]  /*0c30*/  IMAD R3, R3, -0xa0, RZ ;  /* 0xffffff6003037824 */ /* 0x000fcc00078e02ff */
[----:B------:R-:W4:Y:S01]  /*0c40*/  LDC R3, c[0x0][R3+0x2a0] ;  /* 0x0000a80003037b82 */ /* 0x000f220000000800 */
[----:B------:R-:W-:Y:S02]  /*0c50*/  I2FP.F32.U32 R4, UR21 ;  /* 0x0000001500047c45 */ /* 0x000fe40008201000 */
[----:B------:R-:W-:-:S05]  /*0c60*/  CS2R.32 R64, SR_CgaSize ;  /* 0x0000000000407805 */ /* 0x000fca0000008a00 */
[----:B------:R-:W-:-:S05]  /*0c70*/  IMAD R64, R64, -0xa0, RZ ;  /* 0xffffff6040407824 */ /* 0x000fca00078e02ff */
[----:B-1----:R-:W-:-:S14]  /*0c80*/  R2UR UR4, R64 ;  /* 0x00000000400472ca */ /* 0x002fdc00000e0000 */
[----:B------:R-:W1:Y:S01]  /*0c90*/  LDCU UR4, c[0x0][UR4+0x2b4] ;  /* 0x00005680040477ac */ /* 0x000e620008000800 */
[----:B------:R-:W-:Y:S01]  /*0ca0*/  NOP ;  /* 0x0000000000007918 */ /* 0x000fe20000000000 */
[----:B------:R-:W2:Y:S01]  /*0cb0*/  LDCU UR19, c[0x0][0xb24] ;  /* 0x00016480ff1377ac */ /* 0x000ea20008000800 */
[----:B------:R-:W-:-:S05]  /*0cc0*/  CS2R.32 R2, SR_CgaSize ;  /* 0x0000000000027805 */ /* 0x000fca0000008a00 */
[----:B------:R-:W-:-:S06]  /*0cd0*/  IMAD R2, R2, -0xa0, RZ ;  /* 0xffffff6002027824 */ /* 0x000fcc00078e02ff */
[----:B------:R-:W4:Y:S01]  /*0ce0*/  LDC R2, c[0x0][R2+0x2a4] ;  /* 0x0000a90002027b82 */ /* 0x000f220000000800 */
[----:B---3--:R-:W-:-:S07]  /*0cf0*/  FMUL R5, R5, UR5 ;  /* 0x0000000505057c20 */ /* 0x008fce0008400000 */
[----:B------:R-:W3:Y:S01]  /*0d00*/  S2UR UR50, SR_CTAID.Z ;  /* 0x00000000003279c3 */ /* 0x000ee20000002700 */
[----:B-1----:R-:W-:Y:S01]  /*0d10*/  FMUL R4, R4, UR4 ;  /* 0x0000000404047c20 */ /* 0x002fe20008400000 */
[----:B------:R-:W1:Y:S01]  /*0d20*/  F2I.U32.TRUNC.NTZ R64, R5 ;  /* 0x0000000500407305 */ /* 0x000e62000020f000 */
[----:B--2---:R-:W-:-:S07]  /*0d30*/  UISETP.GE.AND UP0, UPT, UR19, 0x1, UPT ;  /* 0x000000011300788c */ /* 0x004fce000bf06270 */
[----:B------:R-:W2:Y:S01]  /*0d40*/  F2I.U32.TRUNC.NTZ R63, R4 ;  /* 0x00000004003f7305 */ /* 0x000ea2000020f000 */
[----:B-1----:R-:W-:-:S05]  /*0d50*/  IADD3 R64, PT, PT, -R64, RZ, RZ ;  /* 0x000000ff40407210 */ /* 0x002fca0007ffe1ff */
[----:B----4-:R-:W-:Y:S01]  /*0d60*/  IMAD R64, R3, R64, UR49 ;  /* 0x0000003103407e24 */ /* 0x010fe2000f8e0240 */
[----:B--2---:R-:W-:-:S05]  /*0d70*/  IADD3 R63, PT, PT, -R63, RZ, RZ ;  /* 0x000000ff3f3f7210 */ /* 0x004fca0007ffe1ff */
[----:B------:R-:W-:Y:S01]  /*0d80*/  IMAD R63, R2, R63, UR21 ;  /* 0x00000015023f7e24 */ /* 0x000fe2000f8e023f */
[----:B------:R-:W-:Y:S06]  /*0d90*/  BAR.SYNC.DEFER_BLOCKING 0x0 ;  /* 0x0000000000007b1d */ /* 0x000fec0000010000 */
[----:B---3--:R-:W-:Y:S05]  /*0da0*/  BRA.U !UP0, `(.L_x_14) ;  /* 0x0000000108d47547 */ /* 0x008fea000b800000 */
[----:B------:R-:W1:Y:S01]  /*0db0*/  LDCU.128 UR24, c[0x0][0xb10] ;  /* 0x00016200ff1877ac */ /* 0x000e620008000c00 */
[----:B------:R-:W2:Y:S01]  /*0dc0*/  LDCU UR6, c[0x0][0x370] ;  /* 0x00006e00ff0677ac */ /* 0x000ea20008000800 */
[----:B------:R-:W3:Y:S01]  /*0dd0*/  LDCU UR4, c[0x0][0x374] ;  /* 0x00006e80ff0477ac */ /* 0x000ee20008000800 */
[----:B------:R-:W4:Y:S01]  /*0de0*/  LDCU UR20, c[0x0][0xb0c] ;  /* 0x00016180ff1477ac */ /* 0x000f220008000800 */
[----:B------:R-:W4:Y:S01]  /*0df0*/  LDCU UR5, c[0x0][0xb20] ;  /* 0x00016400ff0577ac */ /* 0x000f220008000800 */
[----:B------:R-:W4:Y:S01]  /*0e00*/  LDCU.64 UR16, c[0x0][0xb28] ;  /* 0x00016500ff1077ac */ /* 0x000f220008000a00 */
[----:B-1----:R-:W-:Y:S02]  /*0e10*/  UISETP.NE.AND UP0, UPT, UR26, 0x1, UPT ;  /* 0x000000011a00788c */ /* 0x002fe4000bf05270 */
[----:B---3--:R-:W-:Y:S02]  /*0e20*/  UIMAD.WIDE.U32 UR8, UR4, UR27, URZ ;  /* 0x0000001b040872a5 */ /* 0x008fe4000f8e00ff */
[----:B--2---:R-:W-:-:S02]  /*0e30*/  UIMAD.WIDE.U32 UR10, UR6, UR24, URZ ;  /* 0x00000018060a72a5 */ /* 0x004fc4000f8e00ff */
[----:B----4-:R-:W-:Y:S02]  /*0e40*/  UISETP.NE.AND UP2, UPT, UR20, 0x1, UPT ;  /* 0x000000011400788c */ /* 0x010fe4000bf45270 */
[----:B------:R-:W-:Y:S01]  /*0e50*/  UISETP.NE.AND UP4, UPT, UR19, 0x1, UPT ;  /* 0x000000011300788c */ /* 0x000fe2000bf85270 */
[----:B------:R-:W-:Y:S02]  /*0e60*/  UMOV UR8, UR9 ;  /* 0x0000000900087c82 */ /* 0x000fe40008000000 */
[----:B------:R-:W-:Y:S01]  /*0e70*/  UMOV UR10, UR11 ;  /* 0x0000000b000a7c82 */ /* 0x000fe20008000000 */
[----:B------:R-:W-:Y:S02]  /*0e80*/  @UP0 USHF.R.U32.HI UR4, URZ, UR5, UR8 ;  /* 0x00000005ff040299 */ /* 0x000fe40008011608 */
[----:B------:R-:W-:Y:S02]  /*0e90*/  UIMAD.WIDE.U32 UR12, UR21, UR27, URZ ;  /* 0x0000001b150c72a5 */ /* 0x000fe4000f8e00ff */
[----:B------:R-:W-:-:S02]  /*0ea0*/  UIMAD.WIDE.U32 UR8, UR4, UR16, URZ ;  /* 0x00000010040872a5 */ /* 0x000fc4000f8e00ff */
[----:B------:R-:W-:Y:S02]  /*0eb0*/  @UP2 USHF.R.U32.HI UR6, URZ, UR25, UR10 ;  /* 0x00000019ff062299 */ /* 0x000fe4000801160a */
[----:B------:R-:W-:Y:S02]  /*0ec0*/  UIMAD.WIDE.U32 UR14, UR49, UR24, URZ ;  /* 0x00000018310e72a5 */ /* 0x000fe4000f8e00ff */
[----:B------:R-:W-:Y:S01]  /*0ed0*/  UIMAD.WIDE.U32 UR10, UR6, UR16, URZ ;  /* 0x00000010060a72a5 */ /* 0x000fe2000f8e00ff */
[----:B------:R-:W-:Y:S01]  /*0ee0*/  UMOV UR12, UR13 ;  /* 0x0000000d000c7c82 */ /* 0x000fe20008000000 */
[----:B------:R-:W-:Y:S01]  /*0ef0*/  UMOV UR8, UR9 ;  /* 0x0000000900087c82 */ /* 0x000fe20008000000 */
[----:B------:R-:W-:Y:S02]  /*0f00*/  USHF.R.U32.HI UR12, URZ, UR5, UR12 ;  /* 0x00000005ff0c7299 */ /* 0x000fe4000801160c */
[----:B------:R-:W-:Y:S01]  /*0f10*/  @UP4 USHF.R.U32.HI UR4, URZ, UR17, UR8 ;  /* 0x00000011ff044299 */ /* 0x000fe20008011608 */
[----:B------:R-:W-:Y:S01]  /*0f20*/  UMOV UR14, UR15 ;  /* 0x0000000f000e7c82 */ /* 0x000fe20008000000 */
[----:B------:R-:W-:Y:S01]  /*0f30*/  UMOV UR10, UR11 ;  /* 0x0000000b000a7c82 */ /* 0x000fe20008000000 */
[----:B------:R-:W-:-:S02]  /*0f40*/  USHF.R.U32.HI UR14, URZ, UR25, UR14 ;  /* 0x00000019ff0e7299 */ /* 0x000fc4000801160e */
[----:B------:R-:W-:Y:S02]  /*0f50*/  USEL UR5, UR21, UR12, !UP0 ;  /* 0x0000000c15057287 */ /* 0x000fe4000c000000 */
[----:B------:R-:W-:Y:S02]  /*0f60*/  @UP4 USHF.R.U32.HI UR6, URZ, UR17, UR10 ;  /* 0x00000011ff064299 */ /* 0x000fe4000801160a */
[----:B------:R-:W-:Y:S02]  /*0f70*/  UIMAD UR7, UR4, UR19, URZ ;  /* 0x00000013040772a4 */ /* 0x000fe4000f8e02ff */
[----:B------:R-:W-:Y:S02]  /*0f80*/  USEL UR4, UR49, UR14, !UP2 ;  /* 0x0000000e31047287 */ /* 0x000fe4000d000000 */
[----:B------:R-:W-:Y:S02]  /*0f90*/  UIMAD UR10, UR6, UR19, URZ ;  /* 0x00000013060a72a4 */ /* 0x000fe4000f8e02ff */
[----:B------:R-:W-:-:S02]  /*0fa0*/  UISETP.GE.AND UP0, UPT, UR5, UR7, UPT ;  /* 0x000000070500728c */ /* 0x000fc4000bf06270 */
[----:B------:R-:W-:Y:S02]  /*0fb0*/  UIMAD.WIDE.U32 UR8, UR5, UR16, URZ ;  /* 0x00000010050872a5 */ /* 0x000fe4000f8e00ff */
[----:B------:R-:W-:Y:S02]  /*0fc0*/  UISETP.GE.OR UP0, UPT, UR4, UR10, UP0 ;  /* 0x0000000a0400728c */ /* 0x000fe40008706670 */
[----:B------:R-:W-:Y:S02]  /*0fd0*/  UIMAD.WIDE.U32 UR10, UR4, UR16, URZ ;  /* 0x00000010040a72a5 */ /* 0x000fe4000f8e00ff */
[----:B------:R-:W-:Y:S01]  /*0fe0*/  UIADD3 UR10, UPT, UPT, -UR4, URZ, URZ ;  /* 0x000000ff040a7290 */ /* 0x000fe2000fffe1ff */
[----:B------:R-:W-:Y:S01]  /*0ff0*/  UMOV UR8, UR9 ;  /* 0x0000000900087c82 */ /* 0x000fe20008000000 */
[----:B------:R-:W-:Y:S02]  /*1000*/  UIADD3 UR9, UPT, UPT, -UR5, URZ, URZ ;  /* 0x000000ff05097290 */ /* 0x000fe4000fffe1ff */
[----:B------:R-:W-:-:S03]  /*1010*/  USHF.R.U32.HI UR8, URZ, UR17, UR8 ;  /* 0x00000011ff087299 */ /* 0x000fc60008011608 */
[----:B------:R-:W-:Y:S01]  /*1020*/  @!UP0 UMOV UR7, UR11 ;  /* 0x0000000b00078c82 */ /* 0x000fe20008000000 */
[----:B------:R-:W-:Y:S02]  /*1030*/  UIMAD UR21, UR26, UR9, UR21 ;  /* 0x000000091a1572a4 */ /* 0x000fe4000f8e0215 */
[----:B------:R-:W-:Y:S02]  /*1040*/  USEL UR8, UR5, UR8, !UP4 ;  /* 0x0000000805087287 */ /* 0x000fe4000e000000 */
[----:B------:R-:W-:Y:S02]  /*1050*/  @!UP0 USHF.R.U32.HI UR7, URZ, UR17, UR7 ;  /* 0x00000011ff078299 */ /* 0x000fe40008011607 */
[----:B------:R-:W-:Y:S02]  /*1060*/  UIADD3 UR9, UPT, UPT, -UR8, URZ, URZ ;  /* 0x000000ff08097290 */ /* 0x000fe4000fffe1ff */
[----:B------:R-:W-:Y:S02]  /*1070*/  @!UP0 USEL UR7, UR4, UR7, !UP4 ;  /* 0x0000000704078287 */ /* 0x000fe4000e000000 */
[----:B------:R-:W-:-:S02]  /*1080*/  UIMAD UR9, UR19, UR9, UR5 ;  /* 0x00000009130972a4 */ /* 0x000fc4000f8e0205 */
[----:B------:R-:W-:Y:S02]  /*1090*/  @!UP0 UIADD3 UR8, UPT, UPT, UR8, -UR7, URZ ;  /* 0x8000000708088290 */ /* 0x000fe4000fffe0ff */
[----:B------:R-:W-:Y:S02]  /*10a0*/  @!UP0 UIMAD UR7, UR9, UR6, UR7 ;  /* 0x00000006090782a4 */ /* 0x000fe4000f8e0207 */
[----:B------:R-:W-:Y:S02]  /*10b0*/  @!UP0 UIMAD UR5, UR8, UR19, UR4 ;  /* 0x00000013080582a4 */ /* 0x000fe4000f8e0204 */
[----:B------:R-:W-:Y:S02]  /*10c0*/  UIMAD UR6, UR20, UR10, UR49 ;  /* 0x0000000a140672a4 */ /* 0x000fe4000f8e0231 */
[----:B------:R-:W-:Y:S01]  /*10d0*/  UIMAD UR21, UR5, UR26, UR21 ;  /* 0x0000001a051572a4 */ /* 0x000fe2000f8e0215 */
[----:B------:R-:W-:Y:S02]  /*10e0*/  @!UP0 UMOV UR4, UR7 ;  /* 0x0000000700048c82 */ /* 0x000fe40008000000 */
[----:B------:R-:W-:-:S12]  /*10f0*/  UIMAD UR49, UR4, UR20, UR6 ;  /* 0x00000014043172a4 */ /* 0x000fd8000f8e0206 */
.L_x_14:
[----:B------:R-:W1:Y:S02]  /*1100*/  LDCU UR4, c[0x0][0xb30] ;  /* 0x00016600ff0477ac */ /* 0x000e640008000800 */
[----:B-1----:R-:W-:-:S09]  /*1110*/  UISETP.NE.AND UP0, UPT, UR4, 0x1, UPT ;  /* 0x000000010400788c */ /* 0x002fd2000bf05270 */
[----:B------:R-:W-:Y:S05]  /*1120*/  BRA.U UP0, `(.L_x_15) ;  /* 0x0000000100447547 */ /* 0x000fea000b800000 */
[----:B------:R-:W1:Y:S01]  /*1130*/  LDCU.128 UR8, c[0x0][0xb10] ;  /* 0x00016200ff0877ac */ /* 0x000e620008000c00 */
[----:B------:R-:W2:Y:S01]  /*1140*/  LDCU UR12, c[0x0][0xb0c] ;  /* 0x00016180ff0c77ac */ /* 0x000ea20008000800 */
[----:B------:R-:W3:Y:S01]  /*1150*/  LDCU UR13, c[0x0][0xb20] ;  /* 0x00016400ff0d77ac */ /* 0x000ee20008000800 */
[----:B-1----:R-:W-:Y:S02]  /*1160*/  UIMAD.WIDE.U32 UR6, UR49, UR8, URZ ;  /* 0x00000008310672a5 */ /* 0x002fe4000f8e00ff */
[----:B------:R-:W-:Y:S02]  /*1170*/  UIMAD.WIDE.U32 UR4, UR21, UR11, URZ ;  /* 0x0000000b150472a5 */ /* 0x000fe4000f8e00ff */
[----:B--2---:R-:W-:Y:S02]  /*1180*/  UISETP.NE.AND UP2, UPT, UR12, 0x1, UPT ;  /* 0x000000010c00788c */ /* 0x004fe4000bf45270 */
[----:B------:R-:W-:Y:S01]  /*1190*/  UISETP.NE.AND UP0, UPT, UR10, 0x1, UPT ;  /* 0x000000010a00788c */ /* 0x000fe2000bf05270 */
[----:B------:R-:W-:-:S02]  /*11a0*/  UMOV UR6, UR7 ;  /* 0x0000000700067c82 */ /* 0x000fc40008000000 */
[----:B------:R-:W-:Y:S01]  /*11b0*/  UMOV UR4, UR5 ;  /* 0x0000000500047c82 */ /* 0x000fe20008000000 */
[----:B------:R-:W-:Y:S02]  /*11c0*/  USHF.R.U32.HI UR6, URZ, UR9, UR6 ;  /* 0x00000009ff067299 */ /* 0x000fe40008011606 */
[----:B---3--:R-:W-:Y:S02]  /*11d0*/  USHF.R.U32.HI UR4, URZ, UR13, UR4 ;  /* 0x0000000dff047299 */ /* 0x008fe40008011604 */
[----:B------:R-:W-:Y:S02]  /*11e0*/  USEL UR5, UR49, UR6, !UP2 ;  /* 0x0000000631057287 */ /* 0x000fe4000d000000 */
[----:B------:R-:W-:-:S04]  /*11f0*/  USEL UR4, UR21, UR4, !UP0 ;  /* 0x0000000415047287 */ /* 0x000fc8000c000000 */
[----:B------:R-:W-:Y:S02]  /*1200*/  UIADD3 UR6, UPT, UPT, UR5, -UR4, URZ ;  /* 0x8000000405067290 */ /* 0x000fe4000fffe0ff */
[----:B------:R-:W-:Y:S02]  /*1210*/  UIADD3 UR4, UPT, UPT, -UR5, UR4, URZ ;  /* 0x0000000405047290 */ /* 0x000fe4000fffe1ff */
[----:B------:R-:W-:Y:S02]  /*1220*/  UIMAD UR21, UR6, UR10, UR21 ;  /* 0x0000000a061572a4 */ /* 0x000fe4000f8e0215 */
[----:B------:R-:W-:-:S12]  /*1230*/  UIMAD UR49, UR4, UR12, UR49 ;  /* 0x0000000c043172a4 */ /* 0x000fd8000f8e0231 */
.L_x_15:
[----:B------:R-:W-:Y:S01]  /*1240*/  BAR.SYNC.DEFER_BLOCKING 0x0 ;  /* 0x0000000000007b1d */ /* 0x000fe20000010000 */
[----:B------:R-:W-:Y:S01]  /*1250*/  UISETP.NE.AND UP0, UPT, UR18, 0x2, UPT ;  /* 0x000000021200788c */ /* 0x000fe2000bf05270 */
[----:B------:R-:W-:Y:S02]  /*1260*/  ISETP.NE.OR P5, PT, R0, 0x2, !P5 ;  /* 0x000000020000780c */ /* 0x000fe40006fa5670 */
[----:B------:R-:W-:Y:S02]  /*1270*/  LOP3.LUT R0, R69, 0x1f, RZ, 0xc0, !PT ;  /* 0x0000001f45007812 */ /* 0x000fe400078ec0ff */
[----:B------:R-:W1:Y:S04]  /*1280*/  LDCU UR54, c[0x0][0xb24] ;  /* 0x00016480ff3677ac */ /* 0x000e680008000800 */
[----:B------:R-:W-:Y:S05]  /*1290*/  BRA.U UP0, `(.L_x_16) ;  /* 0x0000005500847547 */ /* 0x000fea000b800000 */
[----:B------:R-:W2:Y:S01]  /*12a0*/  LDCU UR5, c[0x0][0x388] ;  /* 0x00007100ff0577ac */ /* 0x000ea20008000800 */
[----:B------:R-:W-:Y:S01]  /*12b0*/  PLOP3.LUT P3, PT, PT, PT, UP3, 0x80, 0x8 ;  /* 0x000000000008781c */ /* 0x000fe20003f6f038 */
[----:B------:R-:W-:Y:S01]  /*12c0*/  IMAD.MOV.U32 R8, RZ, RZ, RZ ;  /* 0x000000ffff087224 */ /* 0x000fe200078e00ff */
[----:B------:R-:W-:Y:S01]  /*12d0*/  ISETP.EQ.OR P4, PT, R0, RZ, P5 ;  /* 0x000000ff0000720c */ /* 0x000fe20002f82670 */
[----:B------:R-:W3:Y:S01]  /*12e0*/  LDCU UR7, c[0x0][0x38c] ;  /* 0x00007180ff0777ac */ /* 0x000ee20008000800 */
[----:B------:R-:W-:Y:S02]  /*12f0*/  PLOP3.LUT P3, PT, P3, PT, PT, 0x8, 0x80 ;  /* 0x000000000080781c */ /* 0x000fe40001f6e170 */
[----:B------:R-:W-:Y:S01]  /*1300*/  CS2R R6, SRZ ;  /* 0x0000000000067805 */ /* 0x000fe2000001ff00 */
[----:B------:R-:W4:Y:S01]  /*1310*/  LDCU UR6, c[0x0][0x390] ;  /* 0x00007200ff0677ac */ /* 0x000f220008000800 */
[----:B------:R-:W1:Y:S01]  /*1320*/  LDCU.64 UR62, c[0x0][0x348] ;  /* 0x00006900ff3e77ac */ /* 0x000e620008000a00 */
[----:B------:R-:W-:Y:S01]  /*1330*/  UMOV UR22, 0x1 ;  /* 0x0000000100167882 */ /* 0x000fe20000000000 */
[----:B------:R-:W-:Y:S01]  /*1340*/  UMOV UR31, URZ ;  /* 0x000000ff001f7c82 */ /* 0x000fe20008000000 */
[----:B--2---:R-:W-:-:S04]  /*1350*/  UIADD3 UR5, UPT, UPT, UR5, 0x3f, URZ ;  /* 0x0000003f05057890 */ /* 0x004fc8000fffe0ff */
[----:B------:R-:W-:-:S04]  /*1360*/  USHF.R.S32.HI UR4, URZ, 0x1f, UR5 ;  /* 0x0000001fff047899 */ /* 0x000fc80008011405 */
[----:B------:R-:W-:-:S04]  /*1370*/  ULEA.HI UR4, UR4, UR5, URZ, 0x6 ;  /* 0x0000000504047291 */ /* 0x000fc8000f8f30ff */
[----:B------:R-:W-:-:S04]  /*1380*/  USHF.R.S32.HI UR4, URZ, 0x6, UR4 ;  /* 0x00000006ff047899 */ /* 0x000fc80008011404 */
[----:B---3--:R-:W-:Y:S01]  /*1390*/  UIMAD UR4, UR4, UR7, URZ ;  /* 0x00000007040472a4 */ /* 0x008fe2000f8e02ff */
[----:B------:R-:W2:Y:S03]  /*13a0*/  LDCU UR7, c[0x0][0x370] ;  /* 0x00006e00ff0777ac */ /* 0x000ea60008000800 */
[----:B----4-:R-:W-:Y:S01]  /*13b0*/  UIMAD UR8, UR4, UR6, URZ ;  /* 0x00000006040872a4 */ /* 0x010fe2000f8e02ff */
[----:B------:R-:W3:Y:S03]  /*13c0*/  LDCU UR6, c[0x0][0x374] ;  /* 0x00006e80ff0677ac */ /* 0x000ee60008000800 */
[----:B------:R-:W-:Y:S02]  /*13d0*/  UISETP.NE.AND UP1, UPT, UR8, URZ, UPT ;  /* 0x000000ff0800728c */ /* 0x000fe4000bf25270 */
[----:B------:R-:W-:Y:S01]  /*13e0*/  IMAD.U32 R48, RZ, RZ, UR8 ;  /* 0x00000008ff307e24 */ /* 0x000fe2000f8e00ff */
[----:B------:R-:W-:-:S04]  /*13f0*/  UISETP.LT.U32.AND UP0, UPT, UR8, 0x4, UPT ;  /* 0x000000040800788c */ /* 0x000fc8000bf01070 */
[----:B------:R-:W-:Y:S01]  /*1400*/  USEL UR4, UR8, 0x4, UP0 ;  /* 0x0000000408047887 */ /* 0x000fe20008000000 */
[----:B--2---:R-:W-:-:S03]  /*1410*/  IMAD.U32 R42, RZ, RZ, UR7 ;  /* 0x00000007ff2a7e24 */ /* 0x004fc6000f8e00ff */
[----:B------:R-:W-:Y:S02]  /*1420*/  UIADD3 UR5, UPT, UPT, UR4, -0x1, URZ ;  /* 0xffffffff04057890 */ /* 0x000fe4000fffe0ff */
[----:B------:R-:W-:Y:S01]  /*1430*/  @!UP1 UIADD3 UR5, UPT, UPT, UR4, URZ, URZ ;  /* 0x000000ff04059290 */ /* 0x000fe2000fffe0ff */
[----:B---3--:R-:W-:Y:S01]  /*1440*/  IMAD.U32 R41, RZ, RZ, UR6 ;  /* 0x00000006ff297e24 */ /* 0x008fe2000f8e00ff */
[----:B------:R-:W-:Y:S02]  /*1450*/  UIADD3 UR6, UPT, UPT, UR8, -UR4, URZ ;  /* 0x8000000408067290 */ /* 0x000fe4000fffe0ff */
[----:B------:R-:W-:-:S04]  /*1460*/  UIADD3 UR4, UPT, UPT, UR5, 0x1, URZ ;  /* 0x0000000105047890 */ /* 0x000fc8000fffe0ff */
[----:B------:R-:W-:Y:S02]  /*1470*/  MOV R47, UR6 ;  /* 0x00000006002f7c02 */ /* 0x000fe40008000f00 */
[----:B-1----:R-:W-:-:S07]  /*1480*/  MOV R40, UR4 ;  /* 0x0000000400287c02 */ /* 0x002fce0008000f00 */
.L_x_32:
[----:B------:R-:W1:Y:S01]  /*1490*/  S2UR UR23, SR_CgaCtaId ;  /* 0x00000000001779c3 */ /* 0x000e620000008800 */
[----:B------:R-:W-:Y:S01]  /*14a0*/  UMOV UR4, 0x400 ;  /* 0x0000040000047882 */ /* 0x000fe20000000000 */
[----:B------:R-:W-:Y:S01]  /*14b0*/  R2UR UR5, R48 ;  /* 0x00000000300572ca */ /* 0x000fe200000e0000 */
[----:B------:R-:W-:Y:S02]  /*14c0*/  IMAD.U32 R0, RZ, RZ, UR22 ;  /* 0x00000016ff007e24 */ /* 0x000fe4000f8e00ff */
[----:B------:R-:W-:Y:S01]  /*14d0*/  HFMA2 R5, -RZ, RZ, 0, 0 ;  /* 0x00000000ff057431 */ /* 0x000fe200000001ff */
[----:B------:R-:W-:Y:S02]  /*14e0*/  USHF.L.U32 UR30, UR49, 0x7, URZ ;  /* 0x00000007311e7899 */ /* 0x000fe400080006ff */
[----:B------:R-:W-:-:S07]  /*14f0*/  SHF.L.U32 R0, R0, 0x1f, RZ ;  /* 0x0000001f00007819 */ /* 0x000fce00000006ff */
[----:B------:R-:W-:-:S03]  /*1500*/  UISETP.NE.AND UP0, UPT, UR5, URZ, UPT ;  /* 0x000000ff0500728c */ /* 0x000fc6000bf05270 */
[----:B------:R-:W-:Y:S02]  /*1510*/  UMOV UR5, URZ ;  /* 0x000000ff00057c82 */ /* 0x000fe40008000000 */
[----:B------:R-:W-:Y:S01]  /*1520*/  IMAD.U32 R46, RZ, RZ, UR5 ;  /* 0x00000005ff2e7e24 */ /* 0x000fe2000f8e00ff */
[----:B-1----:R-:W-:-:S04]  /*1530*/  ULEA UR23, UR23, UR4, 0x18 ;  /* 0x0000000417177291 */ /* 0x002fc8000f8ec0ff */
[----:B------:R-:W-:-:S09]  /*1540*/  ULEA UR4, UR31, UR23, 0x3 ;  /* 0x000000171f047291 */ /* 0x000fd2000f8e18ff */
[----:B--2---:R1:W2:Y:S01]  /*1550*/  SYNCS.PHASECHK.TRANS64.TRYWAIT P2, [UR4+0x20], R0 ;  /* 0x00002000ff0075a7 */ /* 0x0042a20008041104 */
[----:B------:R-:W-:-:S06]  /*1560*/  USHF.L.U32 UR4, UR21, 0x6, URZ ;  /* 0x0000000615047899 */ /* 0x000fcc00080006ff */
[----:B------:R-:W-:Y:S01]  /*1570*/  IMAD.U32 R39, RZ, RZ, UR4 ;  /* 0x00000004ff277e24 */ /* 0x000fe2000f8e00ff */
[----:B------:R-:W-:Y:S02]  /*1580*/  UMOV UR4, URZ ;  /* 0x000000ff00047c82 */ /* 0x000fe40008000000 */
[----:B------:R-:W-:Y:S01]  /*1590*/  MOV R45, UR4 ;  /* 0x00000004002d7c02 */ /* 0x000fe20008000f00 */
[----:B------:R-:W-:Y:S06]  /*15a0*/  BRA.U !UP0, `(.L_x_17) ;  /* 0x0000002508307547 */ /* 0x000fec000b800000 */
[----:B------:R-:W3:Y:S01]  /*15b0*/  LDCU.128 UR8, c[0x0][0x480] ;  /* 0x00009000ff0877ac */ /* 0x000ee20008000c00 */
[----:B------:R-:W4:Y:S01]  /*15c0*/  LDC R3, c[0x0][0x390] ;  /* 0x0000e400ff037b82 */ /* 0x000f220000000800 */
[----:B------:R-:W-:Y:S01]  /*15d0*/  IMAD.MOV.U32 R5, RZ, RZ, RZ ;  /* 0x000000ffff057224 */ /* 0x000fe200078e00ff */
[----:B------:R-:W-:Y:S02]  /*15e0*/  UIADD3 UR66, UPT, UPT, UR30, 0x8, URZ ;  /* 0x000000081e427890 */ /* 0x000fe4000fffe0ff */
[----:B------:R-:W-:Y:S02]  /*15f0*/  UIADD3 UR67, UPT, UPT, UR30, 0x10, URZ ;  /* 0x000000101e437890 */ /* 0x000fe4000fffe0ff */
[----:B------:R-:W-:Y:S02]  /*1600*/  UIADD3 UR68, UPT, UPT, UR30, 0x18, URZ ;  /* 0x000000181e447890 */ /* 0x000fe4000fffe0ff */
[----:B------:R-:W1:Y:S01]  /*1610*/  LDC R4, c[0x0][0x38c] ;  /* 0x0000e300ff047b82 */ /* 0x000e620000000800 */
[----:B------:R-:W-:-:S02]  /*1620*/  UIADD3 UR70, UPT, UPT, UR30, 0x20, URZ ;  /* 0x000000201e467890 */ /* 0x000fc4000fffe0ff */
[----:B------:R-:W-:Y:S02]  /*1630*/  UIADD3 UR71, UPT, UPT, UR30, 0x28, URZ ;  /* 0x000000281e477890 */ /* 0x000fe4000fffe0ff */
[----:B------:R-:W-:Y:S02]  /*1640*/  UIADD3 UR72, UPT, UPT, UR30, 0x30, URZ ;  /* 0x000000301e487890 */ /* 0x000fe4000fffe0ff */
[----:B------:R-:W-:Y:S02]  /*1650*/  UIADD3 UR73, UPT, UPT, UR30, 0x38, URZ ;  /* 0x000000381e497890 */ /* 0x000fe4000fffe0ff */
[----:B---3--:R-:W-:Y:S02]  /*1660*/  UIMAD.WIDE.U32 UR6, UR66, UR9, URZ ;  /* 0x00000009420672a5 */ /* 0x008fe4000f8e00ff */
[----:B------:R-:W-:Y:S02]  /*1670*/  UIMAD.WIDE.U32 UR12, UR67, UR9, URZ ;  /* 0x00000009430c72a5 */ /* 0x000fe4000f8e00ff */
[----:B------:R-:W-:-:S02]  /*1680*/  UIMAD.WIDE.U32 UR14, UR68, UR9, URZ ;  /* 0x00000009440e72a5 */ /* 0x000fc4000f8e00ff */
[----:B------:R-:W-:Y:S01]  /*1690*/  UIMAD.WIDE.U32 UR16, UR70, UR9, URZ ;  /* 0x00000009461072a5 */ /* 0x000fe2000f8e00ff */
[----:B------:R-:W-:Y:S01]  /*16a0*/  UMOV UR6, UR7 ;  /* 0x0000000700067c82 */ /* 0x000fe20008000000 */
[----:B------:R-:W-:Y:S02]  /*16b0*/  UIMAD.WIDE.U32 UR18, UR71, UR9, URZ ;  /* 0x00000009471272a5 */ /* 0x000fe4000f8e00ff */
[----:B------:R-:W-:Y:S02]  /*16c0*/  USHF.R.U32.HI UR50, URZ, UR10, UR6 ;  /* 0x0000000aff327299 */ /* 0x000fe40008011606 */
[----:B------:R-:W-:Y:S01]  /*16d0*/  UIMAD.WIDE.U32 UR20, UR72, UR9, URZ ;  /* 0x00000009481472a5 */ /* 0x000fe2000f8e00ff */
[----:B------:R-:W-:Y:S01]  /*16e0*/  UMOV UR6, UR13 ;  /* 0x0000000d00067c82 */ /* 0x000fe20008000000 */
[----:B------:R-:W-:Y:S02]  /*16f0*/  UIADD3 UR74, UPT, UPT, UR30, 0x40, URZ ;  /* 0x000000401e4a7890 */ /* 0x000fe4000fffe0ff */
[----:B------:R-:W-:-:S02]  /*1700*/  USHF.R.U32.HI UR48, URZ, UR10, UR6 ;  /* 0x0000000aff307299 */ /* 0x000fc40008011606 */
[----:B------:R-:W-:Y:S01]  /*1710*/  UIMAD.WIDE.U32 UR24, UR73, UR9, URZ ;  /* 0x00000009491872a5 */ /* 0x000fe2000f8e00ff */
[----:B------:R-:W-:Y:S01]  /*1720*/  UMOV UR6, UR15 ;  /* 0x0000000f00067c82 */ /* 0x000fe20008000000 */
[----:B------:R-:W-:Y:S02]  /*1730*/  UIADD3 UR75, UPT, UPT, UR30, 0x48, URZ ;  /* 0x000000481e4b7890 */ /* 0x000fe4000fffe0ff */
        /* <DEDUP_REMOVED lines=16> */
[----:B------:R-:W-:Y:S01]  /*1840*/  USHF.R.U32.HI UR51, URZ, UR10, UR6 ;  /* 0x0000000aff337299 */ /* 0x000fe20008011606 */
[----:B------:R-:W3:Y:S02]  /*1850*/  LDCU.64 UR4, c[0x0][0x490] ;  /* 0x00009200ff0477ac */ /* 0x000ee40008000a00 */
[----:B------:R-:W-:Y:S01]  /*1860*/  UMOV UR6, UR27 ;  /* 0x0000001b00067c82 */ /* 0x000fe20008000000 */
[----:B------:R-:W-:Y:S02]  /*1870*/  UIMAD.WIDE.U32 UR36, UR59, UR9, URZ ;  /* 0x000000093b2472a5 */ /* 0x000fe4000f8e00ff */
        /* <DEDUP_REMOVED lines=11> */
[----:B------:R-:W-:Y:S01]  /*1930*/  UMOV UR7, UR43 ;  /* 0x0000002b00077c82 */ /* 0x000fe20008000000 */
[----:B------:R-:W-:Y:S02]  /*1940*/  USHF.R.U32.HI UR14, URZ, UR10, UR6 ;  /* 0x0000000aff0e7299 */ /* 0x000fe40008011606 */
[----:B------:R-:W-:Y:S01]  /*1950*/  UIMAD.WIDE.U32 UR44, UR53, UR9, URZ ;  /* 0x00000009352c72a5 */ /* 0x000fe2000f8e00ff */
[----:B------:R-:W-:Y:S01]  /*1960*/  UMOV UR6, UR37 ;  /* 0x0000002500067c82 */ /* 0x000fe20008000000 */
[----:B------:R-:W-:Y:S02]  /*1970*/  UISETP.NE.AND UP0, UPT, UR8, 0x1, UPT ;  /* 0x000000010800788c */ /* 0x000fe4000bf05270 */
[----:B------:R-:W-:Y:S02]  /*1980*/  USHF.R.U32.HI UR13, URZ, UR10, UR6 ;  /* 0x0000000aff0d7299 */ /* 0x000fe40008011606 */
[----:B------:R-:W-:Y:S01]  /*1990*/  USHF.R.U32.HI UR7, URZ, UR10, UR7 ;  /* 0x0000000aff077299 */ /* 0x000fe20008011607 */
[----:B------:R-:W-:Y:S01]  /*19a0*/  UMOV UR6, UR39 ;  /* 0x0000002700067c82 */ /* 0x000fe20008000000 */
[----:B------:R-:W-:-:S02]  /*19b0*/  USEL UR39, UR66, UR50, !UP0 ;  /* 0x0000003242277287 */ /* 0x000fc4000c000000 */
[----:B------:R-:W-:Y:S02]  /*19c0*/  USHF.R.U32.HI UR12, URZ, UR10, UR6 ;  /* 0x0000000aff0c7299 */ /* 0x000fe40008011606 */
[----:B------:R-:W-:Y:S01]  /*19d0*/  USEL UR43, UR68, UR46, !UP0 ;  /* 0x0000002e442b7287 */ /* 0x000fe2000c000000 */
[----:B------:R-:W-:Y:S01]  /*19e0*/  UMOV UR6, UR41 ;  /* 0x0000002900067c82 */ /* 0x000fe20008000000 */
[----:B------:R-:W-:Y:S02]  /*19f0*/  USEL UR41, UR67, UR48, !UP0 ;  /* 0x0000003043297287 */ /* 0x000fe4000c000000 */
[----:B------:R-:W-:Y:S02]  /*1a00*/  USEL UR44, UR70, UR17, !UP0 ;  /* 0x00000011462c7287 */ /* 0x000fe4000c000000 */
[----:B------:R-:W-:Y:S02]  /*1a10*/  USEL UR47, UR71, UR47, !UP0 ;  /* 0x0000002f472f7287 */ /* 0x000fe4000c000000 */
        /* <DEDUP_REMOVED lines=8> */
[----:B------:R-:W-:Y:S02]  /*1aa0*/  USEL UR46, UR58, UR12, !UP0 ;  /* 0x0000000c3a2e7287 */ /* 0x000fe4000c000000 */
[----:B------:R-:W-:Y:S02]  /*1ab0*/  USHF.R.U32.HI UR10, URZ, UR10, UR6 ;  /* 0x0000000aff0a7299 */ /* 0x000fe40008011606 */
[----:B---3--:R-:W-:Y:S02]  /*1ac0*/  UIMAD.WIDE.U32 UR24, UR38, UR4, URZ ;  /* 0x00000004261872a5 */ /* 0x008fe4000f8e00ff */
[----:B------:R-:W-:Y:S02]  /*1ad0*/  UIMAD.WIDE.U32 UR20, UR39, UR4, URZ ;  /* 0x00000004271472a5 */ /* 0x000fe4000f8e00ff */
[----:B------:R-:W-:Y:S02]  /*1ae0*/  UIMAD.WIDE.U32 UR18, UR41, UR4, URZ ;  /* 0x00000004291272a5 */ /* 0x000fe4000f8e00ff */
[----:B------:R-:W-:-:S02]  /*1af0*/  UIMAD.WIDE.U32 UR16, UR43, UR4, URZ ;  /* 0x000000042b1072a5 */ /* 0x000fc4000f8e00ff */
[----:B------:R-:W-:Y:S02]  /*1b00*/  UIMAD.WIDE.U32 UR14, UR44, UR4, URZ ;  /* 0x000000042c0e72a5 */ /* 0x000fe4000f8e00ff */
[----:B------:R-:W-:Y:S02]  /*1b10*/  UIMAD.WIDE.U32 UR12, UR47, UR4, URZ ;  /* 0x000000042f0c72a5 */ /* 0x000fe4000f8e00ff */
[----:B------:R-:W-:Y:S02]  /*1b20*/  USEL UR56, UR74, UR56, !UP0 ;  /* 0x000000384a387287 */ /* 0x000fe4000c000000 */
[----:B------:R-:W-:Y:S02]  /*1b30*/  UIMAD.WIDE.U32 UR26, UR51, UR4, URZ ;  /* 0x00000004331a72a5 */ /* 0x000fe4000f8e00ff */
[----:B------:R-:W-:Y:S02]  /*1b40*/  USEL UR49, UR72, UR49, !UP0 ;  /* 0x0000003148317287 */ /* 0x000fe4000c000000 */
[----:B------:R-:W-:-:S02]  /*1b50*/  USEL UR42, UR57, UR9, !UP0 ;  /* 0x00000009392a7287 */ /* 0x000fc4000c000000 */
[----:B------:R-:W-:Y:S02]  /*1b60*/  USEL UR40, UR53, UR10, !UP0 ;  /* 0x0000000a35287287 */ /* 0x000fe4000c000000 */
[----:B------:R-:W-:Y:S01]  /*1b70*/  UIMAD.WIDE.U32 UR28, UR56, UR4, URZ ;  /* 0x00000004381c72a5 */ /* 0x000fe2000f8e00ff */
[----:B------:R-:W-:Y:S01]  /*1b80*/  UMOV UR24, UR21 ;  /* 0x0000001500187c82 */ /* 0x000fe20008000000 */
[----:B------:R-:W-:Y:S01]  /*1b90*/  UMOV UR18, UR17 ;  /* 0x0000001100127c82 */ /* 0x000fe20008000000 */
[----:B------:R-:W-:Y:S01]  /*1ba0*/  UMOV UR10, UR15 ;  /* 0x0000000f000a7c82 */ /* 0x000fe20008000000 */
[----:B------:R-:W-:Y:S01]  /*1bb0*/  UMOV UR9, UR13 ;  /* 0x0000000d00097c82 */ /* 0x000fe20008000000 */
[----:B------:R-:W-:Y:S02]  /*1bc0*/  UIMAD.WIDE.U32 UR6, UR49, UR4, URZ ;  /* 0x00000004310672a5 */ /* 0x000fe4000f8e00ff */
[----:B------:R-:W-:Y:S02]  /*1bd0*/  UIMAD.WIDE.U32 UR32, UR55, UR4, URZ ;  /* 0x00000004372072a5 */ /* 0x000fe4000f8e00ff */
[----:B------:R-:W-:-:S02]  /*1be0*/  UIMAD.WIDE.U32 UR34, UR52, UR4, URZ ;  /* 0x00000004342272a5 */ /* 0x000fc4000f8e00ff */
[----:B------:R-:W-:Y:S02]  /*1bf0*/  UIMAD.WIDE.U32 UR36, UR50, UR4, URZ ;  /* 0x00000004322472a5 */ /* 0x000fe4000f8e00ff */
[----:B------:R-:W-:Y:S02]  /*1c00*/  UIMAD.WIDE.U32 UR20, UR48, UR4, URZ ;  /* 0x00000004301472a5 */ /* 0x000fe4000f8e00ff */
[----:B------:R-:W-:Y:S02]  /*1c10*/  UIMAD.WIDE.U32 UR16, UR46, UR4, URZ ;  /* 0x000000042e1072a5 */ /* 0x000fe4000f8e00ff */
[----:B------:R-:W-:Y:S02]  /*1c20*/  UIMAD.WIDE.U32 UR14, UR42, UR4, URZ ;  /* 0x000000042a0e72a5 */ /* 0x000fe4000f8e00ff */
[----:B------:R-:W-:Y:S02]  /*1c30*/  UIMAD.WIDE.U32 UR12, UR40, UR4, URZ ;  /* 0x00000004280c72a5 */ /* 0x000fe4000f8e00ff */
[----:B------:R-:W-:Y:S01]  /*1c40*/  USHF.R.U32.HI UR64, URZ, UR5, UR24 ;  /* 0x00000005ff407299 */ /* 0x000fe20008011618 */
[----:B------:R-:W-:Y:S01]  /*1c50*/  UMOV UR4, UR27 ;  /* 0x0000001b00047c82 */ /* 0x000fe20008000000 */
[----:B------:R-:W-:-:S02]  /*1c60*/  USHF.R.U32.HI UR60, URZ, UR5, UR19 ;  /* 0x00000005ff3c7299 */ /* 0x000fc40008011613 */
[----:B------:R-:W-:Y:S02]  /*1c70*/  USHF.R.U32.HI UR24, URZ, UR5, UR4 ;  /* 0x00000005ff187299 */ /* 0x000fe40008011604 */
[----:B------:R-:W-:Y:S01]  /*1c80*/  USHF.R.U32.HI UR59, URZ, UR5, UR18 ;  /* 0x00000005ff3b7299 */ /* 0x000fe20008011612 */
[----:B------:R-:W-:Y:S01]  /*1c90*/  UMOV UR4, UR29 ;  /* 0x0000001d00047c82 */ /* 0x000fe20008000000 */
[----:B------:R-:W-:Y:S02]  /*1ca0*/  USHF.R.U32.HI UR58, URZ, UR5, UR10 ;  /* 0x00000005ff3a7299 */ /* 0x000fe4000801160a */
[----:B------:R-:W-:Y:S02]  /*1cb0*/  USHF.R.U32.HI UR19, URZ, UR5, UR4 ;  /* 0x00000005ff137299 */ /* 0x000fe40008011604 */
[----:B------:R-:W-:Y:S01]  /*1cc0*/  UIADD3 UR10, UPT, UPT, -UR39, URZ, URZ ;  /* 0x000000ff270a7290 */ /* 0x000fe2000fffe1ff */
[----:B------:R-:W-:Y:S01]  /*1cd0*/  UMOV UR4, UR33 ;  /* 0x0000002100047c82 */ /* 0x000fe20008000000 */
[----:B------:R-:W-:-:S02]  /*1ce0*/  USHF.R.U32.HI UR57, URZ, UR5, UR9 ;  /* 0x00000005ff397299 */ /* 0x000fc40008011609 */
[----:B------:R-:W-:Y:S02]  /*1cf0*/  USHF.R.U32.HI UR18, URZ, UR5, UR4 ;  /* 0x00000005ff127299 */ /* 0x000fe40008011604 */
[----:B------:R-:W-:Y:S01]  /*1d00*/  UIADD3 UR9, UPT, UPT, -UR41, URZ, URZ ;  /* 0x000000ff29097290 */ /* 0x000fe2000fffe1ff */
[----:B------:R-:W-:Y:S01]  /*1d10*/  UMOV UR4, UR35 ;  /* 0x0000002300047c82 */ /* 0x000fe20008000000 */
[----:B------:R-:W-:Y:S02]  /*1d20*/  UIMAD UR66, UR8, UR10, UR66 ;  /* 0x0000000a084272a4 */ /* 0x000fe4000f8e0242 */
[----:B------:R-:W-:Y:S02]  /*1d30*/  USHF.R.U32.HI UR77, URZ, UR5, UR4 ;  /* 0x00000005ff4d7299 */ /* 0x000fe40008011604 */
[----:B------:R-:W-:Y:S01]  /*1d40*/  UIADD3 UR14, UPT, UPT, -UR49, URZ, URZ ;  /* 0x000000ff310e7290 */ /* 0x000fe2000fffe1ff */
[----:B------:R-:W-:Y:S01]  /*1d50*/  UMOV UR4, UR37 ;  /* 0x0000002500047c82 */ /* 0x000fe20008000000 */
[----:B------:R-:W-:-:S02]  /*1d60*/  UIADD3 UR12, UPT, UPT, -UR51, URZ, URZ ;  /* 0x000000ff330c7290 */ /* 0x000fc4000fffe1ff */
[----:B------:R-:W-:Y:S02]  /*1d70*/  USHF.R.U32.HI UR69, URZ, UR5, UR4 ;  /* 0x00000005ff457299 */ /* 0x000fe40008011604 */
[----:B------:R-:W-:Y:S01]  /*1d80*/  UIADD3 UR27, UPT, UPT, UR30, 0x58, URZ ;  /* 0x000000581e1b7890 */ /* 0x000fe2000fffe0ff */
[----:B------:R-:W-:Y:S01]  /*1d90*/  UMOV UR4, UR21 ;  /* 0x0000001500047c82 */ /* 0x000fe20008000000 */
[----:B------:R-:W-:Y:S02]  /*1da0*/  UIADD3 UR10, UPT, UPT, -UR56, URZ, URZ ;  /* 0x000000ff380a7290 */ /* 0x000fe4000fffe1ff */
[----:B------:R-:W-:Y:S02]  /*1db0*/  USHF.R.U32.HI UR61, URZ, UR5, UR4 ;  /* 0x00000005ff3d7299 */ /* 0x000fe40008011604 */
[----:B------:R-:W-:Y:S01]  /*1dc0*/  UIMAD UR34, UR8, UR9, UR67 ;  /* 0x00000009082272a4 */ /* 0x000fe2000f8e0243 */
[----:B------:R-:W-:Y:S01]  /*1dd0*/  UMOV UR4, UR17 ;  /* 0x0000001100047c82 */ /* 0x000fe20008000000 */
[----:B------:R-:W-:-:S02]  /*1de0*/  UIMAD UR72, UR8, UR14, UR72 ;  /* 0x0000000e084872a4 */ /* 0x000fc4000f8e0248 */
[----:B------:R-:W-:Y:S02]  /*1df0*/  USHF.R.U32.HI UR53, URZ, UR5, UR4 ;  /* 0x00000005ff357299 */ /* 0x000fe40008011604 */
[----:B------:R-:W-:Y:S01]  /*1e00*/  UIMAD UR73, UR8, UR12, UR73 ;  /* 0x0000000c084972a4 */ /* 0x000fe2000f8e0249 */
[----:B------:R-:W-:Y:S01]  /*1e10*/  UMOV UR4, UR15 ;  /* 0x0000000f00047c82 */ /* 0x000fe20008000000 */
[----:B------:R-:W-:Y:S02]  /*1e20*/  UIADD3 UR15, UPT, UPT, -UR44, URZ, URZ ;  /* 0x000000ff2c0f7290 */ /* 0x000fe4000fffe1ff */
[----:B------:R-:W-:Y:S02]  /*1e30*/  USHF.R.U32.HI UR45, URZ, UR5, UR4 ;  /* 0x00000005ff2d7299 */ /* 0x000fe40008011604 */
[----:B------:R-:W-:Y:S02]  /*1e40*/  UIMAD UR70, UR8, UR15, UR70 ;  /* 0x0000000f084672a4 */ /* 0x000fe4000f8e0246 */
[----:B------:R-:W-:Y:S01]  /*1e50*/  UIADD3 UR15, UPT, UPT, -UR50, URZ, URZ ;  /* 0x000000ff320f7290 */ /* 0x000fe2000fffe1ff */
[----:B------:R-:W-:Y:S01]  /*1e60*/  UMOV UR4, UR13 ;  /* 0x0000000d00047c82 */ /* 0x000fe20008000000 */
[----:B------:R-:W-:-:S02]  /*1e70*/  UIADD3 UR13, UPT, UPT, -UR43, URZ, URZ ;  /* 0x000000ff2b0d7290 */ /* 0x000fc4000fffe1ff */
[----:B------:R-:W-:Y:S02]  /*1e80*/  UIMAD UR67, UR8, UR15, UR27 ;  /* 0x0000000f084372a4 */ /* 0x000fe4000f8e021b */
[----:B------:R-:W-:Y:S02]  /*1e90*/  UIADD3 UR16, UPT, UPT, -UR47, URZ, URZ ;  /* 0x000000ff2f107290 */ /* 0x000fe4000fffe1ff */
[----:B------:R-:W-:Y:S02]  /*1ea0*/  UIADD3 UR9, UPT, UPT, -UR55, URZ, URZ ;  /* 0x000000ff37097290 */ /* 0x000fe4000fffe1ff */
[----:B------:R-:W-:Y:S02]  /*1eb0*/  UIADD3 UR14, UPT, UPT, -UR48, URZ, URZ ;  /* 0x000000ff300e7290 */ /* 0x000fe4000fffe1ff */
[----:B------:R-:W-:Y:S02]  /*1ec0*/  UIMAD UR33, UR8, UR10, UR74 ;  /* 0x0000000a082172a4 */ /* 0x000fe4000f8e024a */
[----:B------:R-:W-:-:S02]  /*1ed0*/  UIADD3 UR12, UPT, UPT, -UR38, URZ, URZ ;  /* 0x000000ff260c7290 */ /* 0x000fc4000fffe1ff */
[----:B------:R-:W-:Y:S02]  /*1ee0*/  UIADD3 UR27, UPT, UPT, UR30, 0x60, URZ ;  /* 0x000000601e1b7890 */ /* 0x000fe4000fffe0ff */
[----:B------:R-:W-:Y:S02]  /*1ef0*/  UISETP.NE.AND UP0, UPT, UR11, 0x1, UPT ;  /* 0x000000010b00788c */ /* 0x000fe4000bf05270 */
[----:B------:R-:W-:Y:S02]  /*1f00*/  UIADD3 UR10, UPT, UPT, -UR42, URZ, URZ ;  /* 0x000000ff2a0a7290 */ /* 0x000fe4000fffe1ff */
[----:B------:R-:W-:Y:S01]  /*1f10*/  UIADD3 UR35, UPT, UPT, UR30, 0x70, URZ ;  /* 0x000000701e237890 */ /* 0x000fe2000fffe0ff */
[----:B------:R-:W-:Y:S01]  /*1f20*/  UMOV UR6, UR7 ;  /* 0x0000000700067c82 */ /* 0x000fe20008000000 */
[----:B------:R-:W-:Y:S02]  /*1f30*/  UIMAD UR68, UR8, UR13, UR68 ;  /* 0x0000000d084472a4 */ /* 0x000fe4000f8e0244 */
[----:B------:R-:W-:-:S02]  /*1f40*/  UIMAD UR71, UR8, UR16, UR71 ;  /* 0x00000010084772a4 */ /* 0x000fc4000f8e0247 */
[----:B------:R-:W-:Y:S02]  /*1f50*/  UIMAD UR32, UR8, UR9, UR75 ;  /* 0x00000009082072a4 */ /* 0x000fe4000f8e024b */
[----:B------:R-:W-:Y:S02]  /*1f60*/  UIMAD UR28, UR8, UR14, UR27 ;  /* 0x0000000e081c72a4 */ /* 0x000fe4000f8e021b */
[----:B------:R-:W-:Y:S02]  /*1f70*/  UIMAD UR20, UR8, UR12, UR30 ;  /* 0x0000000c081472a4 */ /* 0x000fe4000f8e021e */
[----:B------:R-:W-:Y:S02]  /*1f80*/  USHF.R.U32.HI UR65, URZ, UR5, UR25 ;  /* 0x00000005ff417299 */ /* 0x000fe40008011619 */
[----:B------:R-:W-:Y:S02]  /*1f90*/  UIADD3 UR16, UPT, UPT, -UR52, URZ, URZ ;  /* 0x000000ff34107290 */ /* 0x000fe4000fffe1ff */
[----:B------:R-:W-:-:S02]  /*1fa0*/  UIADD3 UR13, UPT, UPT, -UR46, URZ, URZ ;  /* 0x000000ff2e0d7290 */ /* 0x000fc4000fffe1ff */
[----:B------:R-:W-:Y:S02]  /*1fb0*/  UIADD3 UR9, UPT, UPT, -UR40, URZ, URZ ;  /* 0x000000ff28097290 */ /* 0x000fe4000fffe1ff */
[----:B------:R-:W-:Y:S02]  /*1fc0*/  UIADD3 UR26, UPT, UPT, UR30, 0x68, URZ ;  /* 0x000000681e1a7890 */ /* 0x000fe4000fffe0ff */
[----:B------:R-:W-:Y:S02]  /*1fd0*/  UIADD3 UR27, UPT, UPT, UR30, 0x78, URZ ;  /* 0x000000781e1b7890 */ /* 0x000fe4000fffe0ff */
[----:B------:R-:W-:Y:S02]  /*1fe0*/  UIMAD UR21, UR8, UR10, UR35 ;  /* 0x0000000a081572a4 */ /* 0x000fe4000f8e0223 */
[----:B------:R-:W-:Y:S02]  /*1ff0*/  USEL UR12, UR43, UR59, !UP0 ;  /* 0x0000003b2b0c7287 */ /* 0x000fe4000c000000 */
[----:B------:R-:W-:-:S02]  /*2000*/  USHF.R.U32.HI UR25, URZ, UR5, UR6 ;  /* 0x00000005ff197299 */ /* 0x000fc40008011606 */
[----:B------:R-:W-:Y:S02]  /*2010*/  USHF.R.U32.HI UR29, URZ, UR5, UR4 ;  /* 0x00000005ff1d7299 */ /* 0x000fe40008011604 */
[----:B------:R-:W-:Y:S01]  /*2020*/  USEL UR35, UR39, UR64, !UP0 ;  /* 0x0000004027237287 */ /* 0x000fe2000c000000 */
[----:B------:R-:W-:Y:S01]  /*2030*/  IMAD.U32 R29, RZ, RZ, UR12 ;  /* 0x0000000cff1d7e24 */ /* 0x000fe2000f8e00ff */
[----:B------:R-:W3:Y:S01]  /*2040*/  LDCU.64 UR6, c[0x0][0x4b0] ;  /* 0x00009600ff0677ac */ /* 0x000ee20008000a00 */
[----:B------:R-:W3:Y:S03]  /*2050*/  LDCU.64 UR4, c[0x0][0x4d0] ;  /* 0x00009a00ff0477ac */ /* 0x000ee60008000a00 */
[----:B------:R-:W-:Y:S01]  /*2060*/  IMAD.U32 R35, RZ, RZ, UR35 ;  /* 0x00000023ff237e24 */ /* 0x000fe2000f8e00ff */
[----:B------:R-:W-:Y:S02]  /*2070*/  USEL UR10, UR41, UR60, !UP0 ;  /* 0x0000003c290a7287 */ /* 0x000fe4000c000000 */
[----:B------:R-:W-:-:S02]  /*2080*/  UIMAD UR75, UR8, UR16, UR76 ;  /* 0x00000010084b72a4 */ /* 0x000fc4000f8e024c */
[----:B------:R-:W-:Y:S02]  /*2090*/  UIMAD UR26, UR8, UR13, UR26 ;  /* 0x0000000d081a72a4 */ /* 0x000fe4000f8e021a */
[----:B------:R-:W-:Y:S01]  /*20a0*/  UIMAD UR27, UR8, UR9, UR27 ;  /* 0x00000009081b72a4 */ /* 0x000fe2000f8e021b */
[----:B------:R-:W-:Y:S01]  /*20b0*/  MOV R32, UR10 ;  /* 0x0000000a00207c02 */ /* 0x000fe20008000f00 */
[----:B------:R-:W-:Y:S02]  /*20c0*/  USEL UR17, UR56, UR19, !UP0 ;  /* 0x0000001338117287 */ /* 0x000fe4000c000000 */
[----:B------:R-:W-:Y:S01]  /*20d0*/  USEL UR15, UR55, UR18, !UP0 ;  /* 0x00000012370f7287 */ /* 0x000fe2000c000000 */
[----:B------:R-:W-:Y:S01]  /*20e0*/  R2UR UR18, R39 ;  /* 0x00000000271272ca */ /* 0x000fe200000e0000 */
[----:B------:R-:W-:Y:S02]  /*20f0*/  UIADD3 UR8, UPT, UPT, -UR35, URZ, URZ ;  /* 0x000000ff23087290 */ /* 0x000fe4000fffe1ff */
[----:B------:R-:W-:Y:S01]  /*2100*/  UIADD3 UR12, UPT, UPT, -UR12, URZ, URZ ;  /* 0x000000ff0c0c7290 */ /* 0x000fe2000fffe1ff */
[----:B------:R-:W-:Y:S01]  /*2110*/  MOV R14, UR17 ;  /* 0x00000011000e7c02 */ /* 0x000fe20008000f00 */
[----:B------:R-:W-:Y:S01]  /*2120*/  USEL UR77, UR52, UR77, !UP0 ;  /* 0x0000004d344d7287 */ /* 0x000fe2000c000000 */
[----:B------:R-:W-:Y:S01]  /*2130*/  IMAD.U32 R11, RZ, RZ, UR15 ;  /* 0x0000000fff0b7e24 */ /* 0x000fe2000f8e00ff */
[----:B------:R-:W-:-:S02]  /*2140*/  UIADD3 UR10, UPT, UPT, -UR10, URZ, URZ ;  /* 0x000000ff0a0a7290 */ /* 0x000fc4000fffe1ff */
[----:B------:R-:W-:Y:S02]  /*2150*/  UIMAD UR39, UR11, UR8, UR39 ;  /* 0x000000080b2772a4 */ /* 0x000fe4000f8e0227 */
[----:B------:R-:W-:Y:S02]  /*2160*/  USEL UR53, UR46, UR53, !UP0 ;  /* 0x000000352e357287 */ /* 0x000fe4000c000000 */
[----:B------:R-:W-:Y:S02]  /*2170*/  UIADD3 UR8, UPT, UPT, -UR17, URZ, URZ ;  /* 0x000000ff11087290 */ /* 0x000fe4000fffe1ff */
[----:B------:R-:W-:Y:S02]  /*2180*/  UIMAD UR17, UR11, UR12, UR43 ;  /* 0x0000000c0b1172a4 */ /* 0x000fe4000f8e022b */
[----:B------:R-:W-:Y:S02]  /*2190*/  UIADD3 UR12, UPT, UPT, -UR15, URZ, URZ ;  /* 0x000000ff0f0c7290 */ /* 0x000fe4000fffe1ff */
[----:B------:R-:W-:-:S02]  /*21a0*/  UIMAD UR41, UR11, UR10, UR41 ;  /* 0x0000000a0b2972a4 */ /* 0x000fc4000f8e0229 */
[----:B------:R-:W-:Y:S02]  /*21b0*/  UIADD3 UR15, UPT, UPT, -UR77, URZ, URZ ;  /* 0x000000ff4d0f7290 */ /* 0x000fe4000fffe1ff */
[----:B------:R-:W-:Y:S02]  /*21c0*/  UIADD3 UR10, UPT, UPT, -UR53, URZ, URZ ;  /* 0x000000ff350a7290 */ /* 0x000fe4000fffe1ff */
[----:B------:R-:W-:Y:S02]  /*21d0*/  UIMAD UR15, UR11, UR15, UR52 ;  /* 0x0000000f0b0f72a4 */ /* 0x000fe4000f8e0234 */
[----:B------:R-:W-:Y:S02]  /*21e0*/  UIMAD UR52, UR11, UR10, UR46 ;  /* 0x0000000a0b3472a4 */ /* 0x000fe4000f8e022e */
[----:B------:R-:W-:Y:S02]  /*21f0*/  UIADD3 UR10, UPT, UPT, UR18, 0x20, URZ ;  /* 0x00000020120a7890 */ /* 0x000fe4000fffe0ff */
[----:B---3--:R-:W-:-:S02]  /*2200*/  UIMAD UR18, UR20, UR6, UR4 ;  /* 0x00000006141272a4 */ /* 0x008fc4000f8e0204 */
[----:B------:R-:W-:Y:S02]  /*2210*/  USEL UR36, UR38, UR65, !UP0 ;  /* 0x0000004126247287 */ /* 0x000fe4000c000000 */
[----:B------:R-:W-:Y:S02]  /*2220*/  UIMAD UR20, UR66, UR6, UR4 ;  /* 0x00000006421472a4 */ /* 0x000fe4000f8e0204 */
[----:B------:R-:W-:Y:S01]  /*2230*/  MOV R37, UR18 ;  /* 0x0000001200257c02 */ /* 0x000fe20008000f00 */
[----:B------:R-:W-:Y:S01]  /*2240*/  UIMAD UR19, UR34, UR6, UR4 ;  /* 0x00000006221372a4 */ /* 0x000fe2000f8e0204 */
[----:B------:R-:W-:Y:S01]  /*2250*/  IMAD.U32 R38, RZ, RZ, UR36 ;  /* 0x00000024ff267e24 */ /* 0x000fe2000f8e00ff */
[----:B------:R-:W-:Y:S01]  /*2260*/  UIMAD UR18, UR68, UR6, UR4 ;  /* 0x00000006441272a4 */ /* 0x000fe2000f8e0204 */
[----:B------:R-:W-:Y:S01]  /*2270*/  IMAD.U32 R34, RZ, RZ, UR20 ;  /* 0x00000014ff227e24 */ /* 0x000fe2000f8e00ff */
[----:B------:R-:W-:Y:S02]  /*2280*/  USEL UR16, UR47, UR57, !UP0 ;  /* 0x000000392f107287 */ /* 0x000fe4000c000000 */
[----:B------:R-:W-:Y:S01]  /*2290*/  UIADD3 UR9, UPT, UPT, -UR36, URZ, URZ ;  /* 0x000000ff24097290 */ /* 0x000fe2000fffe1ff */
[----:B------:R-:W-:Y:S01]  /*22a0*/  MOV R31, UR19 ;  /* 0x00000013001f7c02 */ /* 0x000fe20008000f00 */
[----:B------:R-:W-:Y:S01]  /*22b0*/  USEL UR24, UR51, UR24, !UP0 ;  /* 0x0000001833187287 */ /* 0x000fe2000c000000 */
[----:B------:R-:W-:Y:S01]  /*22c0*/  IMAD.U32 R28, RZ, RZ, UR18 ;  /* 0x00000012ff1c7e24 */ /* 0x000fe2000f8e00ff */
[----:B------:R-:W-:Y:S01]  /*22d0*/  USEL UR14, UR44, UR58, !UP0 ;  /* 0x0000003a2c0e7287 */ /* 0x000fe2000c000000 */
[----:B------:R-:W-:Y:S01]  /*22e0*/  IMAD.U32 R23, RZ, RZ, UR16 ;  /* 0x00000010ff177e24 */ /* 0x000fe2000f8e00ff */
[----:B------:R-:W-:-:S02]  /*22f0*/  UIMAD UR20, UR70, UR6, UR4 ;  /* 0x00000006461472a4 */ /* 0x000fc4000f8e0204 */
[----:B------:R-:W-:Y:S01]  /*2300*/  UIMAD UR19, UR71, UR6, UR4 ;  /* 0x00000006471372a4 */ /* 0x000fe2000f8e0204 */
[----:B------:R-:W-:Y:S01]  /*2310*/  IMAD.U32 R17, RZ, RZ, UR24 ;  /* 0x00000018ff117e24 */ /* 0x000fe2000f8e00ff */
[----:B------:R-:W-:Y:S01]  /*2320*/  UIMAD UR18, UR72, UR6, UR4 ;  /* 0x00000006481272a4 */ /* 0x000fe2000f8e0204 */
[----:B------:R-:W-:Y:S01]  /*2330*/  MOV R26, UR14 ;  /* 0x0000000e001a7c02 */ /* 0x000fe20008000f00 */
[----:B------:R-:W-:Y:S01]  /*2340*/  UIADD3 UR16, UPT, UPT, -UR16, URZ, URZ ;  /* 0x000000ff10107290 */ /* 0x000fe2000fffe1ff */
[----:B------:R-:W-:Y:S01]  /*2350*/  MOV R25, UR20 ;  /* 0x0000001400197c02 */ /* 0x000fe20008000f00 */
[----:B------:R-:W-:Y:S01]  /*2360*/  UIMAD UR38, UR11, UR9, UR38 ;  /* 0x000000090b2672a4 */ /* 0x000fe2000f8e0226 */
[----:B------:R-:W-:Y:S01]  /*2370*/  IMAD.U32 R22, RZ, RZ, UR19 ;  /* 0x00000013ff167e24 */ /* 0x000fe2000f8e00ff */
[----:B------:R-:W-:Y:S01]  /*2380*/  UIADD3 UR9, UPT, UPT, -UR24, URZ, URZ ;  /* 0x000000ff18097290 */ /* 0x000fe2000fffe1ff */
[----:B------:R-:W-:Y:S01]  /*2390*/  MOV R19, UR18 ;  /* 0x0000001200137c02 */ /* 0x000fe20008000f00 */
[----:B------:R-:W-:-:S02]  /*23a0*/  UIMAD UR47, UR11, UR16, UR47 ;  /* 0x000000100b2f72a4 */ /* 0x000fc4000f8e022f */
[----:B------:R-:W-:Y:S02]  /*23b0*/  UIMAD UR16, UR11, UR9, UR51 ;  /* 0x000000090b1072a4 */ /* 0x000fe4000f8e0233 */
[----:B------:R-:W-:Y:S02]  /*23c0*/  USEL UR13, UR49, UR25, !UP0 ;  /* 0x00000019310d7287 */ /* 0x000fe4000c000000 */
[----:B------:R-:W-:Y:S02]  /*23d0*/  UIADD3 UR14, UPT, UPT, -UR14, URZ, URZ ;  /* 0x000000ff0e0e7290 */ /* 0x000fe4000fffe1ff */
[----:B------:R-:W-:Y:S02]  /*23e0*/  UIMAD UR20, UR73, UR6, UR4 ;  /* 0x00000006491472a4 */ /* 0x000fe4000f8e0204 */
[----:B------:R-:W-:Y:S01]  /*23f0*/  UIMAD UR19, UR33, UR6, UR4 ;  /* 0x00000006211372a4 */ /* 0x000fe2000f8e0204 */
[----:B------:R-:W-:Y:S01]  /*2400*/  MOV R20, UR13 ;  /* 0x0000000d00147c02 */ /* 0x000fe20008000f00 */
[----:B------:R-:W-:-:S02]  /*2410*/  UIMAD UR18, UR32, UR6, UR4 ;  /* 0x00000006201272a4 */ /* 0x000fc4000f8e0204 */
[----:B------:R-:W-:Y:S01]  /*2420*/  UIMAD UR75, UR75, UR6, UR4 ;  /* 0x000000064b4b72a4 */ /* 0x000fe2000f8e0204 */
[----:B------:R-:W-:Y:S01]  /*2430*/  IMAD.U32 R16, RZ, RZ, UR20 ;  /* 0x00000014ff107e24 */ /* 0x000fe2000f8e00ff */
[----:B------:R-:W-:Y:S01]  /*2440*/  UIMAD UR67, UR67, UR6, UR4 ;  /* 0x00000006434372a4 */ /* 0x000fe2000f8e0204 */
[----:B------:R-:W-:Y:S01]  /*2450*/  MOV R13, UR19 ;  /* 0x00000013000d7c02 */ /* 0x000fe20008000f00 */
[----:B------:R-:W-:Y:S01]  /*2460*/  UIMAD UR59, UR28, UR6, UR4 ;  /* 0x000000061c3b72a4 */ /* 0x000fe2000f8e0204 */
[----:B------:R-:W-:Y:S01]  /*2470*/  IMAD.U32 R10, RZ, RZ, UR18 ;  /* 0x00000012ff0a7e24 */ /* 0x000fe2000f8e00ff */
[----:B------:R-:W-:Y:S02]  /*2480*/  UIMAD UR51, UR26, UR6, UR4 ;  /* 0x000000061a3372a4 */ /* 0x000fe4000f8e0204 */
[----:B------:R-:W-:Y:S02]  /*2490*/  UIMAD UR43, UR21, UR6, UR4 ;  /* 0x00000006152b72a4 */ /* 0x000fe4000f8e0204 */
[----:B------:R-:W-:-:S02]  /*24a0*/  UIMAD UR27, UR27, UR6, UR4 ;  /* 0x000000061b1b72a4 */ /* 0x000fc4000f8e0204 */
[----:B------:R-:W-:Y:S02]  /*24b0*/  UIMAD UR4, UR41, UR7, UR5 ;  /* 0x00000007290472a4 */ /* 0x000fe4000f8e0205 */
[----:B------:R-:W-:Y:S02]  /*24c0*/  UIMAD UR44, UR11, UR14, UR44 ;  /* 0x0000000e0b2c72a4 */ /* 0x000fe4000f8e022c */
[----:B------:R-:W-:Y:S02]  /*24d0*/  UIMAD UR6, UR38, UR7, UR5 ;  /* 0x00000007260672a4 */ /* 0x000fe4000f8e0205 */
[----:B------:R-:W-:Y:S01]  /*24e0*/  UIADD3 UR13, UPT, UPT, -UR13, URZ, URZ ;  /* 0x000000ff0d0d7290 */ /* 0x000fe2000fffe1ff */
[----:B------:R-:W-:Y:S01]  /*24f0*/  MOV R30, UR4 ;  /* 0x00000004001e7c02 */ /* 0x000fe20008000f00 */
[----:B------:R-:W-:Y:S02]  /*2500*/  UIMAD UR4, UR44, UR7, UR5 ;  /* 0x000000072c0472a4 */ /* 0x000fe4000f8e0205 */
[----:B------:R-:W-:Y:S01]  /*2510*/  USEL UR69, UR50, UR69, !UP0 ;  /* 0x0000004532457287 */ /* 0x000fe2000c000000 */
[----:B------:R-:W-:Y:S01]  /*2520*/  MOV R36, UR6 ;  /* 0x0000000600247c02 */ /* 0x000fe20008000f00 */
[----:B------:R-:W-:-:S02]  /*2530*/  USEL UR61, UR48, UR61, !UP0 ;  /* 0x0000003d303d7287 */ /* 0x000fc4000c000000 */
[----:B------:R-:W-:Y:S01]  /*2540*/  USEL UR45, UR42, UR45, !UP0 ;  /* 0x0000002d2a2d7287 */ /* 0x000fe2000c000000 */
[----:B-----5:R-:W-:Y:S01]  /*2550*/  MOV R24, UR4 ;  /* 0x0000000400187c02 */ /* 0x020fe20008000f00 */
[----:B------:R-:W-:Y:S02]  /*2560*/  USEL UR29, UR40, UR29, !UP0 ;  /* 0x0000001d281d7287 */ /* 0x000fe4000c000000 */
[----:B------:R-:W-:Y:S02]  /*2570*/  UIMAD UR49, UR11, UR13, UR49 ;  /* 0x0000000d0b3172a4 */ /* 0x000fe4000f8e0231 */
[----:B------:R-:W-:Y:S02]  /*2580*/  UIMAD UR6, UR17, UR7, UR5 ;  /* 0x00000007110672a4 */ /* 0x000fe4000f8e0205 */
[----:B------:R-:W-:Y:S02]  /*2590*/  UIMAD UR56, UR11, UR8, UR56 ;  /* 0x000000080b3872a4 */ /* 0x000fe4000f8e0238 */
[----:B------:R-:W-:-:S02]  /*25a0*/  UIADD3 UR14, UPT, UPT, -UR69, URZ, URZ ;  /* 0x000000ff450e7290 */ /* 0x000fc4000fffe1ff */
[----:B------:R-:W-:Y:S01]  /*25b0*/  UIADD3 UR13, UPT, UPT, -UR61, URZ, URZ ;  /* 0x000000ff3d0d7290 */ /* 0x000fe2000fffe1ff */
[----:B------:R-:W-:Y:S01]  /*25c0*/  IMAD.U32 R27, RZ, RZ, UR6 ;  /* 0x00000006ff1b7e24 */ /* 0x000fe2000f8e00ff */
[----:B------:R-:W-:Y:S02]  /*25d0*/  UIADD3 UR9, UPT, UPT, -UR45, URZ, URZ ;  /* 0x000000ff2d097290 */ /* 0x000fe4000fffe1ff */
[----:B------:R-:W-:Y:S02]  /*25e0*/  UIADD3 UR8, UPT, UPT, -UR29, URZ, URZ ;  /* 0x000000ff1d087290 */ /* 0x000fe4000fffe1ff */
[----:B------:R-:W-:Y:S02]  /*25f0*/  UIMAD UR4, UR49, UR7, UR5 ;  /* 0x00000007310472a4 */ /* 0x000fe4000f8e0205 */
[----:B------:R-:W-:Y:S02]  /*2600*/  UIMAD UR12, UR11, UR12, UR55 ;  /* 0x0000000c0b0c72a4 */ /* 0x000fe4000f8e0237 */
[----:B------:R-:W-:-:S02]  /*2610*/  UIMAD UR14, UR11, UR14, UR50 ;  /* 0x0000000e0b0e72a4 */ /* 0x000fc4000f8e0232 */
[----:B------:R-:W-:Y:S01]  /*2620*/  UIMAD UR13, UR11, UR13, UR48 ;  /* 0x0000000d0b0d72a4 */ /* 0x000fe2000f8e0230 */
[----:B------:R-:W-:Y:S01]  /*2630*/  MOV R18, UR4 ;  /* 0x0000000400127c02 */ /* 0x000fe20008000f00 */
[----:B------:R-:W-:Y:S02]  /*2640*/  UIMAD UR9, UR11, UR9, UR42 ;  /* 0x000000090b0972a4 */ /* 0x000fe4000f8e022a */
[----:B------:R-:W-:Y:S01]  /*2650*/  UIMAD UR8, UR11, UR8, UR40 ;  /* 0x000000080b0872a4 */ /* 0x000fe2000f8e0228 */
[----:B------:R-:W-:Y:S01]  /*2660*/  R2UR UR11, R40 ;  /* 0x00000000280b72ca */ /* 0x000fe200000e0000 */
[----:B------:R-:W-:Y:S02]  /*2670*/  UIMAD UR6, UR47, UR7, UR5 ;  /* 0x000000072f0672a4 */ /* 0x000fe4000f8e0205 */
[----:B------:R-:W-:Y:S02]  /*2680*/  UIMAD UR4, UR12, UR7, UR5 ;  /* 0x000000070c0472a4 */ /* 0x000fe4000f8e0205 */
[----:B------:R-:W-:-:S02]  /*2690*/  UIMAD UR18, UR39, UR7, UR5 ;  /* 0x00000007271272a4 */ /* 0x000fc4000f8e0205 */
[----:B------:R-:W-:Y:S01]  /*26a0*/  IMAD.U32 R21, RZ, RZ, UR6 ;  /* 0x00000006ff157e24 */ /* 0x000fe2000f8e00ff */
[----:B------:R-:W-:Y:S01]  /*26b0*/  UIMAD UR16, UR16, UR7, UR5 ;  /* 0x00000007101072a4 */ /* 0x000fe2000f8e0205 */
[----:B------:R-:W-:Y:S01]  /*26c0*/  IMAD.U32 R9, RZ, RZ, UR4 ;  /* 0x00000004ff097e24 */ /* 0x000fe2000f8e00ff */
[----:B------:R-:W-:Y:S01]  /*26d0*/  UIMAD UR6, UR56, UR7, UR5 ;  /* 0x00000007380672a4 */ /* 0x000fe2000f8e0205 */
[----:B------:R-:W-:Y:S01]  /*26e0*/  IMAD.U32 R33, RZ, RZ, UR18 ;  /* 0x00000012ff217e24 */ /* 0x000fe2000f8e00ff */
[----:B------:R-:W-:Y:S01]  /*26f0*/  UIMAD UR76, UR15, UR7, UR5 ;  /* 0x000000070f4c72a4 */ /* 0x000fe2000f8e0205 */
[----:B------:R-:W-:Y:S01]  /*2700*/  IADD3 R6, PT, PT, R7, UR11, RZ ;  /* 0x0000000b07067c10 */ /* 0x000fe2000fffe0ff */
[----:B------:R-:W-:Y:S01]  /*2710*/  UIMAD UR68, UR14, UR7, UR5 ;  /* 0x000000070e4472a4 */ /* 0x000fe2000f8e0205 */
[----:B------:R-:W-:Y:S01]  /*2720*/  IMAD.U32 R15, RZ, RZ, UR16 ;  /* 0x00000010ff0f7e24 */ /* 0x000fe2000f8e00ff */
[----:B------:R-:W-:Y:S01]  /*2730*/  UIMAD UR60, UR13, UR7, UR5 ;  /* 0x000000070d3c72a4 */ /* 0x000fe2000f8e0205 */
[----:B------:R-:W-:Y:S01]  /*2740*/  MOV R12, UR6 ;  /* 0x00000006000c7c02 */ /* 0x000fe20008000f00 */
[----:B------:R-:W-:-:S02]  /*2750*/  UIMAD UR52, UR52, UR7, UR5 ;  /* 0x00000007343472a4 */ /* 0x000fc4000f8e0205 */
[----:B------:R-:W-:Y:S02]  /*2760*/  UIMAD UR44, UR9, UR7, UR5 ;  /* 0x00000007092c72a4 */ /* 0x000fe4000f8e0205 */
[----:B------:R-:W-:Y:S01]  /*2770*/  UIMAD UR28, UR8, UR7, UR5 ;  /* 0x00000007081c72a4 */ /* 0x000fe2000f8e0205 */
[----:B------:R-:W-:Y:S02]  /*2780*/  UMOV UR4, URZ ;  /* 0x000000ff00047c82 */ /* 0x000fe40008000000 */
[----:B------:R-:W-:Y:S01]  /*2790*/  UMOV UR5, URZ ;  /* 0x000000ff00057c82 */ /* 0x000fe20008000000 */
[----:B------:R-:W-:Y:S01]  /*27a0*/  MOV R46, UR4 ;  /* 0x00000004002e7c02 */ /* 0x000fe20008000f00 */
[----:B------:R-:W-:Y:S01]  /*27b0*/  IMAD.U32 R45, RZ, RZ, UR5 ;  /* 0x00000005ff2d7e24 */ /* 0x000fe2000f8e00ff */
[----:B-1--4-:R-:W-:-:S06]  /*27c0*/  UMOV UR9, UR31 ;  /* 0x0000001f00097c82 */ /* 0x012fcc0008000000 */
.L_x_22:
[----:B------:R-:W-:Y:S01]  /*27d0*/  @!P5 MOV R2, 0xc000 ;  /* 0x0000c0000002d802 */ /* 0x000fe20000000f00 */
[----:B------:R-:W-:Y:S06]  /*27e0*/  ULEA UR4, UR9, UR23, 0x3 ;  /* 0x0000001709047291 */ /* 0x000fec000f8e18ff */
[----:B------:R-:W-:Y:S01]  /*27f0*/  MOV R50, UR4 ;  /* 0x0000000400327c02 */ /* 0x000fe20008000f00 */
[----:B--2---:R-:W-:Y:S06]  /*2800*/  @P2 BRA `(.L_x_18) ;  /* 0x0000000000142947 */ /* 0x004fec0003800000 */
[----:B------:R-:W-:Y:S01]  /*2810*/  R2UR UR4, R50 ;  /* 0x00000000320472ca */ /* 0x000fe200000e0000 */
[----:B------:R-:W-:Y:S05]  /*2820*/  IMAD.U32 R0, RZ, RZ, UR22 ;  /* 0x00000016ff007e24 */ /* 0x000fea000f8e00ff */
[----:B------:R-:W-:Y:S07]  /*2830*/  SHF.L.U32 R49, R0, 0x1f, RZ ;  /* 0x0000001f00317819 */ /* 0x000fee00000006ff */
[----:B------:R-:W1:Y:S02]  /*2840*/  SYNCS.PHASECHK.TRANS64.TRYWAIT P0, [UR4+0x20], R49 ;  /* 0x00002031ff0075a7 */ /* 0x000e640008001104 */
[----:B-1----:R-:W-:Y:S05]  /*2850*/  @!P0 BRA `(.L_x_19) ;  /* 0x000000a0005c8947 */ /* 0x002fea0003800000 */
.L_x_18:
[----:B------:R-:W-:Y:S01]  /*2860*/  R2UR UR4, R50 ;  /* 0x00000000320472ca */ /* 0x000fe200000e0000 */
[----:B------:R-:W-:Y:S11]  /*2870*/  BSSY.RECONVERGENT B0, `(.L_x_20) ;  /* 0x0000005000007945 */ /* 0x000ff60003800200 */
[----:B------:R-:W-:Y:S01]  /*2880*/  @!UPT UIADD3 URZ, UPT, UPT, URZ, URZ, URZ ;  /* 0x000000fffffff290 */ /* 0x000fe2000fffe0ff */
[----:B------:R2:W-:Y:S01]  /*2890*/  @!P5 SYNCS.ARRIVE.TRANS64 RZ, [UR4], R2 ;  /* 0x00000002ffffd9a7 */ /* 0x0005e20008000004 */
[----:B------:R-:W-:Y:S05]  /*28a0*/  @P4 BRA `(.L_x_21) ;  /* 0x0000000000044947 */ /* 0x000fea0003800000 */
[----:B------:R-:W-:Y:S05]  /*28b0*/  BPT.TRAP 0x1 ;  /* 0x000000040000795c */ /* 0x000fea0000300000 */
.L_x_21:
[----:B------:R-:W-:Y:S05]  /*28c0*/  BSYNC.RECONVERGENT B0 ;  /* 0x0000000000007941 */ /* 0x000fea0003800200 */
.L_x_20:
[----:B------:R-:W3:Y:S01]  /*28d0*/  LDCU.64 UR6, c[0x0][0x4b8] ;  /* 0x00009700ff0677ac */ /* 0x000ee20008000a00 */
[----:B------:R-:W-:Y:S01]  /*28e0*/  R2UR UR13, R45 ;  /* 0x000000002d0d72ca */ /* 0x000fe200000e0000 */
[----:B------:R-:W-:Y:S01]  /*28f0*/  VIADD R7, R7, 0x1 ;  /* 0x0000000107077836 */ /* 0x000fe20000000000 */
[----:B------:R-:W-:Y:S01]  /*2900*/  R2UR UR12, R46 ;  /* 0x000000002e0c72ca */ /* 0x000fe200000e0000 */
[----:B------:R-:W3:Y:S01]  /*2910*/  LDCU.64 UR4, c[0x0][0x4d8] ;  /* 0x00009b00ff0477ac */ /* 0x000ee20008000a00 */
[----:B------:R-:W-:Y:S02]  /*2920*/  R2UR UR33, R50 ;  /* 0x00000000322172ca */ /* 0x000fe400000e0000 */
[----:B------:R-:W-:Y:S01]  /*2930*/  R2UR UR35, R37 ;  /* 0x00000000252372ca */ /* 0x000fe200000e0000 */
[----:B------:R-:W-:Y:S01]  /*2940*/  UIADD3 UR8, UPT, UPT, UR9, 0x1, URZ ;  /* 0x0000000109087890 */ /* 0x000fe2000fffe0ff */
[----:B------:R-:W-:Y:S02]  /*2950*/  R2UR UR36, R36 ;  /* 0x00000000242472ca */ /* 0x000fe400000e0000 */
[----:B------:R-:W-:Y:S02]  /*2960*/  ELECT P0, URZ, PT ;  /* 0x0000000000ff782f */ /* 0x000fe40003800000 */
[----:B------:R-:W-:Y:S01]  /*2970*/  R2UR UR37, R38 ;  /* 0x00000000262572ca */ /* 0x000fe200000e0000 */
[----:B------:R-:W-:Y:S01]  /*2980*/  UISETP.NE.AND UP0, UPT, UR8, 0x4, UPT ;  /* 0x000000040800788c */ /* 0x000fe2000bf05270 */
[----:B------:R-:W-:Y:S02]  /*2990*/  MOV.SPILL R54, UR53 ;  /* 0x0000003500367c02 */ /* 0x000fe40009000f00 */
[----:B------:R-:W-:Y:S01]  /*29a0*/  MOV.SPILL R53, UR52 ;  /* 0x0000003400357c02 */ /* 0x000fe20009000f00 */
[----:B------:R-:W-:Y:S01]  /*29b0*/  USEL UR11, URZ, 0x1, UP0 ;  /* 0x00000001ff0b7887 */ /* 0x000fe20008000000 */
[----:B------:R-:W-:Y:S01]  /*29c0*/  MOV.SPILL R52, UR51 ;  /* 0x0000003300347c02 */ /* 0x000fe20009000f00 */
[----:B------:R-:W-:Y:S01]  /*29d0*/  USEL UR31, UR8, URZ, UP0 ;  /* 0x000000ff081f7287 */ /* 0x000fe20008000000 */
[----:B------:R-:W-:Y:S01]  /*29e0*/  R2UR UR51, R34 ;  /* 0x00000000223372ca */ /* 0x000fe200000e0000 */
[----:B------:R-:W-:Y:S01]  /*29f0*/  ULOP3.LUT UR22, UR22, UR11, URZ, 0x3c, !UPT ;  /* 0x0000000b16167292 */ /* 0x000fe2000f8e3cff */
[----:B------:R-:W-:Y:S01]  /*2a00*/  R2UR UR52, R33 ;  /* 0x00000000213472ca */ /* 0x000fe200000e0000 */
[----:B---3--:R-:W-:Y:S01]  /*2a10*/  UIMAD UR4, UR13, UR6, UR4 ;  /* 0x000000060d0472a4 */ /* 0x008fe2000f8e0204 */
[----:B-1----:R-:W-:Y:S01]  /*2a20*/  @P0 IMAD.SHL.U32 R0, R5, 0x40, RZ ;  /* 0x0000004005000824 */ /* 0x002fe200078e00ff */
[----:B------:R-:W-:Y:S01]  /*2a30*/  UIMAD UR5, UR12, UR7, UR5 ;  /* 0x000000070c0572a4 */ /* 0x000fe2000f8e0205 */
[----:B------:R-:W-:Y:S01]  /*2a40*/  R2UR UR53, R35 ;  /* 0x00000000233572ca */ /* 0x000fe200000e0000 */
[----:B------:R-:W-:Y:S01]  /*2a50*/  ULEA UR7, UR31, UR23, 0x3 ;  /* 0x000000171f077291 */ /* 0x000fe2000f8e18ff */
[----:B--2---:R-:W-:Y:S01]  /*2a60*/  IMAD.U32 R2, RZ, RZ, UR22 ;  /* 0x00000016ff027e24 */ /* 0x004fe2000f8e00ff */
[----:B------:R-:W-:Y:S01]  /*2a70*/  @P0 R2UR UR34, R0 ;  /* 0x00000000002202ca */ /* 0x000fe200000e0000 */
[----:B------:R-:W-:Y:S01]  /*2a80*/  UIADD3 UR6, UP0, UPT, UR62, 0x80, URZ ;  /* 0x000000803e067890 */ /* 0x000fe2000ff1e0ff */
[----:B------:R-:W-:Y:S01]  /*2a90*/  MOV.SPILL R51, UR45 ;  /* 0x0000002d00337c02 */ /* 0x000fe20009000f00 */
[----:B------:R-:W-:Y:S01]  /*2aa0*/  ULEA UR8, UR9, UR23, 0xf ;  /* 0x0000001709087291 */ /* 0x000fe2000f8e78ff */
[----:B------:R-:W-:Y:S01]  /*2ab0*/  SHF.L.U32 R66, R2, 0x1f, RZ ;  /* 0x0000001f02427819 */ /* 0x000fe200000006ff */
[----:B------:R-:W-:Y:S01]  /*2ac0*/  UPRMT UR4, UR4, 0x40, UR5 ;  /* 0x0000004004047896 */ /* 0x000fe20008000005 */
[----:B------:R-:W-:Y:S01]  /*2ad0*/  MOV.SPILL R50, UR44 ;  /* 0x0000002c00327c02 */ /* 0x000fe20009000f00 */
[----:B------:R-:W-:Y:S01]  /*2ae0*/  UIADD3 UR32, UPT, UPT, UR8, 0x8400, URZ ;  /* 0x0000840008207890 */ /* 0x000fe2000fffe0ff */
[----:B------:R3:W4:Y:S01]  /*2af0*/  SYNCS.PHASECHK.TRANS64.TRYWAIT P2, [UR7+0x20], R66 ;  /* 0x00002042ff0075a7 */ /* 0x0007220008041107 */
[----:B------:R-:W-:Y:S01]  /*2b00*/  UIADD3.X UR7, UPT, UPT, URZ, UR63, URZ, UP0, !UPT ;  /* 0x0000003fff077290 */ /* 0x000fe200087fe4ff */
[----:B------:R-:W-:Y:S01]  /*2b10*/  MOV.SPILL R49, UR43 ;  /* 0x0000002b00317c02 */ /* 0x000fe20009000f00 */
[----:B------:R-:W-:Y:S01]  /*2b20*/  UPRMT UR4, UR4, 0x5410, URZ ;  /* 0x0000541004047896 */ /* 0x000fe200080000ff */
[----:B------:R-:W-:Y:S01]  /*2b30*/  R2UR UR43, R31 ;  /* 0x000000001f2b72ca */ /* 0x000fe200000e0000 */
[----:B------:R-:W-:Y:S01]  /*2b40*/  UMOV UR11, UR34 ;  /* 0x00000022000b7c82 */ /* 0x000fe20008000000 */
[----:B------:R-:W-:Y:S01]  /*2b50*/  UIADD3 UR48, UPT, UPT, UR8, 0x8c00, URZ ;  /* 0x00008c0008307890 */ /* 0x000fe2000fffe0ff */
[----:B------:R-:W-:Y:S01]  /*2b60*/  R2UR UR44, R30 ;  /* 0x000000001e2c72ca */ /* 0x000fe200000e0000 */
[----:B------:R-:W-:Y:S01]  /*2b70*/  UMOV UR50, UR11 ;  /* 0x0000000b00327c82 */ /* 0x000fe20008000000 */
[----:B------:R-:W-:Y:S01]  /*2b80*/  UIADD3 UR16, UPT, UPT, UR8, 0x9000, URZ ;  /* 0x0000900008107890 */ /* 0x000fe2000fffe0ff */
[----:B------:R-:W-:Y:S01]  /*2b90*/  R2UR UR45, R32 ;  /* 0x00000000202d72ca */ /* 0x000fe200000e0000 */
[----:B------:R-:W-:Y:S01]  /*2ba0*/  UIADD3 UR40, UPT, UPT, UR8, 0x9400, URZ ;  /* 0x0000940008287890 */ /* 0x000fe2000fffe0ff */
[----:B------:R1:W-:Y:S01]  /*2bb0*/  UTMALDG.4D.IM2COL [UR32], [UR6], UR4 ;  /* 0x00000020060073b4 */ /* 0x0003e20008058004 */
[----:B------:R-:W-:Y:S01]  /*2bc0*/  UMOV UR14, UR35 ;  /* 0x00000023000e7c82 */ /* 0x000fe20008000000 */
[----:B------:R-:W-:Y:S01]  /*2bd0*/  UMOV UR13, UR36 ;  /* 0x00000024000d7c82 */ /* 0x000fe20008000000 */
[----:B------:R-:W-:Y:S01]  /*2be0*/  UMOV UR5, UR37 ;  /* 0x0000002500057c82 */ /* 0x000fe20008000000 */
[----:B------:R-:W-:Y:S01]  /*2bf0*/  UMOV UR12, UR33 ;  /* 0x00000021000c7c82 */ /* 0x000fe20008000000 */
[----:B------:R-:W-:Y:S01]  /*2c00*/  UMOV UR42, UR11 ;  /* 0x0000000b002a7c82 */ /* 0x000fe20008000000 */
[----:B------:R-:W-:Y:S01]  /*2c10*/  UMOV UR49, UR12 ;  /* 0x0000000c00317c82 */ /* 0x000fe20008000000 */
[----:B------:R-:W-:Y:S01]  /*2c20*/  UMOV UR17, UR12 ;  /* 0x0000000c00117c82 */ /* 0x000fe20008000000 */
[----:B------:R-:W-:Y:S01]  /*2c30*/  UMOV UR41, UR12 ;  /* 0x0000000c00297c82 */ /* 0x000fe20008000000 */
[----:B------:R-:W-:Y:S01]  /*2c40*/  MOV.SPILL R61, UR29 ;  /* 0x0000001d003d7c02 */ /* 0x000fe20009000f00 */
[----:B------:R-:W-:Y:S01]  /*2c50*/  UIADD3 UR24, UPT, UPT, UR8, 0x9c00, URZ ;  /* 0x00009c0008187890 */ /* 0x000fe2000fffe0ff */
[----:B------:R-:W-:Y:S01]  /*2c60*/  MOV.SPILL R60, UR28 ;  /* 0x0000001c003c7c02 */ /* 0x000fe20009000f00 */
[----:B------:R-:W-:Y:S01]  /*2c70*/  UMOV UR25, UR12 ;  /* 0x0000000c00197c82 */ /* 0x000fe20008000000 */
[----:B------:R-:W-:Y:S01]  /*2c80*/  MOV.SPILL R59, UR27 ;  /* 0x0000001b003b7c02 */ /* 0x000fe20009000f00 */
[----:B------:R-:W-:Y:S01]  /*2c90*/  UMOV UR26, UR11 ;  /* 0x0000000b001a7c82 */ /* 0x000fe20008000000 */
[----:B------:R-:W-:Y:S01]  /*2ca0*/  R2UR UR27, R28 ;  /* 0x000000001c1b72ca */ /* 0x000fe200000e0000 */
[----:B------:R-:W-:Y:S01]  /*2cb0*/  UIADD3 UR64, UPT, UPT, UR8, 0xbc00, URZ ;  /* 0x0000bc0008407890 */ /* 0x000fe2000fffe0ff */
[----:B------:R-:W-:Y:S01]  /*2cc0*/  R2UR UR28, R27 ;  /* 0x000000001b1c72ca */ /* 0x000fe200000e0000 */
[----:B------:R-:W-:Y:S01]  /*2cd0*/  UMOV UR65, UR12 ;  /* 0x0000000c00417c82 */ /* 0x000fe20008000000 */
[----:B------:R-:W-:Y:S01]  /*2ce0*/  R2UR UR29, R29 ;  /* 0x000000001d1d72ca */ /* 0x000fe200000e0000 */
        /* <DEDUP_REMOVED lines=13> */
[----:B------:R-:W-:Y:S02]  /*2dc0*/  MOV.SPILL R65, UR31 ;  /* 0x0000001f00417c02 */ /* 0x000fe40009000f00 */
[----:B------:R-:W-:Y:S02]  /*2dd0*/  MOV.SPILL R55, UR54 ;  /* 0x0000003600377c02 */ /* 0x000fe40009000f00 */
[----:B------:R-:W-:Y:S01]  /*2de0*/  R2UR.FILL UR31, R65 ;  /* 0x00000000411f72ca */ /* 0x000fe200004e0000 */
[----:B-1----:R-:W-:Y:S01]  /*2df0*/  UIADD3 UR32, UPT, UPT, UR8, 0x8800, URZ ;  /* 0x0000880008207890 */ /* 0x002fe2000fffe0ff */
[----:B------:R-:W-:Y:S01]  /*2e00*/  MOV.SPILL R62, UR30 ;  /* 0x0000001e003e7c02 */ /* 0x000fe20009000f00 */
[----:B------:R-:W-:Y:S01]  /*2e10*/  UIADD3 UR34, UPT, UPT, UR11, 0x20, URZ ;  /* 0x000000200b227890 */ /* 0x000fe2000fffe0ff */
[----:B------:R-:W-:Y:S01]  /*2e20*/  R2UR.FILL UR54, R55 ;  /* 0x00000000373672ca */ /* 0x000fe200004e0000 */
[----:B------:R-:W-:Y:S01]  /*2e30*/  UMOV UR33, UR12 ;  /* 0x0000000c00217c82 */ /* 0x000fe20008000000 */
[----:B------:R-:W-:Y:S01]  /*2e40*/  UMOV UR35, UR14 ;  /* 0x0000000e00237c82 */ /* 0x000fe20008000000 */
[----:B------:R-:W-:Y:S01]  /*2e50*/  UMOV UR36, UR13 ;  /* 0x0000000d00247c82 */ /* 0x000fe20008000000 */
[----:B------:R-:W-:Y:S01]  /*2e60*/  UMOV UR37, UR5 ;  /* 0x0000000500257c82 */ /* 0x000fe20008000000 */
[----:B------:R-:W-:Y:S01]  /*2e70*/  UMOV UR14, UR51 ;  /* 0x00000033000e7c82 */ /* 0x000fe20008000000 */
[----:B------:R-:W-:Y:S01]  /*2e80*/  UMOV UR18, UR34 ;  /* 0x0000002200127c82 */ /* 0x000fe20008000000 */
[----:B------:R-:W-:Y:S01]  /*2e90*/  UMOV UR19, UR14 ;  /* 0x0000000e00137c82 */ /* 0x000fe20008000000 */
        /* <DEDUP_REMOVED lines=9> */
[----:B------:R-:W-:Y:S01]  /*2f30*/  R2UR.FILL UR30, R62 ;  /* 0x000000003e1e72ca */ /* 0x000fe200004e0000 */
[----:B------:R5:W-:Y:S01]  /*2f40*/  UTMALDG.4D.IM2COL [UR16], [UR6], UR4 ;  /* 0x00000010060073b4 */ /* 0x000be20008058004 */
[----:B------:R3:W-:Y:S01]  /*2f50*/  UTMALDG.4D.IM2COL [UR40], [UR6], UR4 ;  /* 0x00000028060073b4 */ /* 0x0007e20008058004 */
[----:B-1----:R-:W-:Y:S01]  /*2f60*/  UIADD3 UR32, UPT, UPT, UR8, 0x9800, URZ ;  /* 0x0000980008207890 */ /* 0x002fe2000fffe0ff */
[----:B------:R-:W-:Y:S01]  /*2f70*/  UMOV UR35, UR14 ;  /* 0x0000000e00237c82 */ /* 0x000fe20008000000 */
[----:B------:R-:W-:Y:S01]  /*2f80*/  UMOV UR36, UR13 ;  /* 0x0000000d00247c82 */ /* 0x000fe20008000000 */
[----:B------:R-:W-:Y:S01]  /*2f90*/  UMOV UR37, UR5 ;  /* 0x0000000500257c82 */ /* 0x000fe20008000000 */
[----:B------:R-:W-:Y:S01]  /*2fa0*/  UMOV UR14, UR27 ;  /* 0x0000001b000e7c82 */ /* 0x000fe20008000000 */
[----:B------:R-:W-:Y:S01]  /*2fb0*/  UMOV UR13, UR28 ;  /* 0x0000001c000d7c82 */ /* 0x000fe20008000000 */
[----:B------:R-:W-:Y:S01]  /*2fc0*/  UMOV UR5, UR29 ;  /* 0x0000001d00057c82 */ /* 0x000fe20008000000 */
[----:B--2---:R-:W-:Y:S02]  /*2fd0*/  R2UR UR51, R25 ;  /* 0x00000000193372ca */ /* 0x004fe400000e0000 */
[----:B------:R1:W-:Y:S01]  /*2fe0*/  UTMALDG.4D.IM2COL [UR32], [UR6], UR4 ;  /* 0x00000020060073b4 */ /* 0x0003e20008058004 */
[----:B------:R-:W-:Y:S01]  /*2ff0*/  R2UR UR52, R24 ;  /* 0x00000000183472ca */ /* 0x000fe200000e0000 */
[----:B------:R-:W-:Y:S01]  /*3000*/  UIADD3 UR48, UPT, UPT, UR8, 0xa400, URZ ;  /* 0x0000a40008307890 */ /* 0x000fe2000fffe0ff */
[----:B------:R-:W-:Y:S01]  /*3010*/  R2UR UR53, R26 ;  /* 0x000000001a3572ca */ /* 0x000fe200000e0000 */
[----:B-----5:R-:W-:Y:S01]  /*3020*/  UIADD3 UR16, UPT, UPT, UR8, 0xa000, URZ ;  /* 0x0000a00008107890 */ /* 0x020fe2000fffe0ff */
[----:B------:R2:W-:Y:S01]  /*3030*/  UTMALDG.4D.IM2COL [UR24], [UR6], UR4 ;  /* 0x00000018060073b4 */ /* 0x0005e20008058004 */
[----:B------:R-:W-:Y:S01]  /*3040*/  UMOV UR19, UR14 ;  /* 0x0000000e00137c82 */ /* 0x000fe20008000000 */
[----:B------:R-:W-:Y:S01]  /*3050*/  UMOV UR20, UR13 ;  /* 0x0000000d00147c82 */ /* 0x000fe20008000000 */
[----:B------:R-:W-:Y:S03]  /*3060*/  UMOV UR21, UR5 ;  /* 0x0000000500157c82 */ /* 0x000fe60008000000 */
[----:B------:R-:W-:Y:S03]  /*3070*/  UMOV UR14, UR51 ;  /* 0x00000033000e7c82 */ /* 0x000fe60008000000 */
[----:B------:R-:W-:Y:S01]  /*3080*/  UMOV UR13, UR52 ;  /* 0x00000034000d7c82 */ /* 0x000fe20008000000 */
[----:B---3--:R-:W-:Y:S01]  /*3090*/  R2UR UR43, R22 ;  /* 0x00000000162b72ca */ /* 0x008fe200000e0000 */
[----:B------:R3:W-:Y:S01]  /*30a0*/  UTMALDG.4D.IM2COL [UR16], [UR6], UR4 ;  /* 0x00000010060073b4 */ /* 0x0007e20008058004 */
[----:B------:R-:W-:Y:S01]  /*30b0*/  R2UR UR44, R21 ;  /* 0x00000000152c72ca */ /* 0x000fe200000e0000 */
[----:B------:R-:W-:Y:S01]  /*30c0*/  UIADD3 UR40, UPT, UPT, UR8, 0xac00, URZ ;  /* 0x0000ac0008287890 */ /* 0x000fe2000fffe0ff */
[----:B------:R-:W-:Y:S01]  /*30d0*/  R2UR UR45, R23 ;  /* 0x00000000172d72ca */ /* 0x000fe200000e0000 */
[----:B------:R-:W-:Y:S01]  /*30e0*/  UMOV UR5, UR53 ;  /* 0x0000003500057c82 */ /* 0x000fe20008000000 */
[----:B------:R5:W-:Y:S01]  /*30f0*/  UTMALDG.4D.IM2COL [UR48], [UR6], UR4 ;  /* 0x00000030060073b4 */ /* 0x000be20008058004 */
[----:B-1----:R-:W-:Y:S01]  /*3100*/  UIADD3 UR32, UPT, UPT, UR8, 0xa800, URZ ;  /* 0x0000a80008207890 */ /* 0x002fe2000fffe0ff */
[----:B------:R-:W-:Y:S01]  /*3110*/  UMOV UR35, UR14 ;  /* 0x0000000e00237c82 */ /* 0x000fe20008000000 */
[----:B------:R-:W-:Y:S01]  /*3120*/  UMOV UR36, UR13 ;  /* 0x0000000d00247c82 */ /* 0x000fe20008000000 */
[----:B------:R-:W-:Y:S03]  /*3130*/  UMOV UR37, UR5 ;  /* 0x0000000500257c82 */ /* 0x000fe60008000000 */
[----:B------:R-:W-:Y:S02]  /*3140*/  UMOV UR14, UR43 ;  /* 0x0000002b000e7c82 */ /* 0x000fe40008000000 */
[----:B------:R-:W-:Y:S02]  /*3150*/  UMOV UR13, UR44 ;  /* 0x0000002c000d7c82 */ /* 0x000fe40008000000 */
[----:B------:R-:W-:Y:S01]  /*3160*/  UMOV UR5, UR45 ;  /* 0x0000002d00057c82 */ /* 0x000fe20008000000 */
[----:B--2---:R-:W-:Y:S01]  /*3170*/  R2UR UR27, R19 ;  /* 0x00000000131b72ca */ /* 0x004fe200000e0000 */
[----:B------:R1:W-:Y:S01]  /*3180*/  UTMALDG.4D.IM2COL [UR32], [UR6], UR4 ;  /* 0x00000020060073b4 */ /* 0x0003e20008058004 */
[----:B------:R-:W-:Y:S01]  /*3190*/  R2UR UR28, R18 ;  /* 0x00000000121c72ca */ /* 0x000fe200000e0000 */
[----:B------:R-:W-:Y:S01]  /*31a0*/  UIADD3 UR24, UPT, UPT, UR8, 0xb400, URZ ;  /* 0x0000b40008187890 */ /* 0x000fe2000fffe0ff */
[----:B------:R-:W-:Y:S01]  /*31b0*/  R2UR UR29, R20 ;  /* 0x00000000141d72ca */ /* 0x000fe200000e0000 */
[----:B---3--:R-:W-:Y:S01]  /*31c0*/  UIADD3 UR16, UPT, UPT, UR8, 0xb000, URZ ;  /* 0x0000b00008107890 */ /* 0x008fe2000fffe0ff */
[----:B------:R2:W-:Y:S01]  /*31d0*/  UTMALDG.4D.IM2COL [UR40], [UR6], UR4 ;  /* 0x00000028060073b4 */ /* 0x0005e20008058004 */
[----:B------:R-:W-:Y:S01]  /*31e0*/  UMOV UR19, UR14 ;  /* 0x0000000e00137c82 */ /* 0x000fe20008000000 */
[----:B------:R-:W-:Y:S01]  /*31f0*/  UMOV UR20, UR13 ;  /* 0x0000000d00147c82 */ /* 0x000fe20008000000 */
[----:B------:R-:W-:Y:S04]  /*3200*/  UMOV UR21, UR5 ;  /* 0x0000000500157c82 */ /* 0x000fe80008000000 */
[----:B------:R-:W-:Y:S02]  /*3210*/  UMOV UR14, UR27 ;  /* 0x0000001b000e7c82 */ /* 0x000fe40008000000 */
[----:B------:R-:W-:Y:S01]  /*3220*/  UMOV UR13, UR28 ;  /* 0x0000001c000d7c82 */ /* 0x000fe20008000000 */
[----:B-----5:R-:W-:Y:S01]  /*3230*/  R2UR UR51, R13 ;  /* 0x000000000d3372ca */ /* 0x020fe200000e0000 */
        /* <DEDUP_REMOVED lines=22> */
[----:B------:R-:W-:Y:S01]  /*33a0*/  UMOV UR21, UR5 ;  /* 0x0000000500157c82 */ /* 0x000fe20008000000 */
[----:B------:R-:W-:Y:S01]  /*33b0*/  UMOV UR14, UR51 ;  /* 0x00000033000e7c82 */ /* 0x000fe20008000000 */
[----:B------:R-:W-:Y:S01]  /*33c0*/  UMOV UR13, UR52 ;  /* 0x00000034000d7c82 */ /* 0x000fe20008000000 */
[----:B------:R-:W-:Y:S01]  /*33d0*/  UMOV UR5, UR53 ;  /* 0x0000003500057c82 */ /* 0x000fe20008000000 */
[----:B-----5:R-:W-:Y:S01]  /*33e0*/  R2UR.FILL UR29, R61 ;  /* 0x000000003d1d72ca */ /* 0x020fe200004e0000 */
[----:B------:R3:W-:Y:S01]  /*33f0*/  UTMALDG.4D.IM2COL [UR16], [UR6], UR4 ;  /* 0x00000010060073b4 */ /* 0x0007e20008058004 */
[----:B------:R-:W-:Y:S01]  /*3400*/  R2UR.FILL UR28, R60 ;  /* 0x000000003c1c72ca */ /* 0x000fe200004e0000 */
[----:B------:R-:W-:Y:S01]  /*3410*/  UIADD3 UR24, UPT, UPT, UR8, 0xfc00, URZ ;  /* 0x0000fc0008187890 */ /* 0x000fe2000fffe0ff */
[----:B------:R-:W-:Y:S01]  /*3420*/  R2UR.FILL UR27, R59 ;  /* 0x000000003b1b72ca */ /* 0x000fe200004e0000 */
        /* <DEDUP_REMOVED lines=8> */
[----:B--2---:R-:W-:Y:S02]  /*34b0*/  R2UR.FILL UR69, R58 ;  /* 0x000000003a4572ca */ /* 0x004fe400004e0000 */
[----:B------:R1:W-:Y:S01]  /*34c0*/  UTMALDG.4D.IM2COL [UR32], [UR6], UR4 ;  /* 0x00000020060073b4 */ /* 0x0003e20008058004 */
[----:B------:R-:W-:Y:S01]  /*34d0*/  R2UR.FILL UR68, R57 ;  /* 0x00000000394472ca */ /* 0x000fe200004e0000 */
[----:B------:R-:W-:Y:S01]  /*34e0*/  UIADD3 UR64, UPT, UPT, UR8, 0xdc00, URZ ;  /* 0x0000dc0008407890 */ /* 0x000fe2000fffe0ff */
[----:B------:R-:W-:Y:S01]  /*34f0*/  R2UR.FILL UR67, R56 ;  /* 0x00000000384372ca */ /* 0x000fe200004e0000 */
[----:B---3--:R-:W-:Y:S01]  /*3500*/  UIADD3 UR16, UPT, UPT, UR8, 0xd000, URZ ;  /* 0x0000d00008107890 */ /* 0x008fe2000fffe0ff */
[----:B------:R2:W-:Y:S01]  /*3510*/  UTMALDG.4D.IM2COL [UR40], [UR6], UR4 ;  /* 0x00000028060073b4 */ /* 0x0005e20008058004 */
[----:B------:R-:W-:Y:S01]  /*3520*/  UMOV UR19, UR14 ;  /* 0x0000000e00137c82 */ /* 0x000fe20008000000 */
[----:B------:R-:W-:Y:S01]  /*3530*/  UMOV UR20, UR13 ;  /* 0x0000000d00147c82 */ /* 0x000fe20008000000 */
[----:B------:R-:W-:Y:S01]  /*3540*/  UMOV UR21, UR5 ;  /* 0x0000000500157c82 */ /* 0x000fe20008000000 */
[----:B------:R-:W-:Y:S01]  /*3550*/  UIADD3 UR14, UP0, UPT, UR62, 0x180, URZ ;  /* 0x000001803e0e7890 */ /* 0x000fe2000ff1e0ff */
[----:B------:R-:W-:Y:S01]  /*3560*/  UMOV UR5, 0x10000000 ;  /* 0x1000000000057882 */ /* 0x000fe20000000000 */
[----:B-----5:R-:W-:Y:S02]  /*3570*/  R2UR.FILL UR53, R54 ;  /* 0x00000000363572ca */ /* 0x020fe400004e0000 */
[----:B------:R3:W-:Y:S01]  /*3580*/  UTMALDG.4D.IM2COL [UR16], [UR6], UR4 ;  /* 0x00000010060073b4 */ /* 0x0007e20008058004 */
[----:B------:R-:W-:Y:S01]  /*3590*/  R2UR.FILL UR52, R53 ;  /* 0x00000000353472ca */ /* 0x000fe200004e0000 */
[----:B------:R-:W-:Y:S01]  /*35a0*/  UIADD3 UR48, UPT, UPT, UR8, 0xec00, URZ ;  /* 0x0000ec0008307890 */ /* 0x000fe2000fffe0ff */
[----:B------:R-:W-:Y:S01]  /*35b0*/  R2UR.FILL UR51, R52 ;  /* 0x00000000343372ca */ /* 0x000fe200004e0000 */
[----:B------:R-:W-:Y:S01]  /*35c0*/  UIADD3.X UR15, UPT, UPT, URZ, UR63, URZ, UP0, !UPT ;  /* 0x0000003fff0f7290 */ /* 0x000fe200087fe4ff */
[----:B------:R-:W-:Y:S01]  /*35d0*/  UTMALDG.4D.IM2COL [UR72], [UR6], UR4 ;  /* 0x00000048060073b4 */ /* 0x000fe20008058004 */
[----:B-1----:R-:W-:Y:S01]  /*35e0*/  UIADD3 UR32, UPT, UPT, UR8, 0xd800, URZ ;  /* 0x0000d80008207890 */ /* 0x002fe2000fffe0ff */
[----:B------:R-:W-:Y:S01]  /*35f0*/  UMOV UR35, UR75 ;  /* 0x0000004b00237c82 */ /* 0x000fe20008000000 */
[----:B------:R-:W-:Y:S01]  /*3600*/  UMOV UR36, UR76 ;  /* 0x0000004c00247c82 */ /* 0x000fe20008000000 */
[----:B------:R-:W-:Y:S01]  /*3610*/  UMOV UR37, UR77 ;  /* 0x0000004d00257c82 */ /* 0x000fe20008000000 */
[----:B--2---:R-:W-:Y:S05]  /*3620*/  R2UR.FILL UR45, R51 ;  /* 0x00000000332d72ca */ /* 0x004fea00004e0000 */
[----:B------:R1:W-:Y:S01]  /*3630*/  UTMALDG.4D.IM2COL [UR32], [UR6], UR4 ;  /* 0x00000020060073b4 */ /* 0x0003e20008058004 */
[----:B------:R-:W-:Y:S01]  /*3640*/  R2UR.FILL UR44, R50 ;  /* 0x00000000322c72ca */ /* 0x000fe200004e0000 */
[----:B------:R-:W-:Y:S01]  /*3650*/  UIADD3 UR40, UPT, UPT, UR8, 0xf400, URZ ;  /* 0x0000f40008287890 */ /* 0x000fe2000fffe0ff */
[----:B------:R-:W-:Y:S01]  /*3660*/  R2UR.FILL UR43, R49 ;  /* 0x00000000312b72ca */ /* 0x000fe200004e0000 */
[----:B---3--:R-:W-:Y:S01]  /*3670*/  UIADD3 UR16, UPT, UPT, UR8, 0xe000, URZ ;  /* 0x0000e00008107890 */ /* 0x008fe2000fffe0ff */
[----:B------:R-:W-:Y:S01]  /*3680*/  UTMALDG.4D.IM2COL [UR64], [UR6], UR4 ;  /* 0x00000040060073b4 */ /* 0x000fe20008058004 */
[----:B------:R-:W-:Y:S01]  /*3690*/  UMOV UR19, UR67 ;  /* 0x0000004300137c82 */ /* 0x000fe20008000000 */
[----:B------:R-:W-:Y:S01]  /*36a0*/  UMOV UR20, UR68 ;  /* 0x0000004400147c82 */ /* 0x000fe20008000000 */
[----:B------:R-:W-:Y:S05]  /*36b0*/  UMOV UR21, UR69 ;  /* 0x0000004500157c82 */ /* 0x000fea0008000000 */
[----:B------:R2:W-:Y:S01]  /*36c0*/  UTMALDG.4D.IM2COL [UR16], [UR6], UR4 ;  /* 0x00000010060073b4 */ /* 0x0005e20008058004 */
[----:B------:R-:W-:Y:S01]  /*36d0*/  UTMALDG.4D.IM2COL [UR56], [UR6], UR4 ;  /* 0x00000038060073b4 */ /* 0x000fe20008058004 */
[----:B-1----:R-:W-:Y:S01]  /*36e0*/  UIADD3 UR32, UPT, UPT, UR8, 0xe800, URZ ;  /* 0x0000e80008207890 */ /* 0x002fe2000fffe0ff */
[----:B------:R-:W-:Y:S01]  /*36f0*/  UMOV UR35, UR59 ;  /* 0x0000003b00237c82 */ /* 0x000fe20008000000 */
[----:B------:R-:W-:Y:S01]  /*3700*/  UMOV UR36, UR60 ;  /* 0x0000003c00247c82 */ /* 0x000fe20008000000 */
[----:B------:R-:W-:Y:S06]  /*3710*/  UMOV UR37, UR61 ;  /* 0x0000003d00257c82 */ /* 0x000fec0008000000 */
[----:B------:R1:W-:Y:S01]  /*3720*/  UTMALDG.4D.IM2COL [UR32], [UR6], UR4 ;  /* 0x00000020060073b4 */ /* 0x0003e20008058004 */
[----:B--2---:R-:W-:Y:S01]  /*3730*/  UIADD3 UR16, UPT, UPT, UR8, 0xf000, URZ ;  /* 0x0000f00008107890 */ /* 0x004fe2000fffe0ff */
        /* <DEDUP_REMOVED lines=15> */
[----:B------:R-:W-:Y:S01]  /*3830*/  UMOV UR21, UR29 ;  /* 0x0000001d00157c82 */ /* 0x000fe20008000000 */
[----:B------:R-:W-:Y:S03]  /*3840*/  ULEA UR8, UR9, UR23, 0xe ;  /* 0x0000001709087291 */ /* 0x000fe6000f8e70ff */
[----:B------:R-:W-:Y:S01]  /*3850*/  UMOV UR9, UR12 ;  /* 0x0000000c00097c82 */ /* 0x000fe20008000000 */
[----:B------:R2:W-:Y:S01]  /*3860*/  UTMALDG.4D.IM2COL [UR16], [UR6], UR4 ;  /* 0x00000010060073b4 */ /* 0x0005e20008058004 */
[----:B-1----:R-:W-:Y:S01]  /*3870*/  R2UR UR34, R39 ;  /* 0x00000000272272ca */ /* 0x002fe200000e0000 */
[----:B------:R-:W-:Y:S01]  /*3880*/  UIADD3 UR32, UPT, UPT, UR8, 0x28400, URZ ;  /* 0x0002840008207890 */ /* 0x000fe2000fffe0ff */
[----:B------:R-:W-:Y:S01]  /*3890*/  R2UR UR36, R45 ;  /* 0x000000002d2472ca */ /* 0x000fe200000e0000 */
[----:B------:R-:W-:Y:S01]  /*38a0*/  UMOV UR35, UR11 ;  /* 0x0000000b00237c82 */ /* 0x000fe20008000000 */
[----:B------:R-:W-:Y:S01]  /*38b0*/  R2UR UR37, R46 ;  /* 0x000000002e2572ca */ /* 0x000fe200000e0000 */
[----:B------:R-:W-:Y:S01]  /*38c0*/  UIADD3 UR8, UPT, UPT, UR8, 0x2a400, URZ ;  /* 0x0002a40008087890 */ /* 0x000fe2000fffe0ff */
[----:B--2---:R-:W-:Y:S09]  /*38d0*/  UMOV UR4, 0x0 ;  /* 0x0000000000047882 */ /* 0x004ff20000000000 */
[----:B------:R-:W-:Y:S02]  /*38e0*/  UMOV UR7, UR36 ;  /* 0x0000002400077c82 */ /* 0x000fe40008000000 */
[----:B------:R-:W-:Y:S01]  /*38f0*/  UTMALDG.4D [UR32], [UR14], desc[UR4] ;  /* 0x000004200e0075b4 */ /* 0x000fe20008019000 */
[----:B------:R-:W-:Y:S01]  /*3900*/  IMAD.U32 R45, RZ, RZ, UR7 ;  /* 0x00000007ff2d7e24 */ /* 0x000fe2000f8e00ff */
[----:B------:R-:W-:Y:S01]  /*3910*/  UMOV UR6, UR37 ;  /* 0x0000002500067c82 */ /* 0x000fe20008000000 */
[----:B------:R-:W-:Y:S01]  /*3920*/  UMOV UR12, UR7 ;  /* 0x00000007000c7c82 */ /* 0x000fe20008000000 */
[----:B------:R-:W-:Y:S01]  /*3930*/  IMAD.U32 R0, RZ, RZ, UR6 ;  /* 0x00000006ff007e24 */ /* 0x000fe2000f8e00ff */
[----:B------:R-:W-:Y:S01]  /*3940*/  UMOV UR13, UR6 ;  /* 0x00000006000d7c82 */ /* 0x000fe20008000000 */
[----:B------:R-:W-:Y:S01]  /*3950*/  VIADD R45, R45, 0x1 ;  /* 0x000000012d2d7836 */ /* 0x000fe20000000000 */
[----:B------:R1:W-:Y:S01]  /*3960*/  UTMALDG.4D [UR8], [UR14], desc[UR4] ;  /* 0x000004080e0075b4 */ /* 0x0003e20008019000 */
[----:B------:R-:W-:Y:S03]  /*3970*/  VIADD R0, R0, 0x1 ;  /* 0x0000000100007836 */ /* 0x000fe60000000000 */
[C---:B------:R-:W-:Y:S04]  /*3980*/  ISETP.NE.AND P0, PT, R45.reuse, R4, PT ;  /* 0x000000042d00720c */ /* 0x040fe80003f05270 */
[----:B------:R-:W-:Y:S09]  /*3990*/  SEL R45, R45, RZ, P0 ;  /* 0x000000ff2d2d7207 */ /* 0x000ff20000000000 */
[----:B------:R-:W-:Y:S01]  /*39a0*/  @P0 IMAD R0, RZ, RZ, UR6 ;  /* 0x00000006ff000e24 */ /* 0x000fe2000f8e02ff */
[----:B------:R-:W-:Y:S04]  /*39b0*/  ISETP.NE.AND P0, PT, R7, R6, PT ;  /* 0x000000060700720c */ /* 0x000fe80003f05270 */
[C---:B------:R-:W-:Y:S04]  /*39c0*/  ISETP.NE.AND P1, PT, R0.reuse, R3, PT ;  /* 0x000000030000720c */ /* 0x040fe80003f25270 */
[----:B------:R-:W-:Y:S02]  /*39d0*/  SEL R0, R0, RZ, P1 ;  /* 0x000000ff00007207 */ /* 0x000fe40000800000 */
[----:B-1----:R-:W-:Y:S01]  /*39e0*/  R2UR UR5, R45 ;  /* 0x000000002d0572ca */ /* 0x002fe200000e0000 */
[----:B------:R-:W-:Y:S01]  /*39f0*/  UMOV UR9, UR31 ;  /* 0x0000001f00097c82 */ /* 0x000fe20008000000 */
[----:B------:R-:W-:Y:S01]  /*3a00*/  R2UR UR4, R0 ;  /* 0x00000000000472ca */ /* 0x000fe200000e0000 */
[----:B------:R-:W-:Y:S04]  /*3a10*/  VIADD R0, R5, 0x1 ;  /* 0x0000000105007836 */ /* 0x000fe80000000000 */
[----:B------:R-:W-:Y:S04]  /*3a20*/  @P1 IMAD.MOV R0, RZ, RZ, R5 ;  /* 0x000000ffff001224 */ /* 0x000fe800078e0205 */
[----:B------:R-:W-:Y:S02]  /*3a30*/  IMAD.MOV.U32 R5, RZ, RZ, R0 ;  /* 0x000000ffff057224 */ /* 0x000fe400078e0000 */
[----:B------:R-:W-:Y:S02]  /*3a40*/  IMAD.U32 R45, RZ, RZ, UR5 ;  /* 0x00000005ff2d7e24 */ /* 0x000fe4000f8e00ff */
[----:B------:R-:W-:Y:S01]  /*3a50*/  IMAD.U32 R46, RZ, RZ, UR4 ;  /* 0x00000004ff2e7e24 */ /* 0x000fe2000f8e00ff */
[----:B----4-:R-:W-:Y:S06]  /*3a60*/  @P0 BRA `(.L_x_22) ;  /* 0xffffffec00580947 */ /* 0x010fec000383ffff */
.L_x_17:
[----:B------:R-:W-:Y:S01]  /*3a70*/  ULEA UR4, UR31, UR23, 0x3 ;  /* 0x000000171f047291 */ /* 0x000fe2000f8e18ff */
[----:B-1----:R-:W-:Y:S01]  /*3a80*/  IMAD.U32 R0, RZ, RZ, UR22 ;  /* 0x00000016ff007e24 */ /* 0x002fe2000f8e00ff */
[----:B------:R-:W-:Y:S01]  /*3a90*/  @!P3 SYNCS.ARRIVE.TRANS64.A1T0 RZ, [UR23+0x88], RZ ;  /* 0x000088ffffffb9a7 */ /* 0x000fe20008100017 */
[----:B------:R-:W-:-:S03]  /*3aa0*/  R2UR UR5, R47 ;  /* 0x000000002f0572ca */ /* 0x000fc600000e0000 */
[----:B------:R-:W-:-:S04]  /*3ab0*/  SHF.L.U32 R0, R0, 0x1f, RZ ;  /* 0x0000001f00007819 */ /* 0x000fc800000006ff */
[----:B--2---:R1:W2:Y:S06]  /*3ac0*/  SYNCS.PHASECHK.TRANS64.TRYWAIT P2, [UR4+0x20], R0 ;  /* 0x00002000ff0075a7 */ /* 0x0042ac0008041104 */
[----:B------:R-:W-:-:S09]  /*3ad0*/  UISETP.GE.AND UP0, UPT, UR5, 0x1, UPT ;  /* 0x000000010500788c */ /* 0x000fd2000bf06270 */
[----:B------:R-:W-:Y:S05]  /*3ae0*/  BRA.U !UP0, `(.L_x_23) ;  /* 0x0000002108e87547 */ /* 0x000fea000b800000 */
[----:B------:R-:W3:Y:S01]  /*3af0*/  LDCU.128 UR8, c[0x0][0x480] ;  /* 0x00009000ff0877ac */ /* 0x000ee20008000c00 */
[----:B-1----:R-:W1:Y:S01]  /*3b00*/  LDC R0, c[0x0][0x390] ;  /* 0x0000e400ff007b82 */ /* 0x002e620000000800 */
[----:B------:R-:W-:Y:S02]  /*3b10*/  UIADD3 UR60, UPT, UPT, UR30, 0x8, URZ ;  /* 0x000000081e3c7890 */ /* 0x000fe4000fffe0ff */
[----:B------:R-:W-:Y:S02]  /*3b20*/  UIADD3 UR64, UPT, UPT, UR30, 0x10, URZ ;  /* 0x000000101e407890 */ /* 0x000fe4000fffe0ff */
[----:B------:R-:W-:-:S03]  /*3b30*/  UIADD3 UR65, UPT, UPT, UR30, 0x18, URZ ;  /* 0x000000181e417890 */ /* 0x000fc6000fffe0ff */
[----:B------:R-:W4:Y:S01]  /*3b40*/  LDC R2, c[0x0][0x38c] ;  /* 0x0000e300ff027b82 */ /* 0x000f220000000800 */
[----:B------:R-:W-:Y:S02]  /*3b50*/  UIADD3 UR66, UPT, UPT, UR30, 0x20, URZ ;  /* 0x000000201e427890 */ /* 0x000fe4000fffe0ff */
[----:B------:R-:W-:Y:S02]  /*3b60*/  UIADD3 UR67, UPT, UPT, UR30, 0x28, URZ ;  /* 0x000000281e437890 */ /* 0x000fe4000fffe0ff */
[----:B------:R-:W-:Y:S02]  /*3b70*/  UIADD3 UR68, UPT, UPT, UR30, 0x30, URZ ;  /* 0x000000301e447890 */ /* 0x000fe4000fffe0ff */
[----:B------:R-:W-:Y:S02]  /*3b80*/  UIADD3 UR70, UPT, UPT, UR30, 0x38, URZ ;  /* 0x000000381e467890 */ /* 0x000fe4000fffe0ff */
[----:B---3--:R-:W-:Y:S02]  /*3b90*/  UIMAD.WIDE.U32 UR6, UR60, UR9, URZ ;  /* 0x000000093c0672a5 */ /* 0x008fe4000f8e00ff */
[----:B------:R-:W-:-:S02]  /*3ba0*/  UIMAD.WIDE.U32 UR12, UR64, UR9, URZ ;  /* 0x00000009400c72a5 */ /* 0x000fc4000f8e00ff */
[----:B------:R-:W-:Y:S02]  /*3bb0*/  UIMAD.WIDE.U32 UR14, UR65, UR9, URZ ;  /* 0x00000009410e72a5 */ /* 0x000fe4000f8e00ff */
[----:B------:R-:W-:Y:S01]  /*3bc0*/  UIMAD.WIDE.U32 UR16, UR66, UR9, URZ ;  /* 0x00000009421072a5 */ /* 0x000fe2000f8e00ff */
[----:B------:R-:W-:Y:S01]  /*3bd0*/  UMOV UR6, UR7 ;  /* 0x0000000700067c82 */ /* 0x000fe20008000000 */
[----:B------:R-:W-:Y:S02]  /*3be0*/  UIMAD.WIDE.U32 UR18, UR67, UR9, URZ ;  /* 0x00000009431272a5 */ /* 0x000fe4000f8e00ff */
[----:B------:R-:W-:Y:S02]  /*3bf0*/  USHF.R.U32.HI UR51, URZ, UR10, UR6 ;  /* 0x0000000aff337299 */ /* 0x000fe40008011606 */
[----:B------:R-:W-:Y:S01]  /*3c00*/  UIMAD.WIDE.U32 UR20, UR68, UR9, URZ ;  /* 0x00000009441472a5 */ /* 0x000fe2000f8e00ff */
[----:B------:R-:W-:Y:S01]  /*3c10*/  UMOV UR6, UR13 ;  /* 0x0000000d00067c82 */ /* 0x000fe20008000000 */
[----:B------:R-:W-:-:S02]  /*3c20*/  UIADD3 UR71, UPT, UPT, UR30, 0x40, URZ ;  /* 0x000000401e477890 */ /* 0x000fc4000fffe0ff */
[----:B------:R-:W-:Y:S02]  /*3c30*/  USHF.R.U32.HI UR50, URZ, UR10, UR6 ;  /* 0x0000000aff327299 */ /* 0x000fe40008011606 */
[----:B------:R-:W-:Y:S01]  /*3c40*/  UIMAD.WIDE.U32 UR24, UR70, UR9, URZ ;  /* 0x00000009461872a5 */ /* 0x000fe2000f8e00ff */
[----:B------:R-:W-:Y:S01]  /*3c50*/  UMOV UR6, UR15 ;  /* 0x0000000f00067c82 */ /* 0x000fe20008000000 */
[----:B------:R-:W-:Y:S02]  /*3c60*/  UIADD3 UR72, UPT, UPT, UR30, 0x48, URZ ;  /* 0x000000481e487890 */ /* 0x000fe4000fffe0ff */
        /* <DEDUP_REMOVED lines=12> */
[----:B------:R-:W-:Y:S01]  /*3d30*/  USHF.R.U32.HI UR47, URZ, UR10, UR6 ;  /* 0x0000000aff2f7299 */ /* 0x000fe20008011606 */
[----:B------:R-:W3:Y:S02]  /*3d40*/  LDCU.64 UR4, c[0x0][0x490] ;  /* 0x00009200ff0477ac */ /* 0x000ee40008000a00 */
        /* <DEDUP_REMOVED lines=13> */
[----:B------:R-:W-:Y:S01]  /*3e20*/  UMOV UR7, UR43 ;  /* 0x0000002b00077c82 */ /* 0x000fe20008000000 */
[----:B------:R-:W-:-:S02]  /*3e30*/  USHF.R.U32.HI UR15, URZ, UR10, UR6 ;  /* 0x0000000aff0f7299 */ /* 0x000fc40008011606 */
[----:B------:R-:W-:Y:S01]  /*3e40*/  UIMAD.WIDE.U32 UR40, UR56, UR9, URZ ;  /* 0x00000009382872a5 */ /* 0x000fe2000f8e00ff */
[----:B------:R-:W-:Y:S01]  /*3e50*/  UMOV UR6, UR35 ;  /* 0x0000002300067c82 */ /* 0x000fe20008000000 */
[----:B------:R-:W-:Y:S02]  /*3e60*/  UISETP.NE.AND UP0, UPT, UR8, 0x1, UPT ;  /* 0x000000010800788c */ /* 0x000fe4000bf05270 */
[----:B------:R-:W-:Y:S02]  /*3e70*/  USHF.R.U32.HI UR14, URZ, UR10, UR6 ;  /* 0x0000000aff0e7299 */ /* 0x000fe40008011606 */
[----:B------:R-:W-:Y:S01]  /*3e80*/  USHF.R.U32.HI UR7, URZ, UR10, UR7 ;  /* 0x0000000aff077299 */ /* 0x000fe20008011607 */
[----:B------:R-:W-:Y:S01]  /*3e90*/  UMOV UR6, UR37 ;  /* 0x0000002500067c82 */ /* 0x000fe20008000000 */
[----:B------:R-:W-:Y:S02]  /*3ea0*/  UIADD3 UR53, UPT, UPT, UR30, 0x78, URZ ;  /* 0x000000781e357890 */ /* 0x000fe4000fffe0ff */
[----:B------:R-:W-:-:S02]  /*3eb0*/  USHF.R.U32.HI UR13, URZ, UR10, UR6 ;  /* 0x0000000aff0d7299 */ /* 0x000fc40008011606 */
[----:B------:R-:W-:Y:S01]  /*3ec0*/  USEL UR36, UR30, UR7, !UP0 ;  /* 0x000000071e247287 */ /* 0x000fe2000c000000 */
[----:B------:R-:W-:Y:S01]  /*3ed0*/  UMOV UR6, UR39 ;  /* 0x0000002700067c82 */ /* 0x000fe20008000000 */
[----:B------:R-:W-:Y:S02]  /*3ee0*/  USEL UR38, UR60, UR51, !UP0 ;  /* 0x000000333c267287 */ /* 0x000fe4000c000000 */
[----:B------:R-:W-:Y:S02]  /*3ef0*/  USHF.R.U32.HI UR12, URZ, UR10, UR6 ;  /* 0x0000000aff0c7299 */ /* 0x000fe40008011606 */
[----:B------:R-:W-:Y:S02]  /*3f00*/  UIMAD.WIDE.U32 UR44, UR53, UR9, URZ ;  /* 0x00000009352c72a5 */ /* 0x000fe4000f8e00ff */
[----:B------:R-:W-:Y:S01]  /*3f10*/  USEL UR47, UR68, UR47, !UP0 ;  /* 0x0000002f442f7287 */ /* 0x000fe2000c000000 */
[----:B------:R-:W-:Y:S01]  /*3f20*/  UMOV UR6, UR41 ;  /* 0x0000002900067c82 */ /* 0x000fe20008000000 */
[----:B------:R-:W-:-:S02]  /*3f30*/  USEL UR41, UR65, UR48, !UP0 ;  /* 0x0000003041297287 */ /* 0x000fc4000c000000 */
[----:B------:R-:W-:Y:S02]  /*3f40*/  USEL UR43, UR66, UR46, !UP0 ;  /* 0x0000002e422b7287 */ /* 0x000fe4000c000000 */
[----:B---3--:R-:W-:Y:S02]  /*3f50*/  UIMAD.WIDE.U32 UR26, UR36, UR4, URZ ;  /* 0x00000004241a72a5 */ /* 0x008fe4000f8e00ff */
[----:B------:R-:W-:Y:S02]  /*3f60*/  USEL UR48, UR74, UR13, !UP0 ;  /* 0x0000000d4a307287 */ /* 0x000fe4000c000000 */
[----:B------:R-:W-:Y:S02]  /*3f70*/  USEL UR46, UR76, UR12, !UP0 ;  /* 0x0000000c4c2e7287 */ /* 0x000fe4000c000000 */
[----:B------:R-:W-:Y:S02]  /*3f80*/  UIMAD.WIDE.U32 UR24, UR38, UR4, URZ ;  /* 0x00000004261872a5 */ /* 0x000fe4000f8e00ff */
[----:B------:R-:W-:-:S02]  /*3f90*/  USHF.R.U32.HI UR9, URZ, UR10, UR6 ;  /* 0x0000000aff097299 */ /* 0x000fc40008011606 */
[----:B------:R-:W-:Y:S02]  /*3fa0*/  UIMAD.WIDE.U32 UR12, UR47, UR4, URZ ;  /* 0x000000042f0c72a5 */ /* 0x000fe4000f8e00ff */
[----:B------:R-:W-:Y:S01]  /*3fb0*/  USEL UR44, UR67, UR17, !UP0 ;  /* 0x00000011432c7287 */ /* 0x000fe2000c000000 */
[----:B------:R-:W-:Y:S01]  /*3fc0*/  UMOV UR6, UR45 ;  /* 0x0000002d00067c82 */ /* 0x000fe20008000000 */
[----:B------:R-:W-:Y:S02]  /*3fd0*/  USEL UR39, UR64, UR50, !UP0 ;  /* 0x0000003240277287 */ /* 0x000fe4000c000000 */
[----:B------:R-:W-:Y:S02]  /*3fe0*/  USEL UR51, UR75, UR15, !UP0 ;  /* 0x0000000f4b337287 */ /* 0x000fe4000c000000 */
[----:B------:R-:W-:Y:S02]  /*3ff0*/  USEL UR50, UR73, UR14, !UP0 ;  /* 0x0000000e49327287 */ /* 0x000fe4000c000000 */
[----:B------:R-:W-:-:S02]  /*4000*/  USHF.R.U32.HI UR10, URZ, UR10, UR6 ;  /* 0x0000000aff0a7299 */ /* 0x000fc40008011606 */
[----:B------:R-:W-:Y:S01]  /*4010*/  UIMAD.WIDE.U32 UR14, UR44, UR4, URZ ;  /* 0x000000042c0e72a5 */ /* 0x000fe2000f8e00ff */
[----:B------:R-:W-:Y:S01]  /*4020*/  UMOV UR37, UR27 ;  /* 0x0000001b00257c82 */ /* 0x000fe20008000000 */
[----:B------:R-:W-:Y:S02]  /*4030*/  USEL UR49, UR70, UR49, !UP0 ;  /* 0x0000003146317287 */ /* 0x000fe4000c000000 */
[----:B------:R-:W-:Y:S02]  /*4040*/  USEL UR55, UR71, UR55, !UP0 ;  /* 0x0000003747377287 */ /* 0x000fe4000c000000 */
[----:B------:R-:W-:Y:S02]  /*4050*/  USEL UR52, UR72, UR16, !UP0 ;  /* 0x0000001048347287 */ /* 0x000fe4000c000000 */
[----:B------:R-:W-:Y:S01]  /*4060*/  USEL UR42, UR56, UR9, !UP0 ;  /* 0x00000009382a7287 */ /* 0x000fe2000c000000 */
[----:B------:R-:W-:Y:S01]  /*4070*/  UMOV UR27, UR25 ;  /* 0x00000019001b7c82 */ /* 0x000fe20008000000 */
[----:B------:R-:W-:Y:S01]  /*4080*/  UIMAD.WIDE.U32 UR20, UR39, UR4, URZ ;  /* 0x00000004271472a5 */ /* 0x000fe2000f8e00ff */
[----:B------:R-:W-:Y:S01]  /*4090*/  UMOV UR9, UR13 ;  /* 0x0000000d00097c82 */ /* 0x000fe20008000000 */
[----:B------:R-:W-:-:S02]  /*40a0*/  UIMAD.WIDE.U32 UR18, UR41, UR4, URZ ;  /* 0x00000004291272a5 */ /* 0x000fc4000f8e00ff */
[----:B------:R-:W-:Y:S02]  /*40b0*/  UIMAD.WIDE.U32 UR16, UR43, UR4, URZ ;  /* 0x000000042b1072a5 */ /* 0x000fe4000f8e00ff */
[----:B------:R-:W-:Y:S02]  /*40c0*/  USHF.R.U32.HI UR58, URZ, UR5, UR27 ;  /* 0x00000005ff3a7299 */ /* 0x000fe4000801161b */
[----:B------:R-:W-:Y:S02]  /*40d0*/  USHF.R.U32.HI UR27, URZ, UR5, UR9 ;  /* 0x00000005ff1b7299 */ /* 0x000fe40008011609 */
[----:B------:R-:W-:Y:S02]  /*40e0*/  UIMAD.WIDE.U32 UR6, UR49, UR4, URZ ;  /* 0x00000004310672a5 */ /* 0x000fe4000f8e00ff */
[----:B------:R-:W-:Y:S02]  /*40f0*/  UIMAD.WIDE.U32 UR28, UR55, UR4, URZ ;  /* 0x00000004371c72a5 */ /* 0x000fe4000f8e00ff */
[----:B------:R-:W-:-:S02]  /*4100*/  UIMAD.WIDE.U32 UR32, UR52, UR4, URZ ;  /* 0x00000004342072a5 */ /* 0x000fc4000f8e00ff */
[----:B------:R-:W-:Y:S02]  /*4110*/  UIADD3 UR9, UPT, UPT, -UR38, URZ, URZ ;  /* 0x000000ff26097290 */ /* 0x000fe4000fffe1ff */
[----:B------:R-:W-:Y:S02]  /*4120*/  USEL UR40, UR53, UR10, !UP0 ;  /* 0x0000000a35287287 */ /* 0x000fe4000c000000 */
[----:B------:R-:W-:Y:S01]  /*4130*/  UIMAD.WIDE.U32 UR34, UR51, UR4, URZ ;  /* 0x00000004332272a5 */ /* 0x000fe2000f8e00ff */
[----:B------:R-:W-:Y:S01]  /*4140*/  UMOV UR10, UR15 ;  /* 0x0000000f000a7c82 */ /* 0x000fe20008000000 */
[----:B------:R-:W-:Y:S01]  /*4150*/  UMOV UR26, UR21 ;  /* 0x00000015001a7c82 */ /* 0x000fe20008000000 */
[----:B------:R-:W-:Y:S02]  /*4160*/  USHF.R.U32.HI UR28, URZ, UR5, UR10 ;  /* 0x00000005ff1c7299 */ /* 0x000fe4000801160a */
[----:B------:R-:W-:Y:S01]  /*4170*/  UIMAD UR60, UR8, UR9, UR60 ;  /* 0x00000009083c72a4 */ /* 0x000fe2000f8e023c */
[----:B------:R-:W-:Y:S01]  /*4180*/  UMOV UR21, UR19 ;  /* 0x0000001300157c82 */ /* 0x000fe20008000000 */
[----:B------:R-:W-:Y:S01]  /*4190*/  UMOV UR20, UR17 ;  /* 0x0000001100147c82 */ /* 0x000fe20008000000 */
[----:B------:R-:W-:-:S02]  /*41a0*/  UIADD3 UR10, UPT, UPT, -UR39, URZ, URZ ;  /* 0x000000ff270a7290 */ /* 0x000fc4000fffe1ff */
[----:B------:R-:W-:Y:S02]  /*41b0*/  UIADD3 UR9, UPT, UPT, -UR43, URZ, URZ ;  /* 0x000000ff2b097290 */ /* 0x000fe4000fffe1ff */
[----:B------:R-:W-:Y:S02]  /*41c0*/  UIMAD.WIDE.U32 UR24, UR50, UR4, URZ ;  /* 0x00000004321872a5 */ /* 0x000fe4000f8e00ff */
[----:B------:R-:W-:Y:S02]  /*41d0*/  UIMAD.WIDE.U32 UR18, UR48, UR4, URZ ;  /* 0x00000004301272a5 */ /* 0x000fe4000f8e00ff */
[----:B------:R-:W-:Y:S02]  /*41e0*/  UIMAD.WIDE.U32 UR16, UR46, UR4, URZ ;  /* 0x000000042e1072a5 */ /* 0x000fe4000f8e00ff */
[----:B------:R-:W-:Y:S02]  /*41f0*/  UIMAD.WIDE.U32 UR14, UR42, UR4, URZ ;  /* 0x000000042a0e72a5 */ /* 0x000fe4000f8e00ff */
[----:B------:R-:W-:Y:S01]  /*4200*/  UIMAD.WIDE.U32 UR12, UR40, UR4, URZ ;  /* 0x00000004280c72a5 */ /* 0x000fe2000f8e00ff */
[----:B------:R-:W-:-:S02]  /*4210*/  UMOV UR6, UR29 ;  /* 0x0000001d00067c82 */ /* 0x000fc40008000000 */
[----:B------:R-:W-:Y:S01]  /*4220*/  UMOV UR4, UR33 ;  /* 0x0000002100047c82 */ /* 0x000fe20008000000 */
[----:B------:R-:W-:Y:S02]  /*4230*/  USHF.R.U32.HI UR29, URZ, UR5, UR20 ;  /* 0x00000005ff1d7299 */ /* 0x000fe40008011614 */
[----:B------:R-:W-:Y:S02]  /*4240*/  USHF.R.U32.HI UR20, URZ, UR5, UR4 ;  /* 0x00000005ff147299 */ /* 0x000fe40008011604 */
[----:B------:R-:W-:Y:S02]  /*4250*/  UIADD3 UR12, UPT, UPT, -UR41, URZ, URZ ;  /* 0x000000ff290c7290 */ /* 0x000fe4000fffe1ff */
[----:B------:R-:W-:Y:S02]  /*4260*/  UIMAD UR64, UR8, UR10, UR64 ;  /* 0x0000000a084072a4 */ /* 0x000fe4000f8e0240 */
[----:B------:R-:W-:Y:S01]  /*4270*/  UIMAD UR66, UR8, UR9, UR66 ;  /* 0x00000009084272a4 */ /* 0x000fe2000f8e0242 */
[----:B------:R-:W-:Y:S01]  /*4280*/  UMOV UR4, UR35 ;  /* 0x0000002300047c82 */ /* 0x000fe20008000000 */
[----:B------:R-:W-:-:S02]  /*4290*/  UIADD3 UR10, UPT, UPT, -UR44, URZ, URZ ;  /* 0x000000ff2c0a7290 */ /* 0x000fc4000fffe1ff */
[----:B------:R-:W-:Y:S02]  /*42a0*/  UIADD3 UR9, UPT, UPT, -UR49, URZ, URZ ;  /* 0x000000ff31097290 */ /* 0x000fe4000fffe1ff */
[----:B------:R-:W-:Y:S02]  /*42b0*/  USHF.R.U32.HI UR77, URZ, UR5, UR4 ;  /* 0x00000005ff4d7299 */ /* 0x000fe40008011604 */
[----:B------:R-:W-:Y:S01]  /*42c0*/  UIMAD UR65, UR8, UR12, UR65 ;  /* 0x0000000c084172a4 */ /* 0x000fe2000f8e0241 */
[----:B------:R-:W-:Y:S01]  /*42d0*/  UMOV UR4, UR25 ;  /* 0x0000001900047c82 */ /* 0x000fe20008000000 */
[----:B------:R-:W-:Y:S02]  /*42e0*/  UIADD3 UR12, UPT, UPT, -UR47, URZ, URZ ;  /* 0x000000ff2f0c7290 */ /* 0x000fe4000fffe1ff */
[----:B------:R-:W-:Y:S02]  /*42f0*/  UIMAD UR25, UR8, UR10, UR67 ;  /* 0x0000000a081972a4 */ /* 0x000fe4000f8e0243 */
[----:B------:R-:W-:-:S02]  /*4300*/  UIMAD UR70, UR8, UR9, UR70 ;  /* 0x00000009084672a4 */ /* 0x000fc4000f8e0246 */
[----:B------:R-:W-:Y:S02]  /*4310*/  UIADD3 UR10, UPT, UPT, -UR55, URZ, URZ ;  /* 0x000000ff370a7290 */ /* 0x000fe4000fffe1ff */
[----:B------:R-:W-:Y:S02]  /*4320*/  UIADD3 UR9, UPT, UPT, -UR51, URZ, URZ ;  /* 0x000000ff33097290 */ /* 0x000fe4000fffe1ff */
[----:B------:R-:W-:Y:S02]  /*4330*/  USHF.R.U32.HI UR69, URZ, UR5, UR4 ;  /* 0x00000005ff457299 */ /* 0x000fe40008011604 */
[----:B------:R-:W-:Y:S01]  /*4340*/  UIMAD UR68, UR8, UR12, UR68 ;  /* 0x0000000c084472a4 */ /* 0x000fe2000f8e0244 */
[----:B------:R-:W-:Y:S01]  /*4350*/  UMOV UR4, UR19 ;  /* 0x0000001300047c82 */ /* 0x000fe20008000000 */
[----:B------:R-:W-:Y:S02]  /*4360*/  UIADD3 UR12, UPT, UPT, -UR52, URZ, URZ ;  /* 0x000000ff340c7290 */ /* 0x000fe4000fffe1ff */
[----:B------:R-:W-:-:S02]  /*4370*/  USHF.R.U32.HI UR61, URZ, UR5, UR4 ;  /* 0x00000005ff3d7299 */ /* 0x000fc40008011604 */
[----:B------:R-:W-:Y:S02]  /*4380*/  UIMAD UR71, UR8, UR10, UR71 ;  /* 0x0000000a084772a4 */ /* 0x000fe4000f8e0247 */
[----:B------:R-:W-:Y:S01]  /*4390*/  UIMAD UR75, UR8, UR9, UR75 ;  /* 0x00000009084b72a4 */ /* 0x000fe2000f8e024b */
[----:B------:R-:W-:Y:S01]  /*43a0*/  UMOV UR4, UR17 ;  /* 0x0000001100047c82 */ /* 0x000fe20008000000 */
[----:B------:R-:W-:Y:S02]  /*43b0*/  UIADD3 UR10, UPT, UPT, -UR50, URZ, URZ ;  /* 0x000000ff320a7290 */ /* 0x000fe4000fffe1ff */
[----:B------:R-:W-:Y:S02]  /*43c0*/  UIADD3 UR9, UPT, UPT, -UR46, URZ, URZ ;  /* 0x000000ff2e097290 */ /* 0x000fe4000fffe1ff */
[----:B------:R-:W-:Y:S02]  /*43d0*/  USHF.R.U32.HI UR53, URZ, UR5, UR4 ;  /* 0x00000005ff357299 */ /* 0x000fe40008011604 */
[----:B------:R-:W-:Y:S01]  /*43e0*/  UIMAD UR24, UR8, UR12, UR72 ;  /* 0x0000000c081872a4 */ /* 0x000fe2000f8e0248 */
[----:B------:R-:W-:Y:S01]  /*43f0*/  UMOV UR4, UR15 ;  /* 0x0000000f00047c82 */ /* 0x000fe20008000000 */
[----:B------:R-:W-:-:S02]  /*4400*/  UIADD3 UR12, UPT, UPT, -UR48, URZ, URZ ;  /* 0x000000ff300c7290 */ /* 0x000fc4000fffe1ff */
[----:B------:R-:W-:Y:S02]  /*4410*/  UIMAD UR67, UR8, UR10, UR73 ;  /* 0x0000000a084372a4 */ /* 0x000fe4000f8e0249 */
[----:B------:R-:W-:Y:S02]  /*4420*/  UIMAD UR18, UR8, UR9, UR76 ;  /* 0x00000009081272a4 */ /* 0x000fe4000f8e024c */
[----:B------:R-:W-:Y:S02]  /*4430*/  USHF.R.U32.HI UR45, URZ, UR5, UR4 ;  /* 0x00000005ff2d7299 */ /* 0x000fe40008011604 */
[----:B------:R-:W-:Y:S02]  /*4440*/  UISETP.NE.AND UP0, UPT, UR11, 0x1, UPT ;  /* 0x000000010b00788c */ /* 0x000fe4000bf05270 */
[----:B------:R-:W-:Y:S02]  /*4450*/  UIADD3 UR10, UPT, UPT, -UR42, URZ, URZ ;  /* 0x000000ff2a0a7290 */ /* 0x000fe4000fffe1ff */
[----:B------:R-:W-:-:S02]  /*4460*/  UIADD3 UR32, UPT, UPT, UR30, 0x70, URZ ;  /* 0x000000701e207890 */ /* 0x000fc4000fffe0ff */
[----:B------:R-:W-:Y:S02]  /*4470*/  UIADD3 UR33, UPT, UPT, UR30, 0x78, URZ ;  /* 0x000000781e217890 */ /* 0x000fe4000fffe0ff */
[----:B------:R-:W-:Y:S01]  /*4480*/  UIADD3 UR9, UPT, UPT, -UR40, URZ, URZ ;  /* 0x000000ff28097290 */ /* 0x000fe2000fffe1ff */
[----:B------:R-:W-:Y:S01]  /*4490*/  UMOV UR4, UR13 ;  /* 0x0000000d00047c82 */ /* 0x000fe20008000000 */
[----:B------:R-:W-:Y:S02]  /*44a0*/  USHF.R.U32.HI UR59, URZ, UR5, UR37 ;  /* 0x00000005ff3b7299 */ /* 0x000fe40008011625 */
[----:B------:R-:W-:Y:S02]  /*44b0*/  USHF.R.U32.HI UR57, URZ, UR5, UR26 ;  /* 0x00000005ff397299 */ /* 0x000fe4000801161a */
[----:B------:R-:W-:Y:S02]  /*44c0*/  USHF.R.U32.HI UR56, URZ, UR5, UR21 ;  /* 0x00000005ff387299 */ /* 0x000fe40008011615 */
[----:B------:R-:W-:-:S02]  /*44d0*/  UIMAD UR19, UR8, UR12, UR74 ;  /* 0x0000000c081372a4 */ /* 0x000fc4000f8e024a */
[----:B------:R-:W-:Y:S02]  /*44e0*/  USHF.R.U32.HI UR26, URZ, UR5, UR7 ;  /* 0x00000005ff1a7299 */ /* 0x000fe40008011607 */
[----:B------:R-:W-:Y:S02]  /*44f0*/  USHF.R.U32.HI UR21, URZ, UR5, UR6 ;  /* 0x00000005ff157299 */ /* 0x000fe40008011606 */
[----:B------:R-:W-:Y:S02]  /*4500*/  USHF.R.U32.HI UR37, URZ, UR5, UR4 ;  /* 0x00000005ff257299 */ /* 0x000fe40008011604 */
[----:B------:R-:W-:Y:S02]  /*4510*/  UIADD3 UR12, UPT, UPT, -UR36, URZ, URZ ;  /* 0x000000ff240c7290 */ /* 0x000fe4000fffe1ff */
[----:B------:R-:W-:Y:S02]  /*4520*/  UIMAD UR17, UR8, UR10, UR32 ;  /* 0x0000000a081172a4 */ /* 0x000fe4000f8e0220 */
[----:B------:R-:W-:-:S02]  /*4530*/  UIMAD UR35, UR8, UR9, UR33 ;  /* 0x00000009082372a4 */ /* 0x000fc4000f8e0221 */
[----:B------:R-:W-:Y:S01]  /*4540*/  USEL UR15, UR43, UR29, !UP0 ;  /* 0x0000001d2b0f7287 */ /* 0x000fe2000c000000 */
[----:B------:R-:W3:Y:S01]  /*4550*/  LDCU.64 UR6, c[0x0][0x4b0] ;  /* 0x00009600ff0677ac */ /* 0x000ee20008000a00 */
[----:B------:R-:W3:Y:S04]  /*4560*/  LDCU.64 UR4, c[0x0][0x4d0] ;  /* 0x00009a00ff0477ac */ /* 0x000ee80008000a00 */
[----:B------:R-:W-:Y:S01]  /*4570*/  IMAD.U32 R17, RZ, RZ, UR15 ;  /* 0x0000000fff117e24 */ /* 0x000fe2000f8e00ff */
[----:B------:R-:W-:Y:S02]  /*4580*/  USEL UR33, UR38, UR58, !UP0 ;  /* 0x0000003a26217287 */ /* 0x000fe4000c000000 */
[----:B------:R-:W-:Y:S02]  /*4590*/  USEL UR10, UR47, UR27, !UP0 ;  /* 0x0000001b2f0a7287 */ /* 0x000fe4000c000000 */
[----:B------:R-:W-:-:S02]  /*45a0*/  UIMAD UR30, UR8, UR12, UR30 ;  /* 0x0000000c081e72a4 */ /* 0x000fc4000f8e021e */
[----:B------:R-:W-:Y:S01]  /*45b0*/  USEL UR16, UR55, UR21, !UP0 ;  /* 0x0000001537107287 */ /* 0x000fe2000c000000 */
[----:B------:R-:W-:Y:S01]  /*45c0*/  MOV R23, UR33 ;  /* 0x0000002100177c02 */ /* 0x000fe20008000f00 */
[----:B------:R-:W-:Y:S01]  /*45d0*/  USEL UR32, UR52, UR20, !UP0 ;  /* 0x0000001434207287 */ /* 0x000fe2000c000000 */
[----:B------:R-:W-:Y:S01]  /*45e0*/  R2UR UR20, R39 ;  /* 0x00000000271472ca */ /* 0x000fe200000e0000 */
[----:B------:R-:W-:Y:S01]  /*45f0*/  UIADD3 UR8, UPT, UPT, -UR33, URZ, URZ ;  /* 0x000000ff21087290 */ /* 0x000fe2000fffe1ff */
[----:B------:R-:W-:Y:S01]  /*4600*/  IMAD.U32 R13, RZ, RZ, UR10 ;  /* 0x0000000aff0d7e24 */ /* 0x000fe2000f8e00ff */
[----:B------:R-:W-:Y:S01]  /*4610*/  UIADD3 UR15, UPT, UPT, -UR15, URZ, URZ ;  /* 0x000000ff0f0f7290 */ /* 0x000fe2000fffe1ff */
[----:B------:R-:W-:Y:S01]  /*4620*/  IMAD.U32 R9, RZ, RZ, UR16 ;  /* 0x00000010ff097e24 */ /* 0x000fe2000f8e00ff */
[----:B------:R-:W-:Y:S01]  /*4630*/  UIADD3 UR10, UPT, UPT, -UR10, URZ, URZ ;  /* 0x000000ff0a0a7290 */ /* 0x000fe2000fffe1ff */
[----:B------:R-:W-:Y:S01]  /*4640*/  MOV R4, UR32 ;  /* 0x0000002000047c02 */ /* 0x000fe20008000f00 */
[----:B------:R-:W-:-:S02]  /*4650*/  USEL UR53, UR46, UR53, !UP0 ;  /* 0x000000352e357287 */ /* 0x000fc4000c000000 */
[----:B------:R-:W-:Y:S02]  /*4660*/  UIMAD UR38, UR11, UR8, UR38 ;  /* 0x000000080b2672a4 */ /* 0x000fe4000f8e0226 */
[----:B------:R-:W-:Y:S02]  /*4670*/  UIADD3 UR8, UPT, UPT, -UR16, URZ, URZ ;  /* 0x000000ff10087290 */ /* 0x000fe4000fffe1ff */
[----:B------:R-:W-:Y:S02]  /*4680*/  UIMAD UR16, UR11, UR15, UR43 ;  /* 0x0000000f0b1072a4 */ /* 0x000fe4000f8e022b */
[----:B------:R-:W-:Y:S02]  /*4690*/  UIADD3 UR15, UPT, UPT, -UR32, URZ, URZ ;  /* 0x000000ff200f7290 */ /* 0x000fe4000fffe1ff */
[----:B------:R-:W-:Y:S02]  /*46a0*/  UIMAD UR47, UR11, UR10, UR47 ;  /* 0x0000000a0b2f72a4 */ /* 0x000fe4000f8e022f */
[----:B------:R-:W-:-:S02]  /*46b0*/  UIADD3 UR10, UPT, UPT, -UR53, URZ, URZ ;  /* 0x000000ff350a7290 */ /* 0x000fc4000fffe1ff */
[----:B------:R-:W-:Y:S02]  /*46c0*/  UIMAD UR15, UR11, UR15, UR52 ;  /* 0x0000000f0b0f72a4 */ /* 0x000fe4000f8e0234 */
[----:B------:R-:W-:Y:S02]  /*46d0*/  UIMAD UR52, UR11, UR10, UR46 ;  /* 0x0000000a0b3472a4 */ /* 0x000fe4000f8e022e */
[----:B------:R-:W-:Y:S02]  /*46e0*/  UIADD3 UR10, UPT, UPT, UR20, 0x20, URZ ;  /* 0x00000020140a7890 */ /* 0x000fe4000fffe0ff */
[----:B---3--:R-:W-:Y:S02]  /*46f0*/  UIMAD UR20, UR30, UR6, UR4 ;  /* 0x000000061e1472a4 */ /* 0x008fe4000f8e0204 */
[----:B------:R-:W-:Y:S02]  /*4700*/  USEL UR34, UR36, UR59, !UP0 ;  /* 0x0000003b24227287 */ /* 0x000fe4000c000000 */
[----:B------:R-:W-:-:S02]  /*4710*/  USEL UR14, UR41, UR56, !UP0 ;  /* 0x00000038290e7287 */ /* 0x000fc4000c000000 */
[----:B-----5:R-:W-:Y:S01]  /*4720*/  IMAD.U32 R24, RZ, RZ, UR20 ;  /* 0x00000014ff187e24 */ /* 0x020fe2000f8e00ff */
[----:B------:R-:W-:Y:S01]  /*4730*/  USEL UR12, UR39, UR57, !UP0 ;  /* 0x00000039270c7287 */ /* 0x000fe2000c000000 */
[----:B------:R-:W-:Y:S01]  /*4740*/  IMAD.U32 R25, RZ, RZ, UR34 ;  /* 0x00000022ff197e24 */ /* 0x000fe2000f8e00ff */
[----:B------:R-:W-:Y:S01]  /*4750*/  USEL UR26, UR49, UR26, !UP0 ;  /* 0x0000001a311a7287 */ /* 0x000fe2000c000000 */
[----:B------:R-:W-:Y:S01]  /*4760*/  MOV R19, UR14 ;  /* 0x0000000e00137c02 */ /* 0x000fe20008000f00 */
[----:B------:R-:W-:Y:S02]  /*4770*/  UIMAD UR21, UR64, UR6, UR4 ;  /* 0x00000006401572a4 */ /* 0x000fe4000f8e0204 */
[----:B------:R-:W-:Y:S01]  /*4780*/  UIMAD UR20, UR65, UR6, UR4 ;  /* 0x00000006411472a4 */ /* 0x000fe2000f8e0204 */
[----:B------:R-:W-:Y:S01]  /*4790*/  IMAD.U32 R21, RZ, RZ, UR12 ;  /* 0x0000000cff157e24 */ /* 0x000fe2000f8e00ff */
[----:B------:R-:W-:Y:S01]  /*47a0*/  UIADD3 UR9, UPT, UPT, -UR34, URZ, URZ ;  /* 0x000000ff22097290 */ /* 0x000fe2000fffe1ff */
[----:B------:R-:W-:Y:S01]  /*47b0*/  MOV R11, UR26 ;  /* 0x0000001a000b7c02 */ /* 0x000fe20008000f00 */
[----:B------:R-:W-:Y:S01]  /*47c0*/  UIADD3 UR14, UPT, UPT, -UR14, URZ, URZ ;  /* 0x000000ff0e0e7290 */ /* 0x000fe2000fffe1ff */
[----:B------:R-:W-:Y:S01]  /*47d0*/  IMAD.U32 R20, RZ, RZ, UR21 ;  /* 0x00000015ff147e24 */ /* 0x000fe2000f8e00ff */
[----:B------:R-:W-:Y:S01]  /*47e0*/  USEL UR77, UR51, UR77, !UP0 ;  /* 0x0000004d334d7287 */ /* 0x000fe2000c000000 */
[----:B------:R-:W-:Y:S01]  /*47f0*/  MOV R18, UR20 ;  /* 0x0000001400127c02 */ /* 0x000fe20008000f00 */
[----:B------:R-:W-:-:S02]  /*4800*/  UIMAD UR36, UR11, UR9, UR36 ;  /* 0x000000090b2472a4 */ /* 0x000fc4000f8e0224 */
[----:B------:R-:W-:Y:S02]  /*4810*/  UIADD3 UR9, UPT, UPT, -UR26, URZ, URZ ;  /* 0x000000ff1a097290 */ /* 0x000fe4000fffe1ff */
[----:B------:R-:W-:Y:S02]  /*4820*/  UIADD3 UR12, UPT, UPT, -UR12, URZ, URZ ;  /* 0x000000ff0c0c7290 */ /* 0x000fe4000fffe1ff */
[----:B------:R-:W-:Y:S02]  /*4830*/  UIMAD UR26, UR60, UR6, UR4 ;  /* 0x000000063c1a72a4 */ /* 0x000fe4000f8e0204 */
[----:B------:R-:W-:Y:S02]  /*4840*/  UIMAD UR21, UR25, UR6, UR4 ;  /* 0x00000006191572a4 */ /* 0x000fe4000f8e0204 */
[----:B------:R-:W-:Y:S02]  /*4850*/  UIMAD UR20, UR68, UR6, UR4 ;  /* 0x00000006441472a4 */ /* 0x000fe4000f8e0204 */
[----:B------:R-:W-:Y:S01]  /*4860*/  UIMAD UR41, UR11, UR14, UR41 ;  /* 0x0000000e0b2972a4 */ /* 0x000fe2000f8e0229 */
[----:B------:R-:W-:Y:S01]  /*4870*/  MOV R22, UR26 ;  /* 0x0000001a00167c02 */ /* 0x000fe20008000f00 */
[----:B------:R-:W-:Y:S01]  /*4880*/  UIADD3 UR14, UPT, UPT, -UR77, URZ, URZ ;  /* 0x000000ff4d0e7290 */ /* 0x000fe2000fffe1ff */
[----:B------:R-:W-:Y:S01]  /*4890*/  MOV R14, UR21 ;  /* 0x00000015000e7c02 */ /* 0x000fe20008000f00 */
[----:B------:R-:W-:Y:S01]  /*48a0*/  UIMAD UR39, UR11, UR12, UR39 ;  /* 0x0000000c0b2772a4 */ /* 0x000fe2000f8e0227 */
[----:B------:R-:W-:Y:S01]  /*48b0*/  IMAD.U32 R12, RZ, RZ, UR20 ;  /* 0x00000014ff0c7e24 */ /* 0x000fe2000f8e00ff */
[----:B------:R-:W-:-:S02]  /*48c0*/  USEL UR13, UR44, UR28, !UP0 ;  /* 0x0000001c2c0d7287 */ /* 0x000fc4000c000000 */
[----:B------:R-:W-:Y:S02]  /*48d0*/  UIMAD UR14, UR11, UR14, UR51 ;  /* 0x0000000e0b0e72a4 */ /* 0x000fe4000f8e0233 */
[----:B------:R-:W-:Y:S02]  /*48e0*/  UIMAD UR26, UR66, UR6, UR4 ;  /* 0x00000006421a72a4 */ /* 0x000fe4000f8e0204 */
[----:B------:R-:W-:Y:S01]  /*48f0*/  UIMAD UR25, UR70, UR6, UR4 ;  /* 0x00000006461972a4 */ /* 0x000fe2000f8e0204 */
[----:B------:R-:W-:Y:S01]  /*4900*/  MOV R15, UR13 ;  /* 0x0000000d000f7c02 */ /* 0x000fe20008000f00 */
[----:B------:R-:W-:Y:S02]  /*4910*/  UIMAD UR21, UR71, UR6, UR4 ;  /* 0x00000006471572a4 */ /* 0x000fe4000f8e0204 */
[----:B------:R-:W-:Y:S01]  /*4920*/  UIMAD UR20, UR24, UR6, UR4 ;  /* 0x00000006181472a4 */ /* 0x000fe2000f8e0204 */
[----:B------:R-:W-:Y:S01]  /*4930*/  IMAD.U32 R16, RZ, RZ, UR26 ;  /* 0x0000001aff107e24 */ /* 0x000fe2000f8e00ff */
[----:B------:R-:W-:Y:S01]  /*4940*/  UIMAD UR75, UR75, UR6, UR4 ;  /* 0x000000064b4b72a4 */ /* 0x000fe2000f8e0204 */
[----:B------:R-:W-:Y:S01]  /*4950*/  MOV R10, UR25 ;  /* 0x00000019000a7c02 */ /* 0x000fe20008000f00 */
[----:B------:R-:W-:Y:S01]  /*4960*/  UIMAD UR67, UR67, UR6, UR4 ;  /* 0x00000006434372a4 */ /* 0x000fe2000f8e0204 */
[----:B------:R-:W-:Y:S01]  /*4970*/  IMAD.U32 R7, RZ, RZ, UR21 ;  /* 0x00000015ff077e24 */ /* 0x000fe2000f8e00ff */
[----:B------:R-:W-:Y:S01]  /*4980*/  UIMAD UR59, UR19, UR6, UR4 ;  /* 0x00000006133b72a4 */ /* 0x000fe2000f8e0204 */
[----:B------:R-:W-:Y:S01]  /*4990*/  MOV R3, UR20 ;  /* 0x0000001400037c02 */ /* 0x000fe20008000f00 */
[----:B------:R-:W-:-:S02]  /*49a0*/  UIMAD UR51, UR18, UR6, UR4 ;  /* 0x00000006123372a4 */ /* 0x000fc4000f8e0204 */
[----:B------:R-:W-:Y:S02]  /*49b0*/  UIMAD UR43, UR17, UR6, UR4 ;  /* 0x00000006112b72a4 */ /* 0x000fe4000f8e0204 */
[----:B------:R-:W-:Y:S02]  /*49c0*/  UIMAD UR35, UR35, UR6, UR4 ;  /* 0x00000006232372a4 */ /* 0x000fe4000f8e0204 */
[----:B------:R-:W-:Y:S02]  /*49d0*/  UIMAD UR6, UR36, UR7, UR5 ;  /* 0x00000007240672a4 */ /* 0x000fe4000f8e0205 */
[----:B------:R-:W-:Y:S02]  /*49e0*/  UIMAD UR4, UR39, UR7, UR5 ;  /* 0x00000007270472a4 */ /* 0x000fe4000f8e0205 */
[----:B------:R-:W-:Y:S02]  /*49f0*/  UIADD3 UR13, UPT, UPT, -UR13, URZ, URZ ;  /* 0x000000ff0d0d7290 */ /* 0x000fe4000fffe1ff */
[----:B------:R-:W-:Y:S01]  /*4a00*/  USEL UR69, UR50, UR69, !UP0 ;  /* 0x0000004532457287 */ /* 0x000fe2000c000000 */
[----:B------:R-:W-:Y:S01]  /*4a10*/  IMAD.U32 R35, RZ, RZ, UR6 ;  /* 0x00000006ff237e24 */ /* 0x000fe2000f8e00ff */
[----:B------:R-:W-:Y:S01]  /*4a20*/  USEL UR61, UR48, UR61, !UP0 ;  /* 0x0000003d303d7287 */ /* 0x000fe2000c000000 */
[----:B------:R-:W-:Y:S01]  /*4a30*/  IMAD.U32 R33, RZ, RZ, UR4 ;  /* 0x00000004ff217e24 */ /* 0x000fe2000f8e00ff */
[----:B------:R-:W-:-:S02]  /*4a40*/  USEL UR45, UR42, UR45, !UP0 ;  /* 0x0000002d2a2d7287 */ /* 0x000fc4000c000000 */
[----:B------:R-:W-:Y:S02]  /*4a50*/  USEL UR37, UR40, UR37, !UP0 ;  /* 0x0000002528257287 */ /* 0x000fe4000c000000 */
[----:B------:R-:W-:Y:S02]  /*4a60*/  UIMAD UR6, UR41, UR7, UR5 ;  /* 0x00000007290672a4 */ /* 0x000fe4000f8e0205 */
[----:B------:R-:W-:Y:S02]  /*4a70*/  UIMAD UR4, UR16, UR7, UR5 ;  /* 0x00000007100472a4 */ /* 0x000fe4000f8e0205 */
[----:B------:R-:W-:Y:S02]  /*4a80*/  UIMAD UR44, UR11, UR13, UR44 ;  /* 0x0000000d0b2c72a4 */ /* 0x000fe4000f8e022c */
[----:B------:R-:W-:Y:S01]  /*4a90*/  UIMAD UR49, UR11, UR9, UR49 ;  /* 0x000000090b3172a4 */ /* 0x000fe2000f8e0231 */
[----:B------:R-:W-:Y:S01]  /*4aa0*/  MOV R32, UR6 ;  /* 0x0000000600207c02 */ /* 0x000fe20008000f00 */
[----:B------:R-:W-:Y:S01]  /*4ab0*/  UIMAD UR55, UR11, UR8, UR55 ;  /* 0x000000080b3772a4 */ /* 0x000fe2000f8e0237 */
[----:B------:R-:W-:Y:S01]  /*4ac0*/  IMAD.U32 R31, RZ, RZ, UR4 ;  /* 0x00000004ff1f7e24 */ /* 0x000fe2000f8e00ff */
[----:B------:R-:W-:-:S02]  /*4ad0*/  UIADD3 UR13, UPT, UPT, -UR69, URZ, URZ ;  /* 0x000000ff450d7290 */ /* 0x000fc4000fffe1ff */
[----:B------:R-:W-:Y:S02]  /*4ae0*/  UIADD3 UR12, UPT, UPT, -UR61, URZ, URZ ;  /* 0x000000ff3d0c7290 */ /* 0x000fe4000fffe1ff */
[----:B------:R-:W-:Y:S02]  /*4af0*/  UIADD3 UR9, UPT, UPT, -UR45, URZ, URZ ;  /* 0x000000ff2d097290 */ /* 0x000fe4000fffe1ff */
[----:B------:R-:W-:Y:S02]  /*4b00*/  UIADD3 UR8, UPT, UPT, -UR37, URZ, URZ ;  /* 0x000000ff25087290 */ /* 0x000fe4000fffe1ff */
[----:B------:R-:W-:Y:S02]  /*4b10*/  UIMAD UR13, UR11, UR13, UR50 ;  /* 0x0000000d0b0d72a4 */ /* 0x000fe4000f8e0232 */
[----:B------:R-:W-:Y:S02]  /*4b20*/  UIMAD UR12, UR11, UR12, UR48 ;  /* 0x0000000c0b0c72a4 */ /* 0x000fe4000f8e0230 */
[----:B------:R-:W-:-:S02]  /*4b30*/  UIMAD UR9, UR11, UR9, UR42 ;  /* 0x000000090b0972a4 */ /* 0x000fc4000f8e022a */
[----:B------:R-:W-:Y:S01]  /*4b40*/  UIMAD UR8, UR11, UR8, UR40 ;  /* 0x000000080b0872a4 */ /* 0x000fe2000f8e0228 */
[----:B------:R-:W-:Y:S01]  /*4b50*/  R2UR UR11, R47 ;  /* 0x000000002f0b72ca */ /* 0x000fe200000e0000 */
[----:B------:R-:W-:Y:S02]  /*4b60*/  UIMAD UR6, UR44, UR7, UR5 ;  /* 0x000000072c0672a4 */ /* 0x000fe4000f8e0205 */
[----:B------:R-:W-:Y:S02]  /*4b70*/  UIMAD UR4, UR47, UR7, UR5 ;  /* 0x000000072f0472a4 */ /* 0x000fe4000f8e0205 */
[----:B------:R-:W-:Y:S02]  /*4b80*/  UIMAD UR17, UR38, UR7, UR5 ;  /* 0x00000007261172a4 */ /* 0x000fe4000f8e0205 */
[----:B------:R-:W-:Y:S01]  /*4b90*/  MOV R30, UR6 ;  /* 0x00000006001e7c02 */ /* 0x000fe20008000f00 */
[----:B------:R-:W-:Y:S01]  /*4ba0*/  UIMAD UR16, UR49, UR7, UR5 ;  /* 0x00000007311072a4 */ /* 0x000fe2000f8e0205 */
[----:B------:R-:W-:Y:S01]  /*4bb0*/  IMAD.U32 R29, RZ, RZ, UR4 ;  /* 0x00000004ff1d7e24 */ /* 0x000fe2000f8e00ff */
[----:B------:R-:W-:Y:S01]  /*4bc0*/  UIMAD UR6, UR55, UR7, UR5 ;  /* 0x00000007370672a4 */ /* 0x000fe2000f8e0205 */
[----:B------:R-:W-:Y:S01]  /*4bd0*/  MOV R34, UR17 ;  /* 0x0000001100227c02 */ /* 0x000fe20008000f00 */
[----:B------:R-:W-:Y:S01]  /*4be0*/  UIMAD UR4, UR15, UR7, UR5 ;  /* 0x000000070f0472a4 */ /* 0x000fe2000f8e0205 */
[----:B------:R-:W-:Y:S01]  /*4bf0*/  VIADD R6, R6, UR11 ;  /* 0x0000000b06067c36 */ /* 0x000fe20008000000 */
        /* <DEDUP_REMOVED lines=8> */
[----:B------:R-:W-:Y:S01]  /*4c80*/  UIMAD UR36, UR8, UR7, UR5 ;  /* 0x00000007082472a4 */ /* 0x000fe2000f8e0205 */
[----:B------:R-:W-:Y:S01]  /*4c90*/  UMOV UR9, UR31 ;  /* 0x0000001f00097c82 */ /* 0x000fe20008000000 */
[----:B-1--4-:R-:W-:-:S10]  /*4ca0*/  UMOV UR14, UR11 ;  /* 0x0000000b000e7c82 */ /* 0x012fd40008000000 */
.L_x_28:
        /* <DEDUP_REMOVED lines=9> */
.L_x_24:
[----:B------:R-:W-:Y:S01]  /*4d40*/  R2UR UR4, R36 ;  /* 0x00000000240472ca */ /* 0x000fe200000e0000 */
[----:B------:R-:W-:Y:S11]  /*4d50*/  BSSY.RECONVERGENT B0, `(.L_x_26) ;  /* 0x0000005000007945 */ /* 0x000ff60003800200 */
[----:B------:R-:W-:Y:S01]  /*4d60*/  @!UPT UIADD3 URZ, UPT, UPT, URZ, URZ, URZ ;  /* 0x000000fffffff290 */ /* 0x000fe2000fffe0ff */
[----:B------:R2:W-:Y:S01]  /*4d70*/  @!P5 SYNCS.ARRIVE.TRANS64 RZ, [UR4], R38 ;  /* 0x00000026ffffd9a7 */ /* 0x0005e20008000004 */
[----:B------:R-:W-:Y:S05]  /*4d80*/  @P4 BRA `(.L_x_27) ;  /* 0x0000000000044947 */ /* 0x000fea0003800000 */
[----:B------:R-:W-:Y:S05]  /*4d90*/  BPT.TRAP 0x1 ;  /* 0x000000040000795c */ /* 0x000fea0000300000 */
.L_x_27:
[----:B------:R-:W-:Y:S05]  /*4da0*/  BSYNC.RECONVERGENT B0 ;  /* 0x0000000000007941 */ /* 0x000fea0003800200 */
.L_x_26:
[----:B------:R-:W3:Y:S01]  /*4db0*/  LDCU.64 UR6, c[0x0][0x4b8] ;  /* 0x00009700ff0677ac */ /* 0x000ee20008000a00 */
[----:B------:R-:W-:Y:S02]  /*4dc0*/  R2UR UR12, R45 ;  /* 0x000000002d0c72ca */ /* 0x000fe400000e0000 */
[----:B------:R-:W-:Y:S01]  /*4dd0*/  R2UR UR13, R46 ;  /* 0x000000002e0d72ca */ /* 0x000fe200000e0000 */
[----:B------:R-:W3:Y:S01]  /*4de0*/  LDCU.64 UR4, c[0x0][0x4d8] ;  /* 0x00009b00ff0477ac */ /* 0x000ee20008000a00 */
[----:B------:R-:W-:Y:S02]  /*4df0*/  MOV.SPILL R54, UR53 ;  /* 0x0000003500367c02 */ /* 0x000fe40009000f00 */
[----:B------:R-:W-:Y:S01]  /*4e00*/  MOV.SPILL R53, UR52 ;  /* 0x0000003400357c02 */ /* 0x000fe20009000f00 */
[----:B------:R-:W-:Y:S01]  /*4e10*/  UIADD3 UR8, UPT, UPT, UR9, 0x1, URZ ;  /* 0x0000000109087890 */ /* 0x000fe2000fffe0ff */
[----:B------:R-:W-:Y:S02]  /*4e20*/  MOV.SPILL R52, UR51 ;  /* 0x0000003300347c02 */ /* 0x000fe40009000f00 */
[----:B------:R-:W-:Y:S02]  /*4e30*/  ELECT P0, URZ, PT ;  /* 0x0000000000ff782f */ /* 0x000fe40003800000 */
[----:B------:R-:W-:Y:S01]  /*4e40*/  R2UR UR49, R36 ;  /* 0x00000000243172ca */ /* 0x000fe200000e0000 */
[----:B------:R-:W-:Y:S01]  /*4e50*/  UISETP.NE.AND UP0, UPT, UR8, 0x4, UPT ;  /* 0x000000040800788c */ /* 0x000fe2000bf05270 */
[----:B------:R-:W-:Y:S02]  /*4e60*/  R2UR UR51, R24 ;  /* 0x00000000183372ca */ /* 0x000fe400000e0000 */
[----:B------:R-:W-:Y:S01]  /*4e70*/  R2UR UR52, R35 ;  /* 0x00000000233472ca */ /* 0x000fe200000e0000 */
[----:B------:R-:W-:Y:S01]  /*4e80*/  USEL UR11, URZ, 0x1, UP0 ;  /* 0x00000001ff0b7887 */ /* 0x000fe20008000000 */
[----:B------:R-:W-:Y:S01]  /*4e90*/  R2UR UR53, R25 ;  /* 0x00000000193572ca */ /* 0x000fe200000e0000 */
[----:B------:R-:W-:Y:S01]  /*4ea0*/  USEL UR31, UR8, URZ, UP0 ;  /* 0x000000ff081f7287 */ /* 0x000fe20008000000 */
[----:B------:R-:W-:Y:S01]  /*4eb0*/  MOV.SPILL R51, UR45 ;  /* 0x0000002d00337c02 */ /* 0x000fe20009000f00 */
[----:B------:R-:W-:Y:S01]  /*4ec0*/  ULOP3.LUT UR22, UR22, UR11, URZ, 0x3c, !UPT ;  /* 0x0000000b16167292 */ /* 0x000fe2000f8e3cff */
[----:B-1----:R-:W-:Y:S01]  /*4ed0*/  MOV.SPILL R50, UR44 ;  /* 0x0000002c00327c02 */ /* 0x002fe20009000f00 */
[----:B---3--:R-:W-:Y:S01]  /*4ee0*/  UIMAD UR4, UR12, UR6, UR4 ;  /* 0x000000060c0472a4 */ /* 0x008fe2000f8e0204 */
[----:B------:R-:W-:Y:S01]  /*4ef0*/  @P0 IMAD.SHL.U32 R45, R5, 0x40, RZ ;  /* 0x00000040052d0824 */ /* 0x000fe200078e00ff */
[----:B------:R-:W-:Y:S01]  /*4f00*/  UIMAD UR5, UR13, UR7, UR5 ;  /* 0x000000070d0572a4 */ /* 0x000fe2000f8e0205 */
[----:B------:R-:W-:Y:S01]  /*4f10*/  MOV.SPILL R49, UR43 ;  /* 0x0000002b00317c02 */ /* 0x000fe20009000f00 */
[----:B------:R-:W-:Y:S01]  /*4f20*/  ULEA UR7, UR31, UR23, 0x3 ;  /* 0x000000171f077291 */ /* 0x000fe2000f8e18ff */
[----:B------:R-:W-:Y:S01]  /*4f30*/  IMAD.U32 R46, RZ, RZ, UR22 ;  /* 0x00000016ff2e7e24 */ /* 0x000fe2000f8e00ff */
[----:B------:R-:W-:Y:S01]  /*4f40*/  @P0 R2UR UR50, R45 ;  /* 0x000000002d3202ca */ /* 0x000fe200000e0000 */
[----:B------:R-:W-:Y:S01]  /*4f50*/  UIADD3 UR6, UP0, UPT, UR62, 0x80, URZ ;  /* 0x000000803e067890 */ /* 0x000fe2000ff1e0ff */
[----:B------:R-:W-:Y:S01]  /*4f60*/  R2UR UR43, R22 ;  /* 0x00000000162b72ca */ /* 0x000fe200000e0000 */
[----:B------:R-:W-:Y:S01]  /*4f70*/  ULEA UR8, UR9, UR23, 0xf ;  /* 0x0000001709087291 */ /* 0x000fe2000f8e78ff */
[----:B------:R-:W-:Y:S01]  /*4f80*/  SHF.L.U32 R59, R46, 0x1f, RZ ;  /* 0x0000001f2e3b7819 */ /* 0x000fe200000006ff */
[----:B------:R-:W-:Y:S01]  /*4f90*/  UPRMT UR4, UR4, 0x40, UR5 ;  /* 0x0000004004047896 */ /* 0x000fe20008000005 */
[----:B------:R-:W-:Y:S01]  /*4fa0*/  R2UR UR44, R34 ;  /* 0x00000000222c72ca */ /* 0x000fe200000e0000 */
[----:B------:R-:W-:Y:S01]  /*4fb0*/  UIADD3 UR48, UPT, UPT, UR8, 0x8400, URZ ;  /* 0x0000840008307890 */ /* 0x000fe2000fffe0ff */
[----:B------:R3:W4:Y:S01]  /*4fc0*/  SYNCS.PHASECHK.TRANS64.TRYWAIT P2, [UR7+0x20], R59 ;  /* 0x0000203bff0075a7 */ /* 0x0007220008041107 */
[----:B------:R-:W-:Y:S01]  /*4fd0*/  UIADD3.X UR7, UPT, UPT, URZ, UR63, URZ, UP0, !UPT ;  /* 0x0000003fff077290 */ /* 0x000fe200087fe4ff */
[----:B------:R-:W-:Y:S01]  /*4fe0*/  R2UR UR45, R23 ;  /* 0x00000000172d72ca */ /* 0x000fe200000e0000 */
[----:B------:R-:W-:Y:S01]  /*4ff0*/  UPRMT UR4, UR4, 0x5410, URZ ;  /* 0x0000541004047896 */ /* 0x000fe200080000ff */
[----:B------:R-:W-:Y:S01]  /*5000*/  MOV.SPILL R58, UR69 ;  /* 0x00000045003a7c02 */ /* 0x000fe20009000f00 */
[----:B------:R-:W-:Y:S01]  /*5010*/  UMOV UR11, UR50 ;  /* 0x00000032000b7c82 */ /* 0x000fe20008000000 */
[----:B------:R-:W-:Y:S01]  /*5020*/  UIADD3 UR16, UPT, UPT, UR8, 0x8800, URZ ;  /* 0x0000880008107890 */ /* 0x000fe2000fffe0ff */
[----:B------:R-:W-:Y:S01]  /*5030*/  R2UR UR69, R21 ;  /* 0x00000000154572ca */ /* 0x000fe200000e0000 */
[----:B------:R-:W-:Y:S01]  /*5040*/  UIADD3 UR18, UPT, UPT, UR11, 0x20, URZ ;  /* 0x000000200b127890 */ /* 0x000fe2000fffe0ff */
[----:B------:R-:W-:Y:S01]  /*5050*/  MOV.SPILL R57, UR68 ;  /* 0x0000004400397c02 */ /* 0x000fe20009000f00 */
[----:B------:R-:W-:Y:S01]  /*5060*/  UMOV UR19, UR51 ;  /* 0x0000003300137c82 */ /* 0x000fe20008000000 */
[----:B------:R-:W-:Y:S01]  /*5070*/  UMOV UR20, UR52 ;  /* 0x0000003400147c82 */ /* 0x000fe20008000000 */
[----:B------:R1:W-:Y:S01]  /*5080*/  UTMALDG.4D.IM2COL [UR48], [UR6], UR4 ;  /* 0x00000030060073b4 */ /* 0x0003e20008058004 */
[----:B------:R-:W-:Y:S01]  /*5090*/  UMOV UR5, UR53 ;  /* 0x0000003500057c82 */ /* 0x000fe20008000000 */
[----:B------:R-:W-:Y:S01]  /*50a0*/  UMOV UR15, UR49 ;  /* 0x00000031000f7c82 */ /* 0x000fe20008000000 */
[----:B------:R-:W-:Y:S01]  /*50b0*/  UMOV UR21, UR5 ;  /* 0x0000000500157c82 */ /* 0x000fe20008000000 */
[----:B------:R-:W-:Y:S01]  /*50c0*/  UMOV UR17, UR15 ;  /* 0x0000000f00117c82 */ /* 0x000fe20008000000 */
[----:B------:R-:W-:Y:S01]  /*50d0*/  UIADD3 UR40, UPT, UPT, UR8, 0x8c00, URZ ;  /* 0x00008c0008287890 */ /* 0x000fe2000fffe0ff */
[----:B------:R-:W-:Y:S01]  /*50e0*/  R2UR UR68, R33 ;  /* 0x00000000214472ca */ /* 0x000fe200000e0000 */
[----:B------:R-:W-:Y:S01]  /*50f0*/  UMOV UR41, UR15 ;  /* 0x0000000f00297c82 */ /* 0x000fe20008000000 */
[----:B------:R5:W-:Y:S01]  /*5100*/  UTMALDG.4D.IM2COL [UR16], [UR6], UR4 ;  /* 0x00000010060073b4 */ /* 0x000be20008058004 */
[----:B------:R-:W-:Y:S01]  /*5110*/  UMOV UR42, UR11 ;  /* 0x0000000b002a7c82 */ /* 0x000fe20008000000 */
[----:B------:R-:W-:Y:S01]  /*5120*/  UIADD3 UR24, UPT, UPT, UR8, 0x9000, URZ ;  /* 0x0000900008187890 */ /* 0x000fe2000fffe0ff */
[----:B------:R-:W-:Y:S01]  /*5130*/  MOV.SPILL R56, UR67 ;  /* 0x0000004300387c02 */ /* 0x000fe20009000f00 */
[----:B------:R-:W-:Y:S01]  /*5140*/  UMOV UR25, UR15 ;  /* 0x0000000f00197c82 */ /* 0x000fe20008000000 */
[----:B------:R-:W-:Y:S01]  /*5150*/  R2UR UR67, R20 ;  /* 0x00000000144372ca */ /* 0x000fe200000e0000 */
[----:B------:R-:W-:Y:S01]  /*5160*/  UMOV UR26, UR18 ;  /* 0x00000012001a7c82 */ /* 0x000fe20008000000 */
[----:B------:R-:W-:Y:S01]  /*5170*/  UIADD3 UR64, UPT, UPT, UR8, 0x9400, URZ ;  /* 0x0000940008407890 */ /* 0x000fe2000fffe0ff */
[----:B------:R3:W-:Y:S01]  /*5180*/  UTMALDG.4D.IM2COL [UR40], [UR6], UR4 ;  /* 0x00000028060073b4 */ /* 0x0007e20008058004 */
[----:B------:R-:W-:Y:S01]  /*5190*/  UMOV UR5, UR45 ;  /* 0x0000002d00057c82 */ /* 0x000fe20008000000 */
[----:B------:R-:W-:Y:S01]  /*51a0*/  UMOV UR65, UR15 ;  /* 0x0000000f00417c82 */ /* 0x000fe20008000000 */
[----:B------:R-:W-:Y:S01]  /*51b0*/  UMOV UR29, UR5 ;  /* 0x00000005001d7c82 */ /* 0x000fe20008000000 */
[----:B------:R-:W-:Y:S01]  /*51c0*/  UMOV UR66, UR11 ;  /* 0x0000000b00427c82 */ /* 0x000fe20008000000 */
[----:B------:R-:W-:Y:S01]  /*51d0*/  UMOV UR5, UR69 ;  /* 0x0000004500057c82 */ /* 0x000fe20008000000 */
[----:B--2---:R-:W-:Y:S01]  /*51e0*/  MOV.SPILL R38, UR37 ;  /* 0x0000002500267c02 */ /* 0x004fe20009000f00 */
        /* <DEDUP_REMOVED lines=11> */
[----:B------:R-:W-:Y:S01]  /*52a0*/  UIADD3 UR56, UPT, UPT, UR8, 0xe400, URZ ;  /* 0x0000e40008387890 */ /* 0x000fe2000fffe0ff */
[----:B------:R-:W-:Y:S01]  /*52b0*/  IMAD.U32 R45, RZ, RZ, UR12 ;  /* 0x0000000cff2d7e24 */ /* 0x000fe2000f8e00ff */
[----:B------:R-:W-:Y:S01]  /*52c0*/  UMOV UR57, UR15 ;  /* 0x0000000f00397c82 */ /* 0x000fe20008000000 */
[----:B------:R-:W-:Y:S01]  /*52d0*/  UMOV UR58, UR11 ;  /* 0x0000000b003a7c82 */ /* 0x000fe20008000000 */
[----:B------:R-:W-:Y:S01]  /*52e0*/  MOV.SPILL R55, UR54 ;  /* 0x0000003600377c02 */ /* 0x000fe20009000f00 */
[----:B-1----:R-:W-:Y:S01]  /*52f0*/  UIADD3 UR48, UPT, UPT, UR8, 0x9c00, URZ ;  /* 0x00009c0008307890 */ /* 0x002fe2000fffe0ff */
[----:B------:R-:W-:Y:S01]  /*5300*/  R2UR UR51, R18 ;  /* 0x00000000123372ca */ /* 0x000fe200000e0000 */
[----:B------:R-:W-:Y:S01]  /*5310*/  UMOV UR49, UR15 ;  /* 0x0000000f00317c82 */ /* 0x000fe20008000000 */
[----:B------:R-:W-:Y:S01]  /*5320*/  R2UR UR52, R32 ;  /* 0x00000000203472ca */ /* 0x000fe200000e0000 */
[----:B------:R-:W-:Y:S01]  /*5330*/  UMOV UR50, UR11 ;  /* 0x0000000b00327c82 */ /* 0x000fe20008000000 */
[----:B------:R-:W-:Y:S01]  /*5340*/  R2UR UR53, R19 ;  /* 0x00000000133572ca */ /* 0x000fe200000e0000 */
[----:B------:R-:W-:Y:S01]  /*5350*/  VIADD R45, R45, 0x1 ;  /* 0x000000012d2d7836 */ /* 0x000fe20000000000 */
[----:B------:R-:W-:Y:S01]  /*5360*/  R2UR.FILL UR54, R55 ;  /* 0x00000000373672ca */ /* 0x000fe200004e0000 */
[----:B-----5:R-:W-:Y:S01]  /*5370*/  UMOV UR17, UR43 ;  /* 0x0000002b00117c82 */ /* 0x020fe20008000000 */
[----:B------:R-:W-:Y:S01]  /*5380*/  UMOV UR16, UR44 ;  /* 0x0000002c00107c82 */ /* 0x000fe20008000000 */
[----:B------:R-:W-:Y:S01]  /*5390*/  UMOV UR27, UR17 ;  /* 0x00000011001b7c82 */ /* 0x000fe20008000000 */
[----:B------:R-:W-:Y:S01]  /*53a0*/  UMOV UR28, UR16 ;  /* 0x00000010001c7c82 */ /* 0x000fe20008000000 */
[----:B------:R-:W-:Y:S01]  /*53b0*/  UIADD3 UR16, UPT, UPT, UR8, 0x9800, URZ ;  /* 0x0000980008107890 */ /* 0x000fe2000fffe0ff */
[----:B------:R1:W-:Y:S01]  /*53c0*/  UTMALDG.4D.IM2COL [UR24], [UR6], UR4 ;  /* 0x00000018060073b4 */ /* 0x0003e20008058004 */
[----:B------:R-:W-:Y:S01]  /*53d0*/  UMOV UR19, UR67 ;  /* 0x0000004300137c82 */ /* 0x000fe20008000000 */
[----:B------:R-:W-:Y:S01]  /*53e0*/  UMOV UR20, UR68 ;  /* 0x0000004400147c82 */ /* 0x000fe20008000000 */
[----:B------:R-:W-:Y:S01]  /*53f0*/  UMOV UR17, UR15 ;  /* 0x0000000f00117c82 */ /* 0x000fe20008000000 */
[----:B------:R-:W-:Y:S01]  /*5400*/  UMOV UR21, UR5 ;  /* 0x0000000500157c82 */ /* 0x000fe20008000000 */
[----:B---3--:R-:W-:Y:S01]  /*5410*/  R2UR UR43, R16 ;  /* 0x00000000102b72ca */ /* 0x008fe200000e0000 */
[----:B------:R-:W-:Y:S01]  /*5420*/  UIADD3 UR40, UPT, UPT, UR8, 0xa400, URZ ;  /* 0x0000a40008287890 */ /* 0x000fe2000fffe0ff */
[----:B------:R-:W-:Y:S01]  /*5430*/  R2UR UR44, R31 ;  /* 0x000000001f2c72ca */ /* 0x000fe200000e0000 */
[----:B------:R2:W-:Y:S01]  /*5440*/  UTMALDG.4D.IM2COL [UR64], [UR6], UR4 ;  /* 0x00000040060073b4 */ /* 0x0005e20008058004 */
[----:B------:R-:W-:Y:S01]  /*5450*/  R2UR UR45, R17 ;  /* 0x00000000112d72ca */ /* 0x000fe200000e0000 */
[----:B------:R-:W-:Y:S01]  /*5460*/  UMOV UR5, UR53 ;  /* 0x0000003500057c82 */ /* 0x000fe20008000000 */
[----:B------:R-:W-:Y:S01]  /*5470*/  ISETP.NE.AND P1, PT, R45, R2, PT ;  /* 0x000000022d00720c */ /* 0x000fe20003f25270 */
[----:B------:R3:W-:Y:S01]  /*5480*/  UTMALDG.4D.IM2COL [UR16], [UR6], UR4 ;  /* 0x00000010060073b4 */ /* 0x0007e20008058004 */
[----:B------:R5:W-:Y:S01]  /*5490*/  UTMALDG.4D.IM2COL [UR48], [UR6], UR4 ;  /* 0x00000030060073b4 */ /* 0x000be20008058004 */
[----:B-1----:R-:W-:Y:S01]  /*54a0*/  UIADD3 UR24, UPT, UPT, UR8, 0xa000, URZ ;  /* 0x0000a00008187890 */ /* 0x002fe2000fffe0ff */
[----:B------:R-:W-:Y:S07]  /*54b0*/  UMOV UR29, UR5 ;  /* 0x00000005001d7c82 */ /* 0x000fee0008000000 */
[----:B------:R-:W-:Y:S01]  /*54c0*/  UMOV UR5, UR45 ;  /* 0x0000002d00057c82 */ /* 0x000fe20008000000 */
[----:B--2---:R-:W-:Y:S01]  /*54d0*/  R2UR UR67, R12 ;  /* 0x000000000c4372ca */ /* 0x004fe200000e0000 */
[----:B------:R-:W-:Y:S01]  /*54e0*/  UIADD3 UR64, UPT, UPT, UR8, 0xb400, URZ ;  /* 0x0000b40008407890 */ /* 0x000fe2000fffe0ff */
[----:B------:R-:W-:Y:S02]  /*54f0*/  R2UR UR68, R29 ;  /* 0x000000001d4472ca */ /* 0x000fe400000e0000 */
[----:B------:R-:W-:Y:S01]  /*5500*/  R2UR UR69, R13 ;  /* 0x000000000d4572ca */ /* 0x000fe200000e0000 */
[----:B---3--:R-:W-:Y:S01]  /*5510*/  UMOV UR17, UR51 ;  /* 0x0000003300117c82 */ /* 0x008fe20008000000 */
        /* <DEDUP_REMOVED lines=9> */
[----:B-----5:R-:W-:Y:S01]  /*55b0*/  R2UR UR51, R10 ;  /* 0x000000000a3372ca */ /* 0x020fe200000e0000 */
[----:B------:R-:W-:Y:S01]  /*55c0*/  UIADD3 UR48, UPT, UPT, UR8, 0xbc00, URZ ;  /* 0x0000bc0008307890 */ /* 0x000fe2000fffe0ff */
[----:B------:R-:W-:Y:S01]  /*55d0*/  R2UR UR52, R28 ;  /* 0x000000001c3472ca */ /* 0x000fe200000e0000 */
[----:B------:R2:W-:Y:S01]  /*55e0*/  UTMALDG.4D.IM2COL [UR40], [UR6], UR4 ;  /* 0x00000028060073b4 */ /* 0x0005e20008058004 */
[----:B------:R-:W-:Y:S01]  /*55f0*/  R2UR UR53, R11 ;  /* 0x000000000b3572ca */ /* 0x000fe200000e0000 */
[----:B------:R-:W-:Y:S01]  /*5600*/  UMOV UR5, UR37 ;  /* 0x0000002500057c82 */ /* 0x000fe20008000000 */
[----:B------:R3:W-:Y:S01]  /*5610*/  UTMALDG.4D.IM2COL [UR16], [UR6], UR4 ;  /* 0x00000010060073b4 */ /* 0x0007e20008058004 */
[----:B------:R5:W-:Y:S01]  /*5620*/  UTMALDG.4D.IM2COL [UR32], [UR6], UR4 ;  /* 0x00000020060073b4 */ /* 0x000be20008058004 */
[----:B-1----:R-:W-:Y:S01]  /*5630*/  UIADD3 UR24, UPT, UPT, UR8, 0xb000, URZ ;  /* 0x0000b00008187890 */ /* 0x002fe2000fffe0ff */
[----:B------:R-:W-:Y:S01]  /*5640*/  UMOV UR29, UR5 ;  /* 0x00000005001d7c82 */ /* 0x000fe20008000000 */
        /* <DEDUP_REMOVED lines=26> */
[----:B--2---:R-:W-:Y:S01]  /*57f0*/  R2UR.FILL UR69, R58 ;  /* 0x000000003a4572ca */ /* 0x004fe200004e0000 */
[----:B------:R-:W-:Y:S01]  /*5800*/  UIADD3 UR64, UPT, UPT, UR8, 0xdc00, URZ ;  /* 0x0000dc0008407890 */ /* 0x000fe2000fffe0ff */
[----:B------:R-:W-:Y:S02]  /*5810*/  R2UR.FILL UR68, R57 ;  /* 0x00000000394472ca */ /* 0x000fe400004e0000 */
[----:B------:R-:W-:Y:S01]  /*5820*/  R2UR.FILL UR67, R56 ;  /* 0x00000000384372ca */ /* 0x000fe200004e0000 */
        /* <DEDUP_REMOVED lines=10> */
[----:B-----5:R-:W-:Y:S01]  /*58d0*/  R2UR.FILL UR53, R54 ;  /* 0x00000000363572ca */ /* 0x020fe200004e0000 */
[----:B------:R-:W-:Y:S01]  /*58e0*/  UIADD3 UR48, UPT, UPT, UR8, 0xec00, URZ ;  /* 0x0000ec0008307890 */ /* 0x000fe2000fffe0ff */
[----:B------:R-:W-:Y:S01]  /*58f0*/  R2UR.FILL UR52, R53 ;  /* 0x00000000353472ca */ /* 0x000fe200004e0000 */
[----:B------:R2:W-:Y:S01]  /*5900*/  UTMALDG.4D.IM2COL [UR40], [UR6], UR4 ;  /* 0x00000028060073b4 */ /* 0x0005e20008058004 */
[----:B------:R-:W-:Y:S01]  /*5910*/  R2UR.FILL UR51, R52 ;  /* 0x00000000343372ca */ /* 0x000fe200004e0000 */
[----:B------:R-:W-:Y:S01]  /*5920*/  UMOV UR5, UR37 ;  /* 0x0000002500057c82 */ /* 0x000fe20008000000 */
[----:B------:R3:W-:Y:S01]  /*5930*/  UTMALDG.4D.IM2COL [UR16], [UR6], UR4 ;  /* 0x00000010060073b4 */ /* 0x0007e20008058004 */
[----:B------:R5:W-:Y:S01]  /*5940*/  UTMALDG.4D.IM2COL [UR32], [UR6], UR4 ;  /* 0x00000020060073b4 */ /* 0x000be20008058004 */
[----:B-1----:R-:W-:Y:S01]  /*5950*/  UIADD3 UR24, UPT, UPT, UR8, 0xd000, URZ ;  /* 0x0000d00008187890 */ /* 0x002fe2000fffe0ff */
        /* <DEDUP_REMOVED lines=18> */
[----:B------:R-:W-:Y:S01]  /*5a80*/  UTMALDG.4D.IM2COL [UR72], [UR6], UR4 ;  /* 0x00000048060073b4 */ /* 0x000fe20008058004 */
[----:B------:R-:W-:Y:S01]  /*5a90*/  R2UR.FILL UR35, R36 ;  /* 0x00000000242372ca */ /* 0x000fe200004e0000 */
[----:B------:R-:W-:Y:S01]  /*5aa0*/  IMAD.U32 R37, RZ, RZ, UR13 ;  /* 0x0000000dff257e24 */ /* 0x000fe2000f8e00ff */
[----:B------:R-:W-:Y:S03]  /*5ab0*/  SEL R36, R45, RZ, P1 ;  /* 0x000000ff2d247207 */ /* 0x000fe60000800000 */
[----:B------:R-:W-:Y:S01]  /*5ac0*/  VIADD R37, R37, 0x1 ;  /* 0x0000000125257836 */ /* 0x000fe20000000000 */
[----:B------:R2:W-:Y:S01]  /*5ad0*/  UTMALDG.4D.IM2COL [UR16], [UR6], UR4 ;  /* 0x00000010060073b4 */ /* 0x0005e20008058004 */
[----:B------:R-:W-:Y:S05]  /*5ae0*/  @P1 IMAD R37, RZ, RZ, UR13 ;  /* 0x0000000dff251e24 */ /* 0x000fea000f8e02ff */
[C---:B------:R-:W-:Y:S01]  /*5af0*/  ISETP.NE.AND P0, PT, R37.reuse, R0, PT ;  /* 0x000000002500720c */ /* 0x040fe20003f05270 */
[----:B------:R-:W-:Y:S03]  /*5b00*/  UTMALDG.4D.IM2COL [UR64], [UR6], UR4 ;  /* 0x00000040060073b4 */ /* 0x000fe60008058004 */
[----:B------:R-:W-:Y:S01]  /*5b10*/  SEL R37, R37, RZ, P0 ;  /* 0x000000ff25257207 */ /* 0x000fe20000000000 */
        /* <DEDUP_REMOVED lines=24> */
[----:B-1----:R-:W-:Y:S02]  /*5ca0*/  UIADD3 UR24, UPT, UPT, UR8, 0x10000, URZ ;  /* 0x0001000008187890 */ /* 0x002fe4000fffe0ff */
[----:B------:R-:W-:Y:S01]  /*5cb0*/  ULEA UR8, UR9, UR23, 0xe ;  /* 0x0000001709087291 */ /* 0x000fe2000f8e70ff */
[----:B------:R-:W-:Y:S01]  /*5cc0*/  UMOV UR27, UR35 ;  /* 0x00000023001b7c82 */ /* 0x000fe20008000000 */
[----:B------:R-:W-:Y:S01]  /*5cd0*/  UMOV UR28, UR36 ;  /* 0x00000024001c7c82 */ /* 0x000fe20008000000 */
[----:B------:R-:W-:Y:S01]  /*5ce0*/  UMOV UR29, UR37 ;  /* 0x00000025001d7c82 */ /* 0x000fe20008000000 */
[----:B------:R-:W-:Y:S03]  /*5cf0*/  UMOV UR9, UR15 ;  /* 0x0000000f00097c82 */ /* 0x000fe60008000000 */
[----:B------:R1:W-:Y:S01]  /*5d00*/  UTMALDG.4D.IM2COL [UR24], [UR6], UR4 ;  /* 0x00000018060073b4 */ /* 0x0003e20008058004 */
[----:B--2---:R-:W-:Y:S01]  /*5d10*/  UIADD3 UR16, UPT, UPT, UR8, 0x28400, URZ ;  /* 0x0002840008107890 */ /* 0x004fe2000fffe0ff */
[----:B------:R-:W-:Y:S01]  /*5d20*/  R2UR UR18, R39 ;  /* 0x00000000271272ca */ /* 0x000fe200000e0000 */
[----:B------:R-:W-:Y:S01]  /*5d30*/  UIADD3 UR8, UPT, UPT, UR8, 0x2a400, URZ ;  /* 0x0002a40008087890 */ /* 0x000fe2000fffe0ff */
[----:B------:R-:W-:Y:S01]  /*5d40*/  UMOV UR20, UR12 ;  /* 0x0000000c00147c82 */ /* 0x000fe20008000000 */
[----:B------:R-:W-:Y:S01]  /*5d50*/  UMOV UR21, UR13 ;  /* 0x0000000d00157c82 */ /* 0x000fe20008000000 */
[----:B------:R-:W-:Y:S01]  /*5d60*/  UMOV UR19, UR11 ;  /* 0x0000000b00137c82 */ /* 0x000fe20008000000 */
[----:B-1----:R-:W-:Y:S01]  /*5d70*/  UIADD3 UR4, UP0, UPT, UR62, 0x180, URZ ;  /* 0x000001803e047890 */ /* 0x002fe2000ff1e0ff */
[----:B------:R-:W-:Y:S01]  /*5d80*/  UMOV UR6, 0x0 ;  /* 0x0000000000067882 */ /* 0x000fe20000000000 */
[----:B------:R-:W-:Y:S02]  /*5d90*/  UMOV UR7, 0x10000000 ;  /* 0x1000000000077882 */ /* 0x000fe40000000000 */
[----:B------:R-:W-:Y:S02]  /*5da0*/  UIADD3.X UR5, UPT, UPT, URZ, UR63, URZ, UP0, !UPT ;  /* 0x0000003fff057290 */ /* 0x000fe400087fe4ff */
[----:B------:R-:W-:Y:S07]  /*5db0*/  UISETP.GT.U32.AND UP0, UPT, UR14, 0x1, UPT ;  /* 0x000000010e00788c */ /* 0x000fee000bf04070 */
[----:B------:R-:W-:Y:S01]  /*5dc0*/  UTMALDG.4D [UR16], [UR4], desc[UR6] ;  /* 0x00000610040075b4 */ /* 0x000fe20008019000 */
[----:B------:R1:W-:Y:S02]  /*5dd0*/  UTMALDG.4D [UR8], [UR4], desc[UR6] ;  /* 0x00000608040075b4 */ /* 0x0003e40008019000 */
[----:B-1----:R-:W-:Y:S01]  /*5de0*/  R2UR UR4, R36 ;  /* 0x00000000240472ca */ /* 0x002fe200000e0000 */
[----:B------:R-:W-:Y:S01]  /*5df0*/  VIADD R36, R5, 0x1 ;  /* 0x0000000105247836 */ /* 0x000fe20000000000 */
[----:B------:R-:W-:Y:S01]  /*5e00*/  R2UR UR5, R37 ;  /* 0x00000000250572ca */ /* 0x000fe200000e0000 */
[----:B------:R-:W-:Y:S01]  /*5e10*/  @P0 IMAD.MOV R36, RZ, RZ, R5 ;  /* 0x000000ffff240224 */ /* 0x000fe200078e0205 */
[----:B------:R-:W-:Y:S03]  /*5e20*/  UMOV UR9, UR31 ;  /* 0x0000001f00097c82 */ /* 0x000fe60008000000 */
[----:B------:R-:W-:Y:S06]  /*5e30*/  IMAD.MOV.U32 R5, RZ, RZ, R36 ;  /* 0x000000ffff057224 */ /* 0x000fec00078e0024 */
[----:B------:R-:W-:Y:S01]  /*5e40*/  IMAD.U32 R45, RZ, RZ, UR4 ;  /* 0x00000004ff2d7e24 */ /* 0x000fe2000f8e00ff */
[----:B------:R-:W-:Y:S01]  /*5e50*/  UIADD3 UR4, UPT, UPT, UR14, -0x1, URZ ;  /* 0xffffffff0e047890 */ /* 0x000fe2000fffe0ff */
[----:B------:R-:W-:Y:S06]  /*5e60*/  IMAD.U32 R46, RZ, RZ, UR5 ;  /* 0x00000005ff2e7e24 */ /* 0x000fec000f8e00ff */
[----:B------:R-:W-:Y:S01]  /*5e70*/  UMOV UR14, UR4 ;  /* 0x00000004000e7c82 */ /* 0x000fe20008000000 */
[----:B----4-:R-:W-:Y:S05]  /*5e80*/  BRA.U UP0, `(.L_x_28) ;  /* 0xffffffed00887547 */ /* 0x010fea000b83ffff */
.L_x_23:
[----:B------:R-:W-:Y:S01]  /*5e90*/  SHF.L.U32 R3, R8, 0x1f, RZ ;  /* 0x0000001f08037819 */ /* 0x000fe200000006ff */
[----:B------:R-:W-:-:S03]  /*5ea0*/  NOP ;  /* 0x0000000000007918 */ /* 0x000fc60000000000 */
[----:B------:R-:W3:Y:S02]  /*5eb0*/  SYNCS.PHASECHK.TRANS64.TRYWAIT P0, [UR23+0x90], R3 ;  /* 0x00009003ff0075a7 */ /* 0x000ee40008001117 */
[----:B---3--:R-:W-:Y:S05]  /*5ec0*/  @!P0 BRA `(.L_x_29) ;  /* 0x0000006c00008947 */ /* 0x008fea0003800000 */
.L_x_126:
[----:B------:R-:W3:Y:S01]  /*5ed0*/  LDS.128 R12, [UR23+0xd0] ;  /* 0x0000d017ff0c7984 */ /* 0x000ee20008000c00 */
[----:B------:R-:W-:Y:S01]  /*5ee0*/  UIADD3 UR4, UPT, UPT, UR23, 0x98, URZ ;  /* 0x0000009817047890 */ /* 0x000fe2000fffe0ff */
[----:B------:R-:W-:Y:S01]  /*5ef0*/  R2UR UR8, R44 ;  /* 0x000000002c0872ca */ /* 0x000fe200000e0000 */
[----:B------:R-:W-:Y:S01]  /*5f00*/  UISETP.GE.AND UP0, UPT, UR54, 0x1, UPT ;  /* 0x000000013600788c */ /* 0x000fe2000bf06270 */
[----:B------:R-:W-:Y:S01]  /*5f10*/  @!PT LDS RZ, [RZ] ;  /* 0x00000000fffff984 */ /* 0x000fe20000000800 */
[----:B------:R-:W-:Y:S01]  /*5f20*/  @!PT LDS RZ, [RZ] ;  /* 0x00000000fffff984 */ /* 0x000fe20000000800 */
[----:B------:R-:W-:Y:S01]  /*5f30*/  @!PT LDS RZ, [RZ] ;  /* 0x00000000fffff984 */ /* 0x000fe20000000800 */
[----:B------:R-:W-:Y:S01]  /*5f40*/  @!PT LDS RZ, [RZ] ;  /* 0x00000000fffff984 */ /* 0x000fe20000000800 */
[----:B------:R4:W-:Y:S06]  /*5f50*/  MEMBAR.ALL.CTA ;  /* 0x0000000000007992 */ /* 0x0009ec0000008000 */
[----:B----4-:R-:W4:Y:S01]  /*5f60*/  FENCE.VIEW.ASYNC.S ;  /* 0x00000000000073c6 */ /* 0x010f220000000000 */
[----:B------:R-:W-:Y:S01]  /*5f70*/  UPRMT UR4, URZ, 0x654, UR4 ;  /* 0x00000654ff047896 */ /* 0x000fe20008000004 */
[----:B------:R-:W-:-:S08]  /*5f80*/  R2UR UR7, R43 ;  /* 0x000000002b0772ca */ /* 0x000fd000000e0000 */
[----:B----4-:R-:W-:Y:S01]  /*5f90*/  SYNCS.ARRIVE.TRANS64.RED.A1T0 RZ, [UR4], RZ ;  /* 0x000000ffffff79a7 */ /* 0x010fe20008100404 */
[----:B---3--:R-:W-:-:S13]  /*5fa0*/  LOP3.LUT P0, RZ, R14, 0x1, RZ, 0xc0, !PT ;  /* 0x000000010eff7812 */ /* 0x008fda000780c0ff */
[----:B------:R-:W-:Y:S01]  /*5fb0*/  VOTEU.ANY UP1, P0 ;  /* 0x0000000000ff7886 */ /* 0x000fe20000020100 */
[----:B------:R-:W-:-:S13]  /*5fc0*/  PLOP3.LUT P0, PT, PT, PT, UP1, 0x80, 0x8 ;  /* 0x000000000008781c */ /* 0x000fda0003f0f018 */
[----:B-1----:R-:W-:Y:S02]  /*5fd0*/  @P0 MOV R0, R12 ;  /* 0x0000000c00000202 */ /* 0x002fe40000000f00 */
[----:B------:R-:W-:Y:S02]  /*5fe0*/  @P0 LOP3.LUT R12, R13, 0xffff, RZ, 0xc0, !PT ;  /* 0x0000ffff0d0c0812 */ /* 0x000fe400078ec0ff */
[----:B------:R-:W-:Y:S02]  /*5ff0*/  @P0 R2UR UR6, R0 ;  /* 0x00000000000602ca */ /* 0x000fe400000e0000 */
[----:B------:R-:W-:-:S11]  /*6000*/  @P0 R2UR UR5, R12 ;  /* 0x000000000c0502ca */ /* 0x000fd600000e0000 */
[----:B------:R-:W-:Y:S02]  /*6010*/  @UP1 UMOV UR8, UR6 ;  /* 0x0000000600081c82 */ /* 0x000fe40008000000 */
[----:B------:R-:W-:Y:S01]  /*6020*/  @UP1 UMOV UR7, UR5 ;  /* 0x0000000500071c82 */ /* 0x000fe20008000000 */
[----:B------:R-:W-:Y:S02]  /*6030*/  IMAD.U32 R44, RZ, RZ, UR8 ;  /* 0x00000008ff2c7e24 */ /* 0x000fe4000f8e00ff */
[----:B------:R-:W-:Y:S01]  /*6040*/  IMAD.U32 R43, RZ, RZ, UR7 ;  /* 0x00000007ff2b7e24 */ /* 0x000fe2000f8e00ff */
[----:B------:R-:W-:Y:S06]  /*6050*/  BRA.U !UP0, `(.L_x_30) ;  /* 0x0000000108ec7547 */ /* 0x000fec000b800000 */
[----:B------:R-:W1:Y:S01]  /*6060*/  LDCU.128 UR16, c[0x0][0xb10] ;  /* 0x00016200ff1077ac */ /* 0x000e620008000c00 */
[----:B------:R-:W-:Y:S02]  /*6070*/  R2UR UR8, R41 ;  /* 0x00000000290872ca */ /* 0x000fe400000e0000 */
[----:B------:R-:W-:Y:S01]  /*6080*/  R2UR UR9, R42 ;  /* 0x000000002a0972ca */ /* 0x000fe200000e0000 */
[----:B------:R-:W3:Y:S01]  /*6090*/  LDCU UR20, c[0x0][0xb20] ;  /* 0x00016400ff1477ac */ /* 0x000ee20008000800 */
[----:B------:R-:W-:Y:S02]  /*60a0*/  R2UR UR24, R43 ;  /* 0x000000002b1872ca */ /* 0x000fe400000e0000 */
[----:B------:R-:W-:Y:S01]  /*60b0*/  R2UR UR21, R44 ;  /* 0x000000002c1572ca */ /* 0x000fe200000e0000 */
[----:B------:R-:W4:Y:S01]  /*60c0*/  LDCU UR13, c[0x0][0xb0c] ;  /* 0x00016180ff0d77ac */ /* 0x000f220008000800 */
[----:B------:R-:W2:Y:S01]  /*60d0*/  LDCU.64 UR14, c[0x0][0xb28] ;  /* 0x00016500ff0e77ac */ /* 0x000ea20008000a00 */
[----:B------:R-:W-:-:S04]  /*60e0*/  UISETP.NE.AND UP3, UPT, UR54, 0x1, UPT ;  /* 0x000000013600788c */ /* 0x000fc8000bf65270 */
[----:B-1----:R-:W-:Y:S02]  /*60f0*/  UIMAD.WIDE.U32 UR4, UR8, UR19, URZ ;  /* 0x00000013080472a5 */ /* 0x002fe4000f8e00ff */
[----:B------:R-:W-:Y:S02]  /*6100*/  UIMAD.WIDE.U32 UR6, UR9, UR16, URZ ;  /* 0x00000010090672a5 */ /* 0x000fe4000f8e00ff */
[----:B------:R-:W-:Y:S02]  /*6110*/  UISETP.NE.AND UP0, UPT, UR18, 0x1, UPT ;  /* 0x000000011200788c */ /* 0x000fe4000bf05270 */
[----:B------:R-:W-:Y:S01]  /*6120*/  UIMAD.WIDE.U32 UR10, UR24, UR19, URZ ;  /* 0x00000013180a72a5 */ /* 0x000fe2000f8e00ff */
[----:B------:R-:W-:Y:S01]  /*6130*/  UMOV UR4, UR5 ;  /* 0x0000000500047c82 */ /* 0x000fe20008000000 */
[----:B----4-:R-:W-:Y:S02]  /*6140*/  UISETP.NE.AND UP2, UPT, UR13, 0x1, UPT ;  /* 0x000000010d00788c */ /* 0x010fe4000bf45270 */
[----:B---3--:R-:W-:-:S03]  /*6150*/  USHF.R.U32.HI UR5, URZ, UR20, UR4 ;  /* 0x00000014ff057299 */ /* 0x008fc60008011604 */
[----:B------:R-:W-:Y:S01]  /*6160*/  UMOV UR4, UR7 ;  /* 0x0000000700047c82 */ /* 0x000fe20008000000 */
[----:B------:R-:W-:Y:S02]  /*6170*/  USEL UR8, UR8, UR5, !UP0 ;  /* 0x0000000508087287 */ /* 0x000fe4000c000000 */
[----:B------:R-:W-:Y:S02]  /*6180*/  USHF.R.U32.HI UR4, URZ, UR17, UR4 ;  /* 0x00000011ff047299 */ /* 0x000fe40008011604 */
[----:B------:R-:W-:Y:S02]  /*6190*/  UIMAD.WIDE.U32 UR6, UR21, UR16, URZ ;  /* 0x00000010150672a5 */ /* 0x000fe4000f8e00ff */
[----:B------:R-:W-:Y:S02]  /*61a0*/  USEL UR12, UR9, UR4, !UP2 ;  /* 0x00000004090c7287 */ /* 0x000fe4000d000000 */
[----:B--2---:R-:W-:Y:S01]  /*61b0*/  UIMAD.WIDE.U32 UR4, UR8, UR14, URZ ;  /* 0x0000000e080472a5 */ /* 0x004fe2000f8e00ff */
[----:B------:R-:W-:Y:S01]  /*61c0*/  UMOV UR9, UR11 ;  /* 0x0000000b00097c82 */ /* 0x000fe20008000000 */
[----:B------:R-:W-:-:S02]  /*61d0*/  UIMAD.WIDE.U32 UR10, UR12, UR14, URZ ;  /* 0x0000000e0c0a72a5 */ /* 0x000fc4000f8e00ff */
[----:B------:R-:W-:-:S03]  /*61e0*/  USHF.R.U32.HI UR9, URZ, UR20, UR9 ;  /* 0x00000014ff097299 */ /* 0x000fc60008011609 */
[----:B------:R-:W-:Y:S01]  /*61f0*/  UMOV UR4, UR5 ;  /* 0x0000000500047c82 */ /* 0x000fe20008000000 */
[----:B------:R-:W-:Y:S01]  /*6200*/  UMOV UR6, UR7 ;  /* 0x0000000700067c82 */ /* 0x000fe20008000000 */
[----:B------:R-:W-:Y:S01]  /*6210*/  @UP3 USHF.R.U32.HI UR8, URZ, UR15, UR4 ;  /* 0x0000000fff083299 */ /* 0x000fe20008011604 */
[----:B------:R-:W-:Y:S01]  /*6220*/  UMOV UR5, UR11 ;  /* 0x0000000b00057c82 */ /* 0x000fe20008000000 */
[----:B------:R-:W-:Y:S02]  /*6230*/  USHF.R.U32.HI UR17, URZ, UR17, UR6 ;  /* 0x00000011ff117299 */ /* 0x000fe40008011606 */
[----:B------:R-:W-:Y:S02]  /*6240*/  USEL UR4, UR24, UR9, !UP0 ;  /* 0x0000000918047287 */ /* 0x000fe4000c000000 */
[----:B------:R-:W-:Y:S02]  /*6250*/  @UP3 USHF.R.U32.HI UR12, URZ, UR15, UR5 ;  /* 0x0000000fff0c3299 */ /* 0x000fe40008011605 */
[----:B------:R-:W-:-:S02]  /*6260*/  UIMAD UR6, UR54, UR8, URZ ;  /* 0x00000008360672a4 */ /* 0x000fc4000f8e02ff */
[----:B------:R-:W-:Y:S02]  /*6270*/  USEL UR5, UR21, UR17, !UP2 ;  /* 0x0000001115057287 */ /* 0x000fe4000d000000 */
[----:B------:R-:W-:Y:S02]  /*6280*/  UIMAD UR8, UR54, UR12, URZ ;  /* 0x0000000c360872a4 */ /* 0x000fe4000f8e02ff */
[----:B------:R-:W-:Y:S02]  /*6290*/  UISETP.GE.AND UP0, UPT, UR4, UR6, UPT ;  /* 0x000000060400728c */ /* 0x000fe4000bf06270 */
[----:B------:R-:W-:Y:S02]  /*62a0*/  UIMAD.WIDE.U32 UR6, UR4, UR14, URZ ;  /* 0x0000000e040672a5 */ /* 0x000fe4000f8e00ff */
[----:B------:R-:W-:Y:S02]  /*62b0*/  UISETP.GE.OR UP0, UPT, UR5, UR8, UP0 ;  /* 0x000000080500728c */ /* 0x000fe40008706670 */
[----:B------:R-:W-:-:S02]  /*62c0*/  UIMAD.WIDE.U32 UR8, UR5, UR14, URZ ;  /* 0x0000000e050872a5 */ /* 0x000fc4000f8e00ff */
[----:B------:R-:W-:Y:S01]  /*62d0*/  UIADD3 UR10, UPT, UPT, -UR4, URZ, URZ ;  /* 0x000000ff040a7290 */ /* 0x000fe2000fffe1ff */
[----:B------:R-:W-:Y:S02]  /*62e0*/  UMOV UR6, UR7 ;  /* 0x0000000700067c82 */ /* 0x000fe40008000000 */
[----:B------:R-:W-:Y:S02]  /*62f0*/  USHF.R.U32.HI UR6, URZ, UR15, UR6 ;  /* 0x0000000fff067299 */ /* 0x000fe40008011606 */
[----:B------:R-:W-:Y:S02]  /*6300*/  UIMAD UR10, UR18, UR10, UR24 ;  /* 0x0000000a120a72a4 */ /* 0x000fe4000f8e0218 */
[----:B------:R-:W-:Y:S01]  /*6310*/  USEL UR6, UR4, UR6, !UP3 ;  /* 0x0000000604067287 */ /* 0x000fe2000d800000 */
[----:B------:R-:W-:Y:S01]  /*6320*/  @!UP0 UMOV UR7, UR9 ;  /* 0x0000000900078c82 */ /* 0x000fe20008000000 */
[----:B------:R-:W-:Y:S02]  /*6330*/  UIADD3 UR9, UPT, UPT, -UR5, URZ, URZ ;  /* 0x000000ff05097290 */ /* 0x000fe4000fffe1ff */
[----:B------:R-:W-:-:S02]  /*6340*/  @!UP0 USHF.R.U32.HI UR7, URZ, UR15, UR7 ;  /* 0x0000000fff078299 */ /* 0x000fc40008011607 */
[----:B------:R-:W-:Y:S02]  /*6350*/  UIADD3 UR8, UPT, UPT, -UR6, URZ, URZ ;  /* 0x000000ff06087290 */ /* 0x000fe4000fffe1ff */
[----:B------:R-:W-:Y:S02]  /*6360*/  @!UP0 USEL UR7, UR5, UR7, !UP3 ;  /* 0x0000000705078287 */ /* 0x000fe4000d800000 */
[----:B------:R-:W-:Y:S02]  /*6370*/  UIMAD UR8, UR54, UR8, UR4 ;  /* 0x00000008360872a4 */ /* 0x000fe4000f8e0204 */
[----:B------:R-:W-:Y:S02]  /*6380*/  @!UP0 UIADD3 UR6, UPT, UPT, UR6, -UR7, URZ ;  /* 0x8000000706068290 */ /* 0x000fe4000fffe0ff */
[----:B------:R-:W-:Y:S02]  /*6390*/  @!UP0 UIMAD UR7, UR8, UR12, UR7 ;  /* 0x0000000c080782a4 */ /* 0x000fe4000f8e0207 */
[----:B------:R-:W-:-:S02]  /*63a0*/  @!UP0 UIMAD UR4, UR54, UR6, UR5 ;  /* 0x00000006360482a4 */ /* 0x000fc4000f8e0205 */
[----:B------:R-:W-:Y:S02]  /*63b0*/  UIMAD UR6, UR13, UR9, UR21 ;  /* 0x000000090d0672a4 */ /* 0x000fe4000f8e0215 */
[----:B------:R-:W-:Y:S01]  /*63c0*/  UIMAD UR8, UR4, UR18, UR10 ;  /* 0x00000012040872a4 */ /* 0x000fe2000f8e020a */
[----:B------:R-:W-:Y:S02]  /*63d0*/  @!UP0 UMOV UR5, UR7 ;  /* 0x0000000700058c82 */ /* 0x000fe40008000000 */
[----:B------:R-:W-:-:S03]  /*63e0*/  UIMAD UR4, UR5, UR13, UR6 ;  /* 0x0000000d050472a4 */ /* 0x000fc6000f8e0206 */
[----:B------:R-:W-:-:S03]  /*63f0*/  IMAD.U32 R43, RZ, RZ, UR8 ;  /* 0x00000008ff2b7e24 */ /* 0x000fc6000f8e00ff */
[----:B------:R-:W-:-:S07]  /*6400*/  IMAD.U32 R44, RZ, RZ, UR4 ;  /* 0x00000004ff2c7e24 */ /* 0x000fce000f8e00ff */
.L_x_30:
[----:B------:R-:W1:Y:S02]  /*6410*/  LDCU UR4, c[0x0][0xb30] ;  /* 0x00016600ff0477ac */ /* 0x000e640008000800 */
[----:B-1----:R-:W-:-:S09]  /*6420*/  UISETP.NE.AND UP0, UPT, UR4, 0x1, UPT ;  /* 0x000000010400788c */ /* 0x002fd2000bf05270 */
[----:B------:R-:W-:Y:S05]  /*6430*/  BRA.U UP0, `(.L_x_31) ;  /* 0x0000000100547547 */ /* 0x000fea000b800000 */
[----:B------:R-:W1:Y:S01]  /*6440*/  LDCU.128 UR8, c[0x0][0xb10] ;  /* 0x00016200ff0877ac */ /* 0x000e620008000c00 */
[----:B------:R-:W-:Y:S02]  /*6450*/  R2UR UR15, R43 ;  /* 0x000000002b0f72ca */ /* 0x000fe400000e0000 */
[----:B------:R-:W-:Y:S01]  /*6460*/  R2UR UR14, R44 ;  /* 0x000000002c0e72ca */ /* 0x000fe200000e0000 */
[----:B------:R-:W3:Y:S01]  /*6470*/  LDCU UR12, c[0x0][0xb0c] ;  /* 0x00016180ff0c77ac */ /* 0x000ee20008000800 */
[----:B------:R-:W4:Y:S11]  /*6480*/  LDCU UR13, c[0x0][0xb20] ;  /* 0x00016400ff0d77ac */ /* 0x000f360008000800 */
[----:B-1----:R-:W-:-:S02]  /*6490*/  UIMAD.WIDE.U32 UR6, UR14, UR8, URZ ;  /* 0x000000080e0672a5 */ /* 0x002fc4000f8e00ff */
[----:B------:R-:W-:Y:S02]  /*64a0*/  UIMAD.WIDE.U32 UR4, UR15, UR11, URZ ;  /* 0x0000000b0f0472a5 */ /* 0x000fe4000f8e00ff */
[----:B---3--:R-:W-:Y:S02]  /*64b0*/  UISETP.NE.AND UP2, UPT, UR12, 0x1, UPT ;  /* 0x000000010c00788c */ /* 0x008fe4000bf45270 */
[----:B------:R-:W-:Y:S01]  /*64c0*/  UISETP.NE.AND UP0, UPT, UR10, 0x1, UPT ;  /* 0x000000010a00788c */ /* 0x000fe2000bf05270 */
[----:B------:R-:W-:Y:S02]  /*64d0*/  UMOV UR6, UR7 ;  /* 0x0000000700067c82 */ /* 0x000fe40008000000 */
[----:B------:R-:W-:Y:S01]  /*64e0*/  UMOV UR4, UR5 ;  /* 0x0000000500047c82 */ /* 0x000fe20008000000 */
[----:B------:R-:W-:Y:S02]  /*64f0*/  USHF.R.U32.HI UR6, URZ, UR9, UR6 ;  /* 0x00000009ff067299 */ /* 0x000fe40008011606 */
[----:B----4-:R-:W-:-:S02]  /*6500*/  USHF.R.U32.HI UR4, URZ, UR13, UR4 ;  /* 0x0000000dff047299 */ /* 0x010fc40008011604 */
[----:B------:R-:W-:Y:S02]  /*6510*/  USEL UR5, UR14, UR6, !UP2 ;  /* 0x000000060e057287 */ /* 0x000fe4000d000000 */
[----:B------:R-:W-:-:S04]  /*6520*/  USEL UR4, UR15, UR4, !UP0 ;  /* 0x000000040f047287 */ /* 0x000fc8000c000000 */
[----:B------:R-:W-:Y:S02]  /*6530*/  UIADD3 UR6, UPT, UPT, UR5, -UR4, URZ ;  /* 0x8000000405067290 */ /* 0x000fe4000fffe0ff */
[----:B------:R-:W-:Y:S02]  /*6540*/  UIADD3 UR4, UPT, UPT, -UR5, UR4, URZ ;  /* 0x0000000405047290 */ /* 0x000fe4000fffe1ff */
[----:B------:R-:W-:Y:S02]  /*6550*/  UIMAD UR15, UR6, UR10, UR15 ;  /* 0x0000000a060f72a4 */ /* 0x000fe4000f8e020f */
[----:B------:R-:W-:-:S04]  /*6560*/  UIMAD UR14, UR4, UR12, UR14 ;  /* 0x0000000c040e72a4 */ /* 0x000fc8000f8e020e */
[----:B------:R-:W-:Y:S02]  /*6570*/  IMAD.U32 R43, RZ, RZ, UR15 ;  /* 0x0000000fff2b7e24 */ /* 0x000fe4000f8e00ff */
[----:B------:R-:W-:-:S07]  /*6580*/  IMAD.U32 R44, RZ, RZ, UR14 ;  /* 0x0000000eff2c7e24 */ /* 0x000fce000f8e00ff */
.L_x_31:
[----:B------:R-:W-:Y:S01]  /*6590*/  R2UR UR7, R44 ;  /* 0x000000002c0772ca */ /* 0x000fe200000e0000 */
[----:B------:R-:W-:Y:S01]  /*65a0*/  IMAD.MOV.U32 R7, RZ, RZ, R6 ;  /* 0x000000ffff077224 */ /* 0x000fe200078e0006 */
[----:B------:R-:W-:Y:S02]  /*65b0*/  R2UR UR6, R43 ;  /* 0x000000002b0672ca */ /* 0x000fe400000e0000 */
[----:B------:R-:W-:Y:S02]  /*65c0*/  R2UR UR5, R64 ;  /* 0x00000000400572ca */ /* 0x000fe400000e0000 */
[----:B------:R-:W-:Y:S02]  /*65d0*/  R2UR UR4, R63 ;  /* 0x000000003f0472ca */ /* 0x000fe400000e0000 */
[----:B------:R-:W-:Y:S02]  /*65e0*/  PLOP3.LUT P3, PT, PT, PT, PT, 0x80, 0x8 ;  /* 0x000000000008781c */ /* 0x000fe40003f6f070 */
[----:B------:R-:W-:-:S07]  /*65f0*/  LOP3.LUT R8, R8, 0x1, RZ, 0x3c, !PT ;  /* 0x0000000108087812 */ /* 0x000fce00078e3cff */
[----:B------:R-:W-:Y:S02]  /*6600*/  UIADD3 UR49, UPT, UPT, UR7, UR5, URZ ;  /* 0x0000000507317290 */ /* 0x000fe4000fffe0ff */
[----:B------:R-:W-:Y:S01]  /*6610*/  UIADD3 UR21, UPT, UPT, UR6, UR4, URZ ;  /* 0x0000000406157290 */ /* 0x000fe2000fffe0ff */
[----:B------:R-:W-:Y:S11]  /*6620*/  BRA.U UP1, `(.L_x_32) ;  /* 0xffffffad01987547 */ /* 0x000ff6000b83ffff */
[----:B------:R-:W-:Y:S01]  /*6630*/  UIADD3 UR23, UPT, UPT, UR23, 0x20, URZ ;  /* 0x0000002017177890 */ /* 0x000fe2000fffe0ff */
[----:B------:R-:W-:-:S03]  /*6640*/  MOV R3, UR22 ;  /* 0x0000001600037c02 */ /* 0x000fc60008000f00 */
[----:B------:R-:W-:Y:S01]  /*6650*/  ULEA UR4, UR31, UR23, 0x3 ;  /* 0x000000171f047291 */ /* 0x000fe2000f8e18ff */
[----:B------:R-:W-:-:S08]  /*6660*/  SHF.L.U32 R3, R3, 0x1f, RZ ;  /* 0x0000001f03037819 */ /* 0x000fd000000006ff */
[----:B------:R-:W1:Y:S02]  /*6670*/  SYNCS.PHASECHK.TRANS64.TRYWAIT P0, [UR4], R3 ;  /* 0x00000003ff0075a7 */ /* 0x000e640008001104 */
[----:B-1----:R-:W-:Y:S05]  /*6680*/  @!P0 BRA `(.L_x_33) ;  /* 0x0000006400288947 */ /* 0x002fea0003800000 */
.L_x_128:
[----:B------:R-:W-:-:S04]  /*6690*/  UIADD3 UR4, UPT, UPT, UR31, 0x1, URZ ;  /* 0x000000011f047890 */ /* 0x000fc8000fffe0ff */
[----:B------:R-:W-:-:S04]  /*66a0*/  UISETP.NE.AND UP0, UPT, UR4, 0x4, UPT ;  /* 0x000000040400788c */ /* 0x000fc8000bf05270 */
[----:B------:R-:W-:Y:S02]  /*66b0*/  USEL UR5, URZ, 0x1, UP0 ;  /* 0x00000001ff057887 */ /* 0x000fe40008000000 */
[----:B------:R-:W-:Y:S02]  /*66c0*/  USEL UR4, UR4, URZ, UP0 ;  /* 0x000000ff04047287 */ /* 0x000fe40008000000 */
[----:B------:R-:W-:Y:S02]  /*66d0*/  ULOP3.LUT UR22, UR22, UR5, URZ, 0x3c, !UPT ;  /* 0x0000000516167292 */ /* 0x000fe4000f8e3cff */
[----:B------:R-:W-:-:S04]  /*66e0*/  ULEA UR5, UR4, UR23, 0x3 ;  /* 0x0000001704057291 */ /* 0x000fc8000f8e18ff */
[----:B-1----:R-:W-:-:S04]  /*66f0*/  MOV R3, UR22 ;  /* 0x0000001600037c02 */ /* 0x002fc80008000f00 */
[----:B------:R-:W-:-:S04]  /*6700*/  SHF.L.U32 R3, R3, 0x1f, RZ ;  /* 0x0000001f03037819 */ /* 0x000fc800000006ff */
[----:B------:R-:W1:Y:S02]  /*6710*/  SYNCS.PHASECHK.TRANS64.TRYWAIT P0, [UR5], R3 ;  /* 0x00000003ff0075a7 */ /* 0x000e640008001105 */
[----:B-1----:R-:W-:Y:S05]  /*6720*/  @!P0 BRA `(.L_x_34) ;  /* 0x0000006400188947 */ /* 0x002fea0003800000 */
.L_x_130:
        /* <DEDUP_REMOVED lines=10> */
.L_x_132:
[----:B------:R-:W-:-:S04]  /*67d0*/  UIADD3 UR4, UPT, UPT, UR4, 0x1, URZ ;  /* 0x0000000104047890 */ /* 0x000fc8000fffe0ff */
[----:B------:R-:W-:-:S04]  /*67e0*/  UISETP.NE.AND UP0, UPT, UR4, 0x4, UPT ;  /* 0x000000040400788c */ /* 0x000fc8000bf05270 */
[----:B------:R-:W-:Y:S02]  /*67f0*/  USEL UR5, URZ, 0x1, UP0 ;  /* 0x00000001ff057887 */ /* 0x000fe40008000000 */
[----:B------:R-:W-:Y:S02]  /*6800*/  USEL UR4, UR4, URZ, UP0 ;  /* 0x000000ff04047287 */ /* 0x000fe40008000000 */
[----:B------:R-:W-:Y:S02]  /*6810*/  ULOP3.LUT UR5, UR22, UR5, URZ, 0x3c, !UPT ;  /* 0x0000000516057292 */ /* 0x000fe4000f8e3cff */
[----:B------:R-:W-:-:S04]  /*6820*/  ULEA UR4, UR4, UR23, 0x3 ;  /* 0x0000001704047291 */ /* 0x000fc8000f8e18ff */
[----:B------:R-:W-:Y:S02]  /*6830*/  IMAD.U32 R2, RZ, RZ, UR5 ;  /* 0x00000005ff027e24 */ /* 0x000fe4000f8e00ff */
[----:B-1----:R-:W-:-:S03]  /*6840*/  MOV R0, UR4 ;  /* 0x0000000400007c02 */ /* 0x002fc60008000f00 */
[----:B------:R-:W-:-:S07]  /*6850*/  SHF.L.U32 R3, R2, 0x1f, RZ ;  /* 0x0000001f02037819 */ /* 0x000fce00000006ff */
.L_x_36:
[----:B-1----:R1:W3:Y:S02]  /*6860*/  SYNCS.PHASECHK.TRANS64.TRYWAIT P0, [R0+URZ], R3 ;  /* 0x00000003000075a7 */ /* 0x0022e400080011ff */
[----:B---3--:R-:W-:Y:S05]  /*6870*/  @!P0 NANOSLEEP.SYNCS 0x989680 ;  /* 0x009896800000895d */ /* 0x008fea0003900000 */
[----:B------:R-:W3:Y:S02]  /*6880*/  @!P0 SYNCS.PHASECHK.TRANS64 P0, [R0+URZ], R3 ;  /* 0x00000003000085a7 */ /* 0x000ee400080010ff */
[----:B---3--:R-:W-:Y:S05]  /*6890*/  @P0 EXIT ;  /* 0x000000000000094d */ /* 0x008fea0003800000 */
[----:B------:R-:W-:Y:S05]  /*68a0*/  BRA `(.L_x_36) ;  /* 0xfffffffc00ec7947 */ /* 0x000fea000383ffff */
.L_x_16:
[----:B------:R-:W2:Y:S02]  /*68b0*/  S2UR UR4, SR_CgaCtaId ;  /* 0x00000000000479c3 */ /* 0x000ea40000008800 */
[----:B--2---:R-:W-:-:S04]  /*68c0*/  UISETP.NE.AND UP0, UPT, UR4, URZ, UPT ;  /* 0x000000ff0400728c */ /* 0x004fc8000bf05270 */
[----:B------:R-:W-:-:S09]  /*68d0*/  UISETP.NE.OR UP0, UPT, UR18, 0x1, UP0 ;  /* 0x000000011200788c */ /* 0x000fd20008705670 */
[----:B------:R-:W-:Y:S05]  /*68e0*/  BRA.U UP0, `(.L_x_37) ;  /* 0x0000000100b47547 */ /* 0x000fea000b800000 */
[----:B------:R-:W2:Y:S01]  /*68f0*/  S2UR UR5, SR_CgaCtaId ;  /* 0x00000000000579c3 */ /* 0x000ea20000008800 */
[----:B------:R-:W-:Y:S01]  /*6900*/  UMOV UR4, 0x400 ;  /* 0x0000040000047882 */ /* 0x000fe20000000000 */
[----:B------:R-:W-:Y:S01]  /*6910*/  HFMA2 R3, -RZ, RZ, 0, 5.9604644775390625e-08 ;  /* 0x00000001ff037431 */ /* 0x000fe200000001ff */
[----:B------:R-:W-:Y:S01]  /*6920*/  ISETP.NE.AND P0, PT, R0, RZ, PT ;  /* 0x000000ff0000720c */ /* 0x000fe20003f05270 */
[----:B------:R-:W-:Y:S01]  /*6930*/  IMAD.MOV.U32 R8, RZ, RZ, RZ ;  /* 0x000000ffff087224 */ /* 0x000fe200078e00ff */
[----:B--2---:R-:W-:-:S04]  /*6940*/  ULEA UR4, UR5, UR4, 0x18 ;  /* 0x0000000405047291 */ /* 0x004fc8000f8ec0ff */
[----:B------:R-:W-:Y:S02]  /*6950*/  UIADD3 UR5, UPT, UPT, UR4, 0x98, URZ ;  /* 0x0000009804057890 */ /* 0x000fe4000fffe0ff */
[----:B------:R-:W-:Y:S02]  /*6960*/  UIADD3 UR8, UPT, UPT, UR4, 0x90, URZ ;  /* 0x0000009004087890 */ /* 0x000fe4000fffe0ff */
[----:B------:R-:W-:-:S12]  /*6970*/  UPRMT UR5, URZ, 0x654, UR5 ;  /* 0x00000654ff057896 */ /* 0x000fd80008000005 */
.L_x_40:
[----:B------:R-:W-:Y:S01]  /*6980*/  SHF.L.U32 R7, R3, 0x1f, RZ ;  /* 0x0000001f03077819 */ /* 0x000fe200000006ff */
[----:B------:R-:W-:Y:S02]  /*6990*/  IMAD.U32 R9, RZ, RZ, UR8 ;  /* 0x00000008ff097e24 */ /* 0x000fe4000f8e00ff */
[----:B------:R-:W-:Y:S01]  /*69a0*/  @!P0 IMAD.MOV.U32 R5, RZ, RZ, 0x10 ;  /* 0x00000010ff058424 */ /* 0x000fe200078e00ff */
[----:B------:R-:W2:Y:S02]  /*69b0*/  SYNCS.PHASECHK.TRANS64.TRYWAIT P1, [UR4+0x98], R7 ;  /* 0x00009807ff0075a7 */ /* 0x000ea40008021104 */
[----:B------:R-:W-:-:S04]  /*69c0*/  PRMT R9, R0, 0x654, R9 ;  /* 0x0000065400097816 */ /* 0x000fc80000000009 */
[----:B------:R-:W-:Y:S01]  /*69d0*/  SEL R2, R9, R2, !P0 ;  /* 0x0000000209027207 */ /* 0x000fe20004000000 */
[----:B--2---:R-:W-:Y:S06]  /*69e0*/  @!P1 BRA `(.L_x_38) ;  /* 0x0000006000989947 */ /* 0x004fec0003800000 */
.L_x_134:
[----:B------:R-:W-:Y:S01]  /*69f0*/  UIADD3 UR6, UPT, UPT, UR4, 0xd0, URZ ;  /* 0x000000d004067890 */ /* 0x000fe2000fffe0ff */
[----:B------:R3:W-:Y:S01]  /*6a00*/  @!P0 SYNCS.ARRIVE.TRANS64.RED RZ, [R2+URZ], R5 ;  /* 0x0000000502ff89a7 */ /* 0x0007e200080004ff */
[----:B------:R-:W-:Y:S01]  /*6a10*/  UIADD3 UR7, UPT, UPT, UR4, 0x90, URZ ;  /* 0x0000009004077890 */ /* 0x000fe2000fffe0ff */
[----:B------:R-:W-:-:S08]  /*6a20*/  LOP3.LUT R3, R3, 0x1, RZ, 0x3c, !PT ;  /* 0x0000000103037812 */ /* 0x000fd000078e3cff */
[----:B------:R-:W-:Y:S06]  /*6a30*/  UGETNEXTWORKID.BROADCAST [UR6], [UR7] ;  /* 0x00000000060073ca */ /* 0x000fec0008000100 */
[----:B---3--:R-:W-:-:S04]  /*6a40*/  SHF.L.U32 R5, R8, 0x1f, RZ ;  /* 0x0000001f08057819 */ /* 0x008fc800000006ff */
[----:B------:R-:W3:Y:S02]  /*6a50*/  SYNCS.PHASECHK.TRANS64.TRYWAIT P1, [UR4+0x90], R5 ;  /* 0x00009005ff0075a7 */ /* 0x000ee40008021104 */
[----:B---3--:R-:W-:Y:S05]  /*6a60*/  @!P1 BRA `(.L_x_39) ;  /* 0x0000006000909947 */ /* 0x008fea0003800000 */
.L_x_136:
[----:B--2---:R-:W2:Y:S01]  /*6a70*/  LDS.128 R4, [UR4+0xd0] ;  /* 0x0000d004ff047984 */ /* 0x004ea20008000c00 */
[----:B------:R-:W-:Y:S01]  /*6a80*/  LOP3.LUT R8, R8, 0x1, RZ, 0x3c, !PT ;  /* 0x0000000108087812 */ /* 0x000fe200078e3cff */
[----:B------:R-:W-:Y:S01]  /*6a90*/  @!PT LDS RZ, [RZ] ;  /* 0x00000000fffff984 */ /* 0x000fe20000000800 */
[----:B------:R-:W-:Y:S01]  /*6aa0*/  @!PT LDS RZ, [RZ] ;  /* 0x00000000fffff984 */ /* 0x000fe20000000800 */
[----:B------:R-:W-:Y:S01]  /*6ab0*/  @!PT LDS RZ, [RZ] ;  /* 0x00000000fffff984 */ /* 0x000fe20000000800 */
[----:B------:R-:W-:Y:S01]  /*6ac0*/  @!PT LDS RZ, [RZ] ;  /* 0x00000000fffff984 */ /* 0x000fe20000000800 */
[----:B------:R3:W-:Y:S06]  /*6ad0*/  MEMBAR.ALL.CTA ;  /* 0x0000000000007992 */ /* 0x0007ec0000008000 */
[----:B---3--:R-:W3:Y:S02]  /*6ae0*/  FENCE.VIEW.ASYNC.S ;  /* 0x00000000000073c6 */ /* 0x008ee40000000000 */
[----:B---3--:R-:W-:Y:S01]  /*6af0*/  SYNCS.ARRIVE.TRANS64.RED.A1T0 RZ, [UR5], RZ ;  /* 0x000000ffffff79a7 */ /* 0x008fe20008100405 */
[----:B--2---:R-:W-:-:S13]  /*6b00*/  LOP3.LUT P1, RZ, R6, 0x1, RZ, 0xc0, !PT ;  /* 0x0000000106ff7812 */ /* 0x004fda000782c0ff */
[----:B------:R-:W-:Y:S05]  /*6b10*/  @P1 BRA `(.L_x_40) ;  /* 0xfffffffc00981947 */ /* 0x000fea000383ffff */
[----:B------:R-:W-:-:S04]  /*6b20*/  SHF.L.U32 R0, R3, 0x1f, RZ ;  /* 0x0000001f03007819 */ /* 0x000fc800000006ff */
[----:B------:R-:W2:Y:S02]  /*6b30*/  SYNCS.PHASECHK.TRANS64 P0, [UR4+0x98], R0 ;  /* 0x00009800ff0075a7 */ /* 0x000ea40008001004 */
[----:B-12---:R-:W-:Y:S05]  /*6b40*/  @P0 EXIT ;  /* 0x000000000000094d */ /* 0x006fea0003800000 */
[----:B------:R-:W-:-:S07]  /*6b50*/  MOV R0, UR4 ;  /* 0x0000000400007c02 */ /* 0x000fce0008000f00 */
.L_x_41:
[----:B-1----:R-:W-:-:S04]  /*6b60*/  SHF.L.U32 R5, R3, 0x1f, RZ ;  /* 0x0000001f03057819 */ /* 0x002fc800000006ff */
[----:B------:R1:W2:Y:S03]  /*6b70*/  SYNCS.PHASECHK.TRANS64.TRYWAIT P0, [R0+URZ+0x98], R5 ;  /* 0x00009805000075a7 */ /* 0x0002a600080011ff */
[----:B--2---:R-:W-:Y:S05]  /*6b80*/  @!P0 NANOSLEEP.SYNCS 0x989680 ;  /* 0x009896800000895d */ /* 0x004fea0003900000 */
[----:B------:R-:W2:Y:S02]  /*6b90*/  @!P0 SYNCS.PHASECHK.TRANS64 P0, [R0+URZ+0x98], R5 ;  /* 0x00009805000085a7 */ /* 0x000ea400080010ff */
[----:B--2---:R-:W-:Y:S05]  /*6ba0*/  @P0 EXIT ;  /* 0x000000000000094d */ /* 0x004fea0003800000 */
[----:B------:R-:W-:Y:S05]  /*6bb0*/  BRA `(.L_x_41) ;  /* 0xfffffffc00e87947 */ /* 0x000fea000383ffff */
.L_x_37:
[----:B------:R-:W-:-:S09]  /*6bc0*/  UISETP.NE.AND UP0, UPT, UR18, URZ, UPT ;  /* 0x000000ff1200728c */ /* 0x000fd2000bf05270 */
[----:B------:R-:W-:Y:S05]  /*6bd0*/  BRA.U UP0, `(.L_x_42) ;  /* 0x0000001100047547 */ /* 0x000fea000b800000 */
[----:B------:R-:W2:Y:S01]  /*6be0*/  S2UR UR7, SR_CgaCtaId ;  /* 0x00000000000779c3 */ /* 0x000ea20000008800 */
[----:B------:R-:W-:Y:S01]  /*6bf0*/  UMOV UR4, 0x40 ;  /* 0x0000004000047882 */ /* 0x000fe20000000000 */
[----:B------:R-:W-:Y:S01]  /*6c00*/  NOP ;  /* 0x0000000000007918 */ /* 0x000fe20000000000 */
[----:B------:R-:W-:Y:S01]  /*6c10*/  UMOV UR6, 0x400 ;  /* 0x0000040000067882 */ /* 0x000fe20000000000 */
[----:B--2---:R-:W-:Y:S02]  /*6c20*/  ULEA UR5, UR7, UR4, 0x18 ;  /* 0x0000000407057291 */ /* 0x004fe4000f8ec0ff */
[----:B------:R-:W-:-:S07]  /*6c30*/  ULEA UR6, UR7, UR6, 0x18 ;  /* 0x0000000607067291 */ /* 0x000fce000f8ec0ff */
[----:B------:R-:W2:Y:S02]  /*6c40*/  LDS.U8 R0, [UR5+0x1c] ;  /* 0x00001c05ff007984 */ /* 0x000ea40008000000 */
[----:B--2---:R-:W-:-:S13]  /*6c50*/  ISETP.NE.AND P0, PT, R0, RZ, PT ;  /* 0x000000ff0000720c */ /* 0x004fda0003f05270 */
[----:B------:R-:W-:Y:S05]  /*6c60*/  @P0 BRA `(.L_x_43) ;  /* 0x0000000000580947 */ /* 0x000fea0003800000 */
[----:B------:R-:W-:-:S13]  /*6c70*/  ELECT P0, URZ, PT ;  /* 0x0000000000ff782f */ /* 0x000fda0003800000 */
[----:B------:R-:W-:Y:S05]  /*6c80*/  @!P0 BRA `(.L_x_44) ;  /* 0x0000000000608947 */ /* 0x000fea0003800000 */
[----:B------:R-:W-:Y:S01]  /*6c90*/  UMOV UR4, 0x10 ;  /* 0x0000001000047882 */ /* 0x000fe20000000000 */
[----:B------:R-:W-:Y:S01]  /*6ca0*/  HFMA2 R0, -RZ, RZ, 0, 5.9604644775390625e-08 ;  /* 0x00000001ff007431 */ /* 0x000fe200000001ff */
[----:B------:R-:W-:-:S03]  /*6cb0*/  MOV R2, 0xffff ;  /* 0x0000ffff00027802 */ /* 0x000fc60000000f00 */
[----:B------:R-:W-:Y:S04]  /*6cc0*/  DEPBAR.LE SB2, 0x36 ;  /* 0x0000ad800000791a */ /* 0x000fe80000000000 */
[----:B------:R-:W2:Y:S02]  /*6cd0*/  UTCATOMSWS.FIND_AND_SET.ALIGN UP0, UR4, UR4 ;  /* 0x00000004000475e3 */ /* 0x000ea40008000800 */
[----:B--2---:R-:W-:Y:S01]  /*6ce0*/  MOV R3, UR4 ;  /* 0x0000000400037c02 */ /* 0x004fe20008000f00 */
[----:B------:R-:W-:Y:S06]  /*6cf0*/  BRA.U UP0, `(.L_x_45) ;  /* 0x0000000100187547 */ /* 0x000fec000b800000 */
.L_x_46:
[----:B------:R-:W-:Y:S05]  /*6d00*/  NANOSLEEP 0x64 ;  /* 0x000000640000795d */ /* 0x000fea0003800000 */
[----:B------:R-:W-:-:S05]  /*6d10*/  UMOV UR4, 0x10 ;  /* 0x0000001000047882 */ /* 0x000fca0000000000 */
[----:B------:R-:W-:Y:S04]  /*6d20*/  DEPBAR.LE SB2, 0x36 ;  /* 0x0000ad800000791a */ /* 0x000fe80000000000 */
[----:B------:R-:W2:Y:S02]  /*6d30*/  UTCATOMSWS.FIND_AND_SET.ALIGN UP0, UR4, UR4 ;  /* 0x00000004000475e3 */ /* 0x000ea40008000800 */
[----:B--2---:R-:W-:Y:S01]  /*6d40*/  MOV R3, UR4 ;  /* 0x0000000400037c02 */ /* 0x004fe20008000f00 */
[----:B------:R-:W-:Y:S05]  /*6d50*/  BRA.U !UP0, `(.L_x_46) ;  /* 0xfffffffd08e87547 */ /* 0x000fea000b83ffff */
.L_x_45:
[-C--:B------:R-:W-:Y:S02]  /*6d60*/  SHF.L.U32 R2, R2, R3.reuse, RZ ;  /* 0x0000000302027219 */ /* 0x080fe400000006ff */
[----:B------:R-:W-:Y:S01]  /*6d70*/  SHF.L.U32 R0, R0, R3, RZ ;  /* 0x0000000300007219 */ /* 0x000fe200000006ff */
[----:B------:R-:W-:Y:S02]  /*6d80*/  IMAD.SHL.U32 R3, R3, 0x20, RZ ;  /* 0x0000002003037824 */ /* 0x000fe400078e00ff */
[----:B------:R2:W-:Y:S04]  /*6d90*/  ATOMS.OR RZ, [UR5+0x14], R2 ;  /* 0x00001402ffff798c */ /* 0x0005e8000b000005 */
[----:B------:R2:W-:Y:S04]  /*6da0*/  ATOMS.OR RZ, [UR5+0x18], R0 ;  /* 0x00001800ffff798c */ /* 0x0005e8000b000005 */
[----:B------:R2:W-:Y:S01]  /*6db0*/  STS [UR6+0xe0], R3 ;  /* 0x0000e003ff007988 */ /* 0x0005e20008000806 */
[----:B------:R-:W-:Y:S05]  /*6dc0*/  BRA `(.L_x_44) ;  /* 0x0000000000107947 */ /* 0x000fea0003800000 */
.L_x_43:
[----:B------:R-:W-:Y:S02]  /*6dd0*/  MOV R0, 0xffffffff ;  /* 0xffffffff00007802 */ /* 0x000fe40000000f00 */
[----:B------:R-:W-:-:S03]  /*6de0*/  MOV R2, 0x6e10 ;  /* 0x00006e1000027802 */ /* 0x000fc60000000f00 */
[----:B------:R2:W-:Y:S04]  /*6df0*/  STS [UR6+0xe0], R0 ;  /* 0x0000e000ff007988 */ /* 0x0005e80008000806 */
[----:B-12--5:R-:W-:Y:S05]  /*6e00*/  CALL.REL.NOINC `($__internal_1_$__cuda_sm10x_tcgen05_guardrail_trap_phase_invalid_during_alloc) ;  /* 0x00000064009c7944 */ /* 0x026fea0003c00000 */
.L_x_44:
[----:B------:R-:W-:Y:S05]  /*6e10*/  WARPSYNC.ALL ;  /* 0x0000000000007948 */ /* 0x000fea0003800000 */
[----:B------:R-:W3:Y:S01]  /*6e20*/  S2UR UR4, SR_CgaCtaId ;  /* 0x00000000000479c3 */ /* 0x000ee20000008800 */
[----:B------:R-:W-:Y:S01]  /*6e30*/  UMOV UR23, 0x400 ;  /* 0x0000040000177882 */ /* 0x000fe20000000000 */
[----:B------:R-:W-:-:S06]  /*6e40*/  NOP ;  /* 0x0000000000007918 */ /* 0x000fcc0000000000 */
[----:B------:R-:W-:Y:S06]  /*6e50*/  BAR.ARV 0x6, 0xa0 ;  /* 0x0182800000007b1d */ /* 0x000fec0000002000 */
[----:B------:R-:W4:Y:S01]  /*6e60*/  LDCU.64 UR6, c[0x0][0x388] ;  /* 0x00007100ff0677ac */ /* 0x000f220008000a00 */
[----:B------:R-:W-:Y:S01]  /*6e70*/  IMAD.MOV.U32 R8, RZ, RZ, 0x1 ;  /* 0x00000001ff087424 */ /* 0x000fe200078e00ff */
[----:B------:R-:W-:Y:S01]  /*6e80*/  UMOV UR26, URZ ;  /* 0x000000ff001a7c82 */ /* 0x000fe20008000000 */
[----:B------:R-:W-:Y:S01]  /*6e90*/  UMOV UR22, URZ ;  /* 0x000000ff00167c82 */ /* 0x000fe20008000000 */
[----:B------:R-:W-:Y:S01]  /*6ea0*/  UMOV UR42, 0x0 ;  /* 0x00000000002a7882 */ /* 0x000fe20000000000 */
[----:B------:R-:W-:Y:S01]  /*6eb0*/  UMOV UR43, 0x8110910 ;  /* 0x08110910002b7882 */ /* 0x000fe20000000000 */
[----:B------:R-:W-:Y:S01]  /*6ec0*/  UMOV UR40, 0x0 ;  /* 0x0000000000287882 */ /* 0x000fe20000000000 */
[----:B------:R-:W-:Y:S01]  /*6ed0*/  UMOV UR41, 0x8110910 ;  /* 0x0811091000297882 */ /* 0x000fe20000000000 */
[----:B---3--:R-:W-:Y:S01]  /*6ee0*/  ULEA UR23, UR4, UR23, 0x18 ;  /* 0x0000001704177291 */ /* 0x008fe2000f8ec0ff */
[----:B------:R-:W-:Y:S01]  /*6ef0*/  UMOV UR38, 0x0 ;  /* 0x0000000000267882 */ /* 0x000fe20000000000 */
[----:B------:R-:W-:-:S02]  /*6f00*/  UMOV UR39, 0x8110910 ;  /* 0x0811091000277882 */ /* 0x000fc40000000000 */
[----:B------:R-:W-:Y:S01]  /*6f10*/  UIADD3 UR44, UPT, UPT, UR23, 0x98, URZ ;  /* 0x00000098172c7890 */ /* 0x000fe2000fffe0ff */
[----:B------:R-:W-:Y:S01]  /*6f20*/  UMOV UR36, 0x0 ;  /* 0x0000000000247882 */ /* 0x000fe20000000000 */
[----:B------:R-:W-:Y:S01]  /*6f30*/  UMOV UR37, 0x8110910 ;  /* 0x0811091000257882 */ /* 0x000fe20000000000 */
[----:B----4-:R-:W-:Y:S02]  /*6f40*/  UIADD3 UR4, UPT, UPT, UR6, 0x3f, URZ ;  /* 0x0000003f06047890 */ /* 0x010fe4000fffe0ff */
[----:B------:R-:W2:Y:S01]  /*6f50*/  LDS R9, [UR23+0xe0] ;  /* 0x0000e017ff097984 */ /* 0x000ea20008000800 */
[----:B------:R-:W3:Y:S01]  /*6f60*/  LDCU UR6, c[0x0][0x390] ;  /* 0x00007200ff0677ac */ /* 0x000ee20008000800 */
[----:B------:R-:W-:Y:S01]  /*6f70*/  USHF.R.S32.HI UR5, URZ, 0x1f, UR4 ;  /* 0x0000001fff057899 */ /* 0x000fe20008011404 */
[----:B------:R-:W-:Y:S01]  /*6f80*/  UMOV UR34, 0x0 ;  /* 0x0000000000227882 */ /* 0x000fe20000000000 */
[----:B------:R-:W-:Y:S02]  /*6f90*/  UMOV UR35, 0x8110910 ;  /* 0x0811091000237882 */ /* 0x000fe40000000000 */
[----:B------:R-:W-:-:S02]  /*6fa0*/  ULEA.HI UR4, UR5, UR4, URZ, 0x6 ;  /* 0x0000000405047291 */ /* 0x000fc4000f8f30ff */
[----:B------:R-:W-:Y:S02]  /*6fb0*/  UIADD3 UR5, UPT, UPT, UR23, 0x8400, URZ ;  /* 0x0000840017057890 */ /* 0x000fe4000fffe0ff */
[----:B------:R-:W-:Y:S02]  /*6fc0*/  USHF.R.S32.HI UR4, URZ, 0x6, UR4 ;  /* 0x00000006ff047899 */ /* 0x000fe40008011404 */
[----:B------:R-:W-:Y:S02]  /*6fd0*/  USHF.R.U32.HI UR5, URZ, 0x4, UR5 ;  /* 0x00000004ff057899 */ /* 0x000fe40008011605 */
[----:B------:R-:W-:Y:S02]  /*6fe0*/  UIMAD UR7, UR4, UR7, URZ ;  /* 0x00000007040772a4 */ /* 0x000fe4000f8e02ff */
[----:B------:R-:W-:Y:S02]  /*6ff0*/  UIADD3 UR4, UPT, UPT, UR23, 0x28400, URZ ;  /* 0x0002840017047890 */ /* 0x000fe4000fffe0ff */
[----:B------:R-:W-:-:S02]  /*7000*/  ULOP3.LUT UR24, UR5, 0x3fff, URZ, 0xc0, !UPT ;  /* 0x00003fff05187892 */ /* 0x000fc4000f8ec0ff */
[----:B------:R-:W-:Y:S02]  /*7010*/  USHF.R.U32.HI UR4, URZ, 0x4, UR4 ;  /* 0x00000004ff047899 */ /* 0x000fe40008011604 */
[----:B------:R-:W-:Y:S02]  /*7020*/  UPRMT UR44, URZ, 0x654, UR44 ;  /* 0x00000654ff2c7896 */ /* 0x000fe4000800002c */
[----:B------:R-:W-:Y:S02]  /*7030*/  ULOP3.LUT UR25, UR4, 0x3fff, URZ, 0xc0, !UPT ;  /* 0x00003fff04197892 */ /* 0x000fe4000f8ec0ff */
[----:B---3--:R-:W-:Y:S02]  /*7040*/  UIMAD UR4, UR7, UR6, URZ ;  /* 0x00000006070472a4 */ /* 0x008fe4000f8e02ff */
[----:B------:R-:W-:Y:S02]  /*7050*/  ULOP3.LUT UR24, UR24, 0x10000, URZ, 0xfc, !UPT ;  /* 0x0001000018187892 */ /* 0x000fe4000f8efcff */
[----:B------:R-:W-:-:S02]  /*7060*/  ULOP3.LUT UR25, UR25, 0x2000000, URZ, 0xfc, !UPT ;  /* 0x0200000019197892 */ /* 0x000fc4000f8efcff */
[----:B------:R-:W-:Y:S02]  /*7070*/  UIADD3 UR45, UPT, UPT, UR4, -0x1, URZ ;  /* 0xffffffff042d7890 */ /* 0x000fe4000fffe0ff */
[----:B------:R-:W-:Y:S01]  /*7080*/  UISETP.GE.AND UP3, UPT, UR4, 0x1, UPT ;  /* 0x000000010400788c */ /* 0x000fe2000bf66270 */
[----:B------:R-:W-:Y:S01]  /*7090*/  UMOV UR32, 0x0 ;  /* 0x0000000000207882 */ /* 0x000fe20000000000 */
[C---:B--2---:R-:W-:Y:S01]  /*70a0*/  VIADD R3, R9.reuse, 0x40 ;  /* 0x0000004009037836 */ /* 0x044fe20000000000 */
[----:B------:R-:W-:Y:S01]  /*70b0*/  LOP3.LUT R2, R9, 0xffff, RZ, 0xc0, !PT ;  /* 0x0000ffff09027812 */ /* 0x000fe200078ec0ff */
[----:B------:R-:W-:Y:S01]  /*70c0*/  UMOV UR33, 0x8110910 ;  /* 0x0811091000217882 */ /* 0x000fe20000000000 */
[----:B------:R-:W-:Y:S01]  /*70d0*/  UMOV UR30, 0x0 ;  /* 0x00000000001e7882 */ /* 0x000fe20000000000 */
[----:B------:R-:W-:Y:S01]  /*70e0*/  UMOV UR31, 0x8110910 ;  /* 0x08110910001f7882 */ /* 0x000fe20000000000 */
[----:B------:R-:W-:Y:S01]  /*70f0*/  LOP3.LUT R3, R3, 0xffff, RZ, 0xc0, !PT ;  /* 0x0000ffff03037812 */ /* 0x000fe200078ec0ff */
[----:B------:R-:W-:Y:S01]  /*7100*/  UMOV UR28, 0x0 ;  /* 0x00000000001c7882 */ /* 0x000fe20000000000 */
[----:B------:R-:W-:-:S03]  /*7110*/  UMOV UR29, 0x8110910 ;  /* 0x08110910001d7882 */ /* 0x000fc60000000000 */
[----:B------:R2:W-:Y:S02]  /*7120*/  STL.64 [R1], R2 ;  /* 0x0000000201007387 */ /* 0x0005e40000100a00 */
[----:B--2---:R-:W-:-:S07]  /*7130*/  CS2R R2, SRZ ;  /* 0x0000000000027805 */ /* 0x004fce000001ff00 */
.L_x_53:
[----:B--2---:R-:W-:-:S04]  /*7140*/  SHF.L.U32 R5, R3, 0x1f, RZ ;  /* 0x0000001f03057819 */ /* 0x004fc800000006ff */
[----:B------:R-:W2:Y:S02]  /*7150*/  SYNCS.PHASECHK.TRANS64.TRYWAIT P0, [UR23+0x90], R5 ;  /* 0x00009005ff0075a7 */ /* 0x000ea40008001117 */
[----:B--23--:R-:W-:Y:S05]  /*7160*/  @!P0 BRA `(.L_x_47) ;  /* 0x0000005800e88947 */ /* 0x00cfea0003800000 */
.L_x_138:
[----:B--2---:R-:W2:Y:S01]  /*7170*/  LDS.128 R4, [UR23+0xd0] ;  /* 0x0000d017ff047984 */ /* 0x004ea20008000c00 */
[----:B------:R-:W-:Y:S01]  /*7180*/  ULEA UR27, UR26, UR23, 0x3 ;  /* 0x000000171a1b7291 */ /* 0x000fe2000f8e18ff */
[----:B------:R-:W-:Y:S01]  /*7190*/  SHF.L.U32 R0, R8, 0x1f, RZ ;  /* 0x0000001f08007819 */ /* 0x000fe200000006ff */
[----:B------:R-:W-:Y:S01]  /*71a0*/  @!PT LDS RZ, [RZ] ;  /* 0x00000000fffff984 */ /* 0x000fe20000000800 */
[----:B------:R-:W-:Y:S01]  /*71b0*/  @!PT LDS RZ, [RZ] ;  /* 0x00000000fffff984 */ /* 0x000fe20000000800 */
[----:B------:R-:W-:Y:S01]  /*71c0*/  @!PT LDS RZ, [RZ] ;  /* 0x00000000fffff984 */ /* 0x000fe20000000800 */
[----:B------:R-:W-:Y:S01]  /*71d0*/  @!PT LDS RZ, [RZ] ;  /* 0x00000000fffff984 */ /* 0x000fe20000000800 */
[----:B------:R3:W-:Y:S06]  /*71e0*/  MEMBAR.ALL.CTA ;  /* 0x0000000000007992 */ /* 0x0007ec0000008000 */
[----:B---3--:R-:W3:Y:S02]  /*71f0*/  FENCE.VIEW.ASYNC.S ;  /* 0x00000000000073c6 */ /* 0x008ee40000000000 */
[----:B---3--:R-:W-:Y:S01]  /*7200*/  SYNCS.ARRIVE.TRANS64.RED.A1T0 RZ, [UR44], RZ ;  /* 0x000000ffffff79a7 */ /* 0x008fe2000810042c */
[----:B------:R-:W3:Y:S01]  /*7210*/  SYNCS.PHASECHK.TRANS64.TRYWAIT P0, [UR27+0xb0], R0 ;  /* 0x0000b000ff0075a7 */ /* 0x000ee2000800111b */
[----:B--2---:R-:W-:Y:S01]  /*7220*/  LOP3.LUT P3, RZ, R6, 0x1, RZ, 0xc0, !PT ;  /* 0x0000000106ff7812 */ /* 0x004fe2000786c0ff */
[----:B---3--:R-:W-:-:S12]  /*7230*/  @!P0 BRA `(.L_x_48) ;  /* 0x0000005800cc8947 */ /* 0x008fd80003800000 */
.L_x_140:
[----:B------:R-:W-:Y:S05]  /*7240*/  BRA.U !UP3, `(.L_x_49) ;  /* 0x000000050b587547 */ /* 0x000fea000b800000 */
[----:B--2---:R-:W-:Y:S01]  /*7250*/  IMAD.U32 R0, RZ, RZ, UR26 ;  /* 0x0000001aff007e24 */ /* 0x004fe2000f8e00ff */
[----:B------:R-:W-:-:S04]  /*7260*/  ULEA UR4, UR22, UR23, 0x3 ;  /* 0x0000001716047291 */ /* 0x000fc8000f8e18ff */
[----:B------:R-:W-:Y:S02]  /*7270*/  LEA R4, R0, R1, 0x2 ;  /* 0x0000000100047211 */ /* 0x000fe400078e10ff */
[----:B------:R-:W-:Y:S01]  /*7280*/  SHF.L.U32 R0, R2, 0x1f, RZ ;  /* 0x0000001f02007819 */ /* 0x000fe200000006ff */
[----:B------:R-:W-:-:S03]  /*7290*/  UPLOP3.LUT UP2, UPT, UPT, UPT, UPT, 0x40, 0x4 ;  /* 0x000000000004789c */ /* 0x000fc60003f4e870 */
[----:B------:R-:W5:Y:S01]  /*72a0*/  LDL R4, [R4] ;  /* 0x0000000004047983 */ /* 0x000f620000100800 */
[----:B------:R2:W3:Y:S01]  /*72b0*/  SYNCS.PHASECHK.TRANS64.TRYWAIT P2, [UR4], R0 ;  /* 0x00000000ff0075a7 */ /* 0x0004e20008041104 */
[----:B------:R-:W-:Y:S01]  /*72c0*/  UMOV UR20, UR45 ;  /* 0x0000002d00147c82 */ /* 0x000fe20008000000 */
[----:B------:R-:W-:-:S05]  /*72d0*/  UMOV UR4, UR22 ;  /* 0x0000001600047c82 */ /* 0x000fca0008000000 */
.L_x_52:
[----:B------:R-:W-:Y:S01]  /*72e0*/  ULEA UR21, UR4, UR23, 0x3 ;  /* 0x0000001704157291 */ /* 0x000fe2000f8e18ff */
[----:B---34-:R-:W-:Y:S11]  /*72f0*/  @P2 BRA `(.L_x_50) ;  /* 0x00000000000c2947 */ /* 0x018ff60003800000 */
[----:B------:R-:W-:Y:S04]  /*7300*/  SHF.L.U32 R5, R2, 0x1f, RZ ;  /* 0x0000001f02057819 */ /* 0x000fe800000006ff */
[----:B------:R-:W3:Y:S02]  /*7310*/  SYNCS.PHASECHK.TRANS64.TRYWAIT P0, [UR21], R5 ;  /* 0x00000005ff0075a7 */ /* 0x000ee40008001115 */
[----:B---3--:R-:W-:Y:S05]  /*7320*/  @!P0 BRA `(.L_x_51) ;  /* 0x0000005800a88947 */ /* 0x008fea0003800000 */
.L_x_50:
[----:B------:R-:W-:Y:S01]  /*7330*/  UISETP.NE.AND UP0, UPT, UR20, URZ, UPT ;  /* 0x000000ff1400728c */ /* 0x000fe2000bf05270 */
[----:B------:R-:W-:Y:S01]  /*7340*/  PLOP3.LUT P2, PT, PT, PT, PT, 0x80, 0x8 ;  /* 0x000000000008781c */ /* 0x000fe20003f4f070 */
[----:B------:R-:W-:Y:S01]  /*7350*/  UIADD3 UR5, UPT, UPT, UR4, 0x1, URZ ;  /* 0x0000000104057890 */ /* 0x000fe2000fffe0ff */
[----:B------:R-:W-:Y:S03]  /*7360*/  ELECT P1, URZ, PT ;  /* 0x0000000000ff782f */ /* 0x000fe60003820000 */
[----:B------:R-:W-:Y:S01]  /*7370*/  UISETP.NE.AND UP1, UPT, UR5, 0x4, UPT ;  /* 0x000000040500788c */ /* 0x000fe2000bf25270 */
[----:B------:R-:W-:Y:S01]  /*7380*/  PLOP3.LUT P0, PT, PT, PT, UP0, 0x80, 0x8 ;  /* 0x000000000008781c */ /* 0x000fe20003f0f008 */
[----:B------:R-:W-:Y:S02]  /*7390*/  ULEA UR18, UR4, UR25, 0xa ;  /* 0x0000001904127291 */ /* 0x000fe4000f8e50ff */
[----:B------:R-:W-:Y:S02]  /*73a0*/  USEL UR6, URZ, 0x1, UP1 ;  /* 0x00000001ff067887 */ /* 0x000fe40008800000 */
[----:B------:R-:W-:Y:S02]  /*73b0*/  USEL UR22, UR5, URZ, UP1 ;  /* 0x000000ff05167287 */ /* 0x000fe40008800000 */
[----:B------:R-:W-:Y:S02]  /*73c0*/  ULEA UR16, UR4, UR24, 0xb ;  /* 0x0000001804107291 */ /* 0x000fe4000f8e58ff */
[----:B------:R-:W-:Y:S01]  /*73d0*/  @UP0 ULEA UR5, UR22, UR23, 0x3 ;  /* 0x0000001716050291 */ /* 0x000fe2000f8e18ff */
[----:B------:R-:W-:Y:S01]  /*73e0*/  LOP3.LUT R2, R2, UR6, RZ, 0x3c, !PT ;  /* 0x0000000602027c12 */ /* 0x000fe2000f8e3cff */
[----:B------:R-:W-:Y:S01]  /*73f0*/  UIADD3 UR8, UPT, UPT, UR18, 0x40, URZ ;  /* 0x0000004012087890 */ /* 0x000fe2000fffe0ff */
[----:B-----5:R-:W-:Y:S01]  /*7400*/  @P1 R2UR.BROADCAST UR6, R4 ;  /* 0x00000000040612ca */ /* 0x020fe200008e0000 */
[----:B------:R-:W-:Y:S01]  /*7410*/  UIADD3 UR4, UPT, UPT, UR16, 0x2, URZ ;  /* 0x0000000210047890 */ /* 0x000fe2000fffe0ff */
[----:B--2---:R-:W-:Y:S01]  /*7420*/  @P0 SHF.L.U32 R0, R2, 0x1f, RZ ;  /* 0x0000001f02000819 */ /* 0x004fe200000006ff */
[----:B------:R-:W-:Y:S02]  /*7430*/  UIADD3 UR12, UPT, UPT, UR18, 0x80, URZ ;  /* 0x00000080120c7890 */ /* 0x000fe4000fffe0ff */
[----:B------:R-:W-:Y:S01]  /*7440*/  UIADD3 UR10, UPT, UPT, UR18, 0xc0, URZ ;  /* 0x000000c0120a7890 */ /* 0x000fe2000fffe0ff */
[----:B------:R4:W2:Y:S01]  /*7450*/  @P0 SYNCS.PHASECHK.TRANS64.TRYWAIT P2, [UR5], R0 ;  /* 0x00000000ff0005a7 */ /* 0x0008a20008041105 */
[----:B------:R-:W-:Y:S11]  /*7460*/  ELECT P0, URZ, PT ;  /* 0x0000000000ff782f */ /* 0x000ff60003800000 */
[----:B------:R-:W-:Y:S02]  /*7470*/  @!UPT UIADD3 URZ, UPT, UPT, URZ, URZ, URZ ;  /* 0x000000fffffff290 */ /* 0x000fe4000fffe0ff */
[C---:B------:R-:W-:Y:S02]  /*7480*/  @P0 R2UR.BROADCAST UR15, R4.reuse ;  /* 0x00000000040f02ca */ /* 0x040fe400008e0000 */
[----:B------:R-:W-:Y:S11]  /*7490*/  ELECT P0, URZ, PT ;  /* 0x0000000000ff782f */ /* 0x000ff60003800000 */
[----:B------:R-:W-:Y:S02]  /*74a0*/  @!UPT UIADD3 URZ, UPT, UPT, URZ, URZ, URZ ;  /* 0x000000fffffff290 */ /* 0x000fe4000fffe0ff */
[C---:B------:R-:W-:Y:S02]  /*74b0*/  @P0 R2UR.BROADCAST UR14, R4.reuse ;  /* 0x00000000040e02ca */ /* 0x040fe400008e0000 */
[----:B------:R-:W-:Y:S01]  /*74c0*/  ELECT P0, URZ, PT ;  /* 0x0000000000ff782f */ /* 0x000fe20003800000 */
[----:B------:R-:W-:Y:S01]  /*74d0*/  UMOV UR19, 0x20004020 ;  /* 0x2000402000137882 */ /* 0x000fe20000000000 */
[----:B------:R-:W-:Y:S01]  /*74e0*/  UMOV UR17, 0x40004080 ;  /* 0x4000408000117882 */ /* 0x000fe20000000000 */
[----:B------:R-:W-:Y:S01]  /*74f0*/  UMOV UR9, 0x20004020 ;  /* 0x2000402000097882 */ /* 0x000fe20000000000 */
[----:B------:R3:W-:Y:S01]  /*7500*/  UTCHMMA gdesc[UR16], gdesc[UR18], tmem[UR6], tmem[UR42], idesc[UR43], UP2 ;  /* 0x00ff2a12100075ea */ /* 0x0007e20009000006 */
[----:B------:R-:W-:Y:S01]  /*7510*/  UPLOP3.LUT UP2, UPT, UPT, UPT, UPT, 0x80, 0x8 ;  /* 0x000000000008789c */ /* 0x000fe20003f4f070 */
[----:B------:R-:W-:Y:S01]  /*7520*/  UMOV UR5, 0x40004080 ;  /* 0x4000408000057882 */ /* 0x000fe20000000000 */
[----:B------:R-:W-:Y:S01]  /*7530*/  UMOV UR13, 0x20004020 ;  /* 0x20004020000d7882 */ /* 0x000fe20000000000 */
[----:B------:R1:W-:Y:S01]  /*7540*/  UTCHMMA gdesc[UR4], gdesc[UR8], tmem[UR15], tmem[UR40], idesc[UR41], UPT ;  /* 0x00ff2808040075ea */ /* 0x0003e2000b80000f */
[----:B------:R-:W-:Y:S01]  /*7550*/  UMOV UR7, 0x40004080 ;  /* 0x4000408000077882 */ /* 0x000fe20000000000 */
[----:B------:R-:W-:Y:S01]  /*7560*/  UMOV UR11, 0x20004020 ;  /* 0x20004020000b7882 */ /* 0x000fe20000000000 */
[----:B---3--:R-:W-:Y:S02]  /*7570*/  UIADD3 UR6, UPT, UPT, UR16, 0x4, URZ ;  /* 0x0000000410067890 */ /* 0x008fe4000fffe0ff */
[C---:B------:R-:W-:Y:S02]  /*7580*/  @P0 R2UR.BROADCAST UR19, R4.reuse ;  /* 0x00000000041302ca */ /* 0x040fe400008e0000 */
[----:B------:R-:W-:Y:S11]  /*7590*/  ELECT P0, URZ, PT ;  /* 0x0000000000ff782f */ /* 0x000ff60003800000 */
[----:B------:R-:W-:Y:S02]  /*75a0*/  @!UPT UIADD3 URZ, UPT, UPT, URZ, URZ, URZ ;  /* 0x000000fffffff290 */ /* 0x000fe4000fffe0ff */
[C---:B------:R-:W-:Y:S02]  /*75b0*/  @P0 R2UR.BROADCAST UR17, R4.reuse ;  /* 0x00000000041102ca */ /* 0x040fe400008e0000 */
[----:B------:R-:W-:Y:S01]  /*75c0*/  ELECT P0, URZ, PT ;  /* 0x0000000000ff782f */ /* 0x000fe20003800000 */
[----:B-1----:R-:W-:Y:S02]  /*75d0*/  UIADD3 UR4, UPT, UPT, UR16, 0x6, URZ ;  /* 0x0000000610047890 */ /* 0x002fe4000fffe0ff */
[----:B------:R-:W-:Y:S01]  /*75e0*/  UIADD3 UR8, UPT, UPT, UR18, 0x100, URZ ;  /* 0x0000010012087890 */ /* 0x000fe2000fffe0ff */
[----:B------:R1:W-:Y:S01]  /*75f0*/  UTCHMMA gdesc[UR6], gdesc[UR12], tmem[UR14], tmem[UR38], idesc[UR39], UPT ;  /* 0x00ff260c060075ea */ /* 0x0003e2000b80000e */
[----:B------:R-:W-:Y:S05]  /*7600*/  UMOV UR15, 0x20004020 ;  /* 0x20004020000f7882 */ /* 0x000fea0000000000 */
[----:B------:R3:W-:Y:S01]  /*7610*/  UTCHMMA gdesc[UR4], gdesc[UR10], tmem[UR19], tmem[UR36], idesc[UR37], UPT ;  /* 0x00ff240a040075ea */ /* 0x0007e2000b800013 */
[----:B-1----:R-:W-:Y:S02]  /*7620*/  UIADD3 UR6, UPT, UPT, UR16, 0x40, URZ ;  /* 0x0000004010067890 */ /* 0x002fe4000fffe0ff */
[----:B------:R-:W-:Y:S02]  /*7630*/  UIADD3 UR14, UPT, UPT, UR18, 0x140, URZ ;  /* 0x00000140120e7890 */ /* 0x000fe4000fffe0ff */
[----:B------:R-:W-:Y:S02]  /*7640*/  UIADD3 UR12, UPT, UPT, UR18, 0x180, URZ ;  /* 0x00000180120c7890 */ /* 0x000fe4000fffe0ff */
[----:B---3--:R-:W-:Y:S01]  /*7650*/  UIADD3 UR4, UPT, UPT, UR16, 0x42, URZ ;  /* 0x0000004210047890 */ /* 0x008fe2000fffe0ff */
[C---:B------:R-:W-:Y:S02]  /*7660*/  @P0 R2UR.BROADCAST UR19, R4.reuse ;  /* 0x00000000041302ca */ /* 0x040fe400008e0000 */
[----:B------:R-:W-:Y:S01]  /*7670*/  ELECT P0, URZ, PT ;  /* 0x0000000000ff782f */ /* 0x000fe20003800000 */
[----:B------:R1:W-:Y:S01]  /*7680*/  UTCHMMA gdesc[UR6], gdesc[UR8], tmem[UR17], tmem[UR34], idesc[UR35], UPT ;  /* 0x00ff2208060075ea */ /* 0x0003e2000b800011 */
[----:B------:R-:W-:Y:S09]  /*7690*/  UIADD3 UR10, UPT, UPT, UR18, 0x1c0, URZ ;  /* 0x000001c0120a7890 */ /* 0x000ff2000fffe0ff */
[----:B------:R3:W-:Y:S01]  /*76a0*/  UTCHMMA gdesc[UR4], gdesc[UR14], tmem[UR19], tmem[UR32], idesc[UR33], UPT ;  /* 0x00ff200e040075ea */ /* 0x0007e2000b800013 */
[----:B-1----:R-:W-:Y:S01]  /*76b0*/  UIADD3 UR8, UPT, UPT, UR16, 0x44, URZ ;  /* 0x0000004410087890 */ /* 0x002fe2000fffe0ff */
[C---:B------:R-:W-:Y:S02]  /*76c0*/  @P0 R2UR.BROADCAST UR17, R4.reuse ;  /* 0x00000000041102ca */ /* 0x040fe400008e0000 */
[----:B------:R-:W-:Y:S01]  /*76d0*/  ELECT P0, URZ, PT ;  /* 0x0000000000ff782f */ /* 0x000fe20003800000 */
[----:B------:R-:W-:Y:S01]  /*76e0*/  UIADD3 UR6, UPT, UPT, UR16, 0x46, URZ ;  /* 0x0000004610067890 */ /* 0x000fe2000fffe0ff */
[----:B------:R-:W-:Y:S01]  /*76f0*/  UMOV UR9, 0x40004080 ;  /* 0x4000408000097882 */ /* 0x000fe20000000000 */
[----:B---3--:R-:W-:Y:S10]  /*7700*/  UIADD3 UR5, UPT, UPT, UR21, 0x20, URZ ;  /* 0x0000002015057890 */ /* 0x008ff4000fffe0ff */
[----:B------:R-:W-:Y:S01]  /*7710*/  @P0 R2UR.BROADCAST UR14, R4 ;  /* 0x00000000040e02ca */ /* 0x000fe200008e0000 */
[----:B------:R-:W-:Y:S01]  /*7720*/  UIADD3 UR4, UPT, UPT, UR20, 0x1, URZ ;  /* 0x0000000114047890 */ /* 0x000fe2000fffe0ff */
[----:B------:R1:W-:Y:S03]  /*7730*/  UTCHMMA gdesc[UR8], gdesc[UR12], tmem[UR17], tmem[UR30], idesc[UR31], UPT ;  /* 0x00ff1e0c080075ea */ /* 0x0003e6000b800011 */
[----:B------:R-:W-:Y:S03]  /*7740*/  UISETP.GT.U32.AND UP0, UPT, UR4, 0x1, UPT ;  /* 0x000000010400788c */ /* 0x000fe6000bf04070 */
[----:B------:R-:W-:Y:S05]  /*7750*/  UMOV UR4, UR22 ;  /* 0x0000001600047c82 */ /* 0x000fea0008000000 */
[----:B------:R4:W-:Y:S01]  /*7760*/  UTCHMMA gdesc[UR6], gdesc[UR10], tmem[UR14], tmem[UR28], idesc[UR29], UPT ;  /* 0x00ff1c0a060075ea */ /* 0x0009e2000b80000e */
[----:B------:R4:W-:Y:S01]  /*7770*/  UTCBAR [UR5], URZ ;  /* 0x000000ff050073e9 */ /* 0x0009e200080000ff */
[----:B-1----:R-:W-:Y:S07]  /*7780*/  UIADD3 UR8, UPT, UPT, UR20, -0x1, URZ ;  /* 0xffffffff14087890 */ /* 0x002fee000fffe0ff */
[----:B------:R-:W-:Y:S01]  /*7790*/  UMOV UR20, UR8 ;  /* 0x0000000800147c82 */ /* 0x000fe20008000000 */
[----:B--2---:R-:W-:Y:S05]  /*77a0*/  BRA.U UP0, `(.L_x_52) ;  /* 0xfffffff900cc7547 */ /* 0x004fea000b83ffff */
.L_x_49:
[----:B------:R-:W-:Y:S01]  /*77b0*/  UIADD3 UR4, UPT, UPT, UR26, 0x1, URZ ;  /* 0x000000011a047890 */ /* 0x000fe2000fffe0ff */
[----:B------:R-:W-:Y:S01]  /*77c0*/  LOP3.LUT R3, R3, 0x1, RZ, 0x3c, !PT ;  /* 0x0000000103037812 */ /* 0x000fe200078e3cff */
[----:B----4-:R-:W-:Y:S02]  /*77d0*/  UIADD3 UR5, UPT, UPT, UR27, 0xa0, URZ ;  /* 0x000000a01b057890 */ /* 0x010fe4000fffe0ff */
[----:B------:R-:W-:-:S04]  /*77e0*/  UISETP.NE.AND UP0, UPT, UR4, 0x2, UPT ;  /* 0x000000020400788c */ /* 0x000fc8000bf05270 */
[----:B------:R-:W-:Y:S02]  /*77f0*/  USEL UR6, URZ, 0x1, UP0 ;  /* 0x00000001ff067887 */ /* 0x000fe40008000000 */
[----:B------:R-:W-:Y:S01]  /*7800*/  USEL UR26, UR4, URZ, UP0 ;  /* 0x000000ff041a7287 */ /* 0x000fe20008000000 */
[----:B------:R3:W-:Y:S03]  /*7810*/  UTCBAR [UR5], URZ ;  /* 0x000000ff050073e9 */ /* 0x0007e600080000ff */
[----:B------:R-:W-:Y:S01]  /*7820*/  LOP3.LUT R8, R8, UR6, RZ, 0x3c, !PT ;  /* 0x0000000608087c12 */ /* 0x000fe2000f8e3cff */
[----:B------:R-:W-:Y:S07]  /*7830*/  @P3 BRA `(.L_x_53) ;  /* 0xfffffff800403947 */ /* 0x000fee000383ffff */
[----:B------:R-:W4:Y:S01]  /*7840*/  S2UR UR6, SR_CgaCtaId ;  /* 0x00000000000679c3 */ /* 0x000f220000008800 */
[----:B------:R-:W-:Y:S01]  /*7850*/  ELECT P0, URZ, PT ;  /* 0x0000000000ff782f */ /* 0x000fe20003800000 */
[----:B--2---:R-:W-:Y:S01]  /*7860*/  IMAD.MOV.U32 R0, RZ, RZ, 0x1 ;  /* 0x00000001ff007424 */ /* 0x004fe200078e00ff */
[----:B------:R-:W-:Y:S01]  /*7870*/  UIADD3 UR23, UPT, UPT, UR23, 0xb0, URZ ;  /* 0x000000b017177890 */ /* 0x000fe2000fffe0ff */
[----:B------:R-:W-:Y:S01]  /*7880*/  SHF.L.U32 R3, R8, 0x1f, RZ ;  /* 0x0000001f08037819 */ /* 0x000fe200000006ff */
[----:B------:R-:W-:-:S03]  /*7890*/  UMOV UR4, 0x40 ;  /* 0x0000004000047882 */ /* 0x000fc60000000000 */
[----:B------:R-:W-:Y:S01]  /*78a0*/  UVIRTCOUNT.DEALLOC.SMPOOL 0x80 ;  /* 0x000000800000784c */ /* 0x000fe20000000000 */
[----:B----4-:R-:W-:Y:S02]  /*78b0*/  ULEA UR6, UR6, UR4, 0x18 ;  /* 0x0000000406067291 */ /* 0x010fe4000f8ec0ff */
[----:B------:R-:W-:-:S07]  /*78c0*/  ULEA UR4, UR26, UR23, 0x3 ;  /* 0x000000171a047291 */ /* 0x000fce000f8e18ff */
[----:B------:R2:W-:Y:S02]  /*78d0*/  @P0 STS.U8 [UR6+0x1c], R0 ;  /* 0x00001c00ff000988 */ /* 0x0005e40008000006 */
[----:B------:R-:W4:Y:S02]  /*78e0*/  SYNCS.PHASECHK.TRANS64.TRYWAIT P0, [UR4], R3 ;  /* 0x00000003ff0075a7 */ /* 0x000f240008001104 */
[----:B--2-4-:R-:W-:Y:S05]  /*78f0*/  @!P0 BRA `(.L_x_54) ;  /* 0x00000054004c8947 */ /* 0x014fea0003800000 */
.L_x_143:
[----:B------:R-:W-:-:S04]  /*7900*/  UIADD3 UR4, UPT, UPT, UR26, 0x1, URZ ;  /* 0x000000011a047890 */ /* 0x000fc8000fffe0ff */
[----:B------:R-:W-:-:S04]  /*7910*/  UISETP.NE.AND UP0, UPT, UR4, 0x2, UPT ;  /* 0x000000020400788c */ /* 0x000fc8000bf05270 */
[----:B---3--:R-:W-:Y:S02]  /*7920*/  USEL UR5, URZ, 0x1, UP0 ;  /* 0x00000001ff057887 */ /* 0x008fe40008000000 */
[----:B------:R-:W-:-:S04]  /*7930*/  USEL UR4, UR4, URZ, UP0 ;  /* 0x000000ff04047287 */ /* 0x000fc80008000000 */
[----:B------:R-:W-:Y:S01]  /*7940*/  ULEA UR4, UR4, UR23, 0x3 ;  /* 0x0000001704047291 */ /* 0x000fe2000f8e18ff */
[----:B--2---:R-:W-:-:S04]  /*7950*/  LOP3.LUT R3, R8, UR5, RZ, 0x3c, !PT ;  /* 0x0000000508037c12 */ /* 0x004fc8000f8e3cff */
[----:B------:R-:W-:-:S04]  /*7960*/  SHF.L.U32 R3, R3, 0x1f, RZ ;  /* 0x0000001f03037819 */ /* 0x000fc800000006ff */
[----:B------:R-:W2:Y:S02]  /*7970*/  SYNCS.PHASECHK.TRANS64.TRYWAIT P0, [UR4], R3 ;  /* 0x00000003ff0075a7 */ /* 0x000ea40008001104 */
[----:B--2---:R-:W-:Y:S05]  /*7980*/  @!P0 BRA `(.L_x_55) ;  /* 0x0000005400408947 */ /* 0x004fea0003800000 */
.L_x_145:
[----:B------:R-:W-:Y:S01]  /*7990*/  NOP ;  /* 0x0000000000007918 */ /* 0x000fe20000000000 */
[----:B--2---:R-:W2:Y:S01]  /*79a0*/  LDS R0, [UR6+0x14] ;  /* 0x00001406ff007984 */ /* 0x004ea20008000800 */
[----:B------:R-:W-:Y:S01]  /*79b0*/  LOP3.LUT R2, R9, 0xffff, RZ, 0xc0, !PT ;  /* 0x0000ffff09027812 */ /* 0x000fe200078ec0ff */
[----:B------:R-:W-:Y:S02]  /*79c0*/  IMAD.MOV.U32 R3, RZ, RZ, 0xffff ;  /* 0x0000ffffff037424 */ /* 0x000fe400078e00ff */
[----:B------:R-:W-:Y:S01]  /*79d0*/  IMAD.MOV.U32 R5, RZ, RZ, 0x1 ;  /* 0x00000001ff057424 */ /* 0x000fe200078e00ff */
[----:B------:R-:W-:-:S04]  /*79e0*/  SHF.R.U32.HI R2, RZ, 0x5, R2 ;  /* 0x00000005ff027819 */ /* 0x000fc80000011602 */
[-C--:B------:R-:W-:Y:S02]  /*79f0*/  SHF.L.U32 R3, R3, R2.reuse, RZ ;  /* 0x0000000203037219 */ /* 0x080fe400000006ff */
[----:B------:R-:W-:Y:S02]  /*7a00*/  SHF.L.U32 R5, R5, R2, RZ ;  /* 0x0000000205057219 */ /* 0x000fe400000006ff */
[----:B--2---:R-:W-:-:S04]  /*7a10*/  LOP3.LUT R0, R0, R3, RZ, 0xc0, !PT ;  /* 0x0000000300007212 */ /* 0x004fc800078ec0ff */
[----:B------:R-:W-:-:S13]  /*7a20*/  ISETP.NE.AND P0, PT, R0, R3, PT ;  /* 0x000000030000720c */ /* 0x000fda0003f05270 */
[----:B------:R-:W-:Y:S05]  /*7a30*/  @P0 BRA `(.L_x_56) ;  /* 0x00000000005c0947 */ /* 0x000fea0003800000 */
[----:B------:R-:W2:Y:S02]  /*7a40*/  LDS R0, [UR6+0x18] ;  /* 0x00001806ff007984 */ /* 0x000ea40008000800 */
[----:B--2---:R-:W-:-:S04]  /*7a50*/  LOP3.LUT R0, R0, R5, RZ, 0xc0, !PT ;  /* 0x0000000500007212 */ /* 0x004fc800078ec0ff */
[----:B------:R-:W-:-:S13]  /*7a60*/  ISETP.NE.AND P0, PT, R0, R5, PT ;  /* 0x000000050000720c */ /* 0x000fda0003f05270 */
[----:B------:R-:W-:Y:S05]  /*7a70*/  @P0 BRA `(.L_x_57) ;  /* 0x0000000000400947 */ /* 0x000fea0003800000 */
[----:B------:R-:W-:Y:S01]  /*7a80*/  R2UR UR4, R3 ;  /* 0x00000000030472ca */ /* 0x000fe200000e0000 */
[----:B------:R-:W2:Y:S01]  /*7a90*/  S2R R2, SR_LANEID ;  /* 0x0000000000027919 */ /* 0x000ea20000000000 */
[----:B------:R-:W-:-:S04]  /*7aa0*/  LOP3.LUT R5, RZ, R5, RZ, 0x33, !PT ;  /* 0x00000005ff057212 */ /* 0x000fc800078e33ff */
[----:B------:R-:W3:Y:S07]  /*7ab0*/  REDUX UR7, R5 ;  /* 0x00000000050773c4 */ /* 0x000eee0000000000 */
[----:B------:R-:W-:-:S03]  /*7ac0*/  ULOP3.LUT UR5, URZ, UR4, URZ, 0x33, !UPT ;  /* 0x00000004ff057292 */ /* 0x000fc6000f8e33ff */
[----:B------:R-:W-:Y:S02]  /*7ad0*/  VOTEU.ANY UR4, UPT, PT ;  /* 0x0000000000047886 */ /* 0x000fe400038e0100 */
[----:B------:R-:W-:Y:S01]  /*7ae0*/  UFLO.U32 UR4, UR4 ;  /* 0x00000004000472bd */ /* 0x000fe200080e0000 */
[----:B------:R-:W-:-:S04]  /*7af0*/  IMAD.U32 R0, RZ, RZ, UR5 ;  /* 0x00000005ff007e24 */ /* 0x000fc8000f8e00ff */
[----:B------:R-:W4:Y:S02]  /*7b00*/  REDUX UR8, R0 ;  /* 0x00000000000873c4 */ /* 0x000f240000000000 */
[----:B------:R1:W-:Y:S01]  /*7b10*/  UTCATOMSWS.AND URZ, UR5 ;  /* 0x0000000500ff79e3 */ /* 0x0003e20008000000 */
[----:B--2---:R-:W-:Y:S01]  /*7b20*/  ISETP.EQ.U32.AND P0, PT, R2, UR4, PT ;  /* 0x0000000402007c0c */ /* 0x004fe2000bf02070 */
[----:B---3--:R-:W-:Y:S02]  /*7b30*/  IMAD.U32 R2, RZ, RZ, UR7 ;  /* 0x00000007ff027e24 */ /* 0x008fe4000f8e00ff */
[----:B----4-:R-:W-:-:S10]  /*7b40*/  IMAD.U32 R3, RZ, RZ, UR8 ;  /* 0x00000008ff037e24 */ /* 0x010fd4000f8e00ff */
[----:B------:R2:W-:Y:S04]  /*7b50*/  @P0 ATOMS.AND RZ, [UR6+0x14], R3 ;  /* 0x00001403ffff098c */ /* 0x0005e8000a800006 */
[----:B------:R2:W-:Y:S01]  /*7b60*/  @P0 ATOMS.AND RZ, [UR6+0x18], R2 ;  /* 0x00001802ffff098c */ /* 0x0005e2000a800006 */
[----:B-1----:R-:W-:Y:S05]  /*7b70*/  BRA `(.L_x_58) ;  /* 0x0000000000147947 */ /* 0x002fea0003800000 */
.L_x_57:
[----:B------:R-:W-:Y:S02]  /*7b80*/  MOV R2, 0x7ba0 ;  /* 0x00007ba000027802 */ /* 0x000fe40000000f00 */
[----:B-1---5:R-:W-:Y:S05]  /*7b90*/  CALL.REL.NOINC `($__internal_0_$__cuda_sm10x_tcgen05_guardrail_trap_col_being_dealloced_not_returned_by_alloc) ;  /* 0x00000058002c7944 */ /* 0x022fea0003c00000 */
[----:B------:R-:W-:Y:S05]  /*7ba0*/  BRA `(.L_x_58) ;  /* 0x0000000000087947 */ /* 0x000fea0003800000 */
.L_x_56:
[----:B------:R-:W-:Y:S02]  /*7bb0*/  MOV R2, 0x7bd0 ;  /* 0x00007bd000027802 */ /* 0x000fe40000000f00 */
[----:B-1---5:R-:W-:Y:S05]  /*7bc0*/  CALL.REL.NOINC `($__internal_2_$__cuda_sm10x_tcgen05_guardrail_trap_unallocated_columns_being_dealloced) ;  /* 0x0000005800387944 */ /* 0x022fea0003c00000 */
.L_x_58:
[----:B------:R-:W-:Y:S01]  /*7bd0*/  NOP ;  /* 0x0000000000007918 */ /* 0x000fe20000000000 */
[----:B------:R-:W-:Y:S05]  /*7be0*/  EXIT ;  /* 0x000000000000794d */ /* 0x000fea0003800000 */
.L_x_42:
[----:B------:R-:W-:-:S09]  /*7bf0*/  UISETP.NE.OR UP0, UPT, UR18, 0x3, !UP3 ;  /* 0x000000031200788c */ /* 0x000fd2000df05670 */
[----:B------:R-:W-:Y:S05]  /*7c00*/  BRA.U UP0, `(.L_x_59) ;  /* 0x0000001100b07547 */ /* 0x000fea000b800000 */
[----:B------:R-:W2:Y:S01]  /*7c10*/  LDCU.64 UR4, c[0x0][0x888] ;  /* 0x00011100ff0477ac */ /* 0x000ea20008000a00 */
[----:B------:R-:W3:Y:S01]  /*7c20*/  S2UR UR10, SR_CgaCtaId ;  /* 0x00000000000a79c3 */ /* 0x000ee20000008800 */
[----:B------:R-:W-:Y:S01]  /*7c30*/  R2UR UR56, R63 ;  /* 0x000000003f3872ca */ /* 0x000fe200000e0000 */
[----:B------:R-:W-:Y:S01]  /*7c40*/  HFMA2 R9, -RZ, RZ, 0, 0 ;  /* 0x00000000ff097431 */ /* 0x000fe200000001ff */
[----:B------:R-:W4:Y:S01]  /*7c50*/  LDCU UR51, c[0x0][0x370] ;  /* 0x00006e00ff3377ac */ /* 0x000f220008000800 */
[----:B------:R-:W-:Y:S01]  /*7c60*/  R2UR UR55, R64 ;  /* 0x00000000403772ca */ /* 0x000fe200000e0000 */
[----:B------:R-:W-:Y:S01]  /*7c70*/  IMAD.MOV.U32 R10, RZ, RZ, 0x1 ;  /* 0x00000001ff0a7424 */ /* 0x000fe200078e00ff */
[----:B------:R-:W4:Y:S02]  /*7c80*/  LDCU.128 UR40, c[0x0][0xb10] ;  /* 0x00016200ff2877ac */ /* 0x000f240008000c00 */
[----:B------:R-:W1:Y:S01]  /*7c90*/  LDC.64 R12, c[0x0][0x348] ;  /* 0x0000d200ff0c7b82 */ /* 0x000e620000000a00 */
[----:B------:R-:W-:Y:S01]  /*7ca0*/  IMAD.MOV.U32 R0, RZ, RZ, 0x2000 ;  /* 0x00002000ff007424 */ /* 0x000fe200078e00ff */
[----:B------:R-:W3:Y:S01]  /*7cb0*/  LDCU UR48, c[0x0][0x374] ;  /* 0x00006e80ff3077ac */ /* 0x000ee20008000800 */
[----:B------:R-:W3:Y:S01]  /*7cc0*/  LDCU.64 UR38, c[0x0][0x890] ;  /* 0x00011200ff2677ac */ /* 0x000ee20008000a00 */
[----:B------:R-:W1:Y:S01]  /*7cd0*/  LDCU UR30, c[0x0][0xb0c] ;  /* 0x00016180ff1e77ac */ /* 0x000e620008000800 */
[----:B--2---:R-:W-:Y:S01]  /*7ce0*/  UISETP.NE.U32.AND UP0, UPT, UR4, URZ, UPT ;  /* 0x000000ff0400728c */ /* 0x004fe2000bf05070 */
[----:B------:R-:W2:Y:S01]  /*7cf0*/  LDCU UR65, c[0x0][0xb20] ;  /* 0x00016400ff4177ac */ /* 0x000ea20008000800 */
[----:B------:R-:W2:Y:S01]  /*7d00*/  LDCU UR4, c[0x0][0xb30] ;  /* 0x00016600ff0477ac */ /* 0x000ea20008000800 */
[----:B------:R-:W2:Y:S01]  /*7d10*/  LDCU.128 UR44, c[0x0][0x980] ;  /* 0x00013000ff2c77ac */ /* 0x000ea20008000c00 */
[----:B------:R-:W-:Y:S01]  /*7d20*/  UMOV UR31, 0x400 ;  /* 0x00000400001f7882 */ /* 0x000fe20000000000 */
[----:B----4-:R-:W-:-:S02]  /*7d30*/  UIMAD.WIDE.U32 UR6, UR51, UR40, URZ ;  /* 0x00000028330672a5 */ /* 0x010fc4000f8e00ff */
[----:B---3--:R-:W-:Y:S02]  /*7d40*/  UIMAD.WIDE.U32 UR8, UR48, UR43, URZ ;  /* 0x0000002b300872a5 */ /* 0x008fe4000f8e00ff */
[----:B------:R-:W-:Y:S02]  /*7d50*/  ULEA UR31, UR10, UR31, 0x18 ;  /* 0x0000001f0a1f7291 */ /* 0x000fe4000f8ec0ff */
[----:B------:R-:W-:Y:S02]  /*7d60*/  UISETP.NE.AND.EX UP5, UPT, UR5, URZ, UPT, UP0 ;  /* 0x000000ff0500728c */ /* 0x000fe4000bfa5300 */
[----:B------:R-:W-:Y:S02]  /*7d70*/  UISETP.NE.U32.AND UP6, UPT, UR38, URZ, UPT ;  /* 0x000000ff2600728c */ /* 0x000fe4000bfc5070 */
[----:B------:R-:W-:Y:S02]  /*7d80*/  UIADD3 UR58, UPT, UPT, UR31, 0x58, URZ ;  /* 0x000000581f3a7890 */ /* 0x000fe4000fffe0ff */
[----:B------:R-:W-:-:S02]  /*7d90*/  UIADD3 UR57, UPT, UPT, UR31, 0x98, URZ ;  /* 0x000000981f397890 */ /* 0x000fc4000fffe0ff */
[----:B------:R-:W-:Y:S02]  /*7da0*/  UIADD3 UR33, UPT, UPT, UR31, 0x40, URZ ;  /* 0x000000401f217890 */ /* 0x000fe4000fffe0ff */
[----:B------:R-:W-:Y:S02]  /*7db0*/  UIADD3 UR25, UPT, UPT, UR31, 0x48, URZ ;  /* 0x000000481f197890 */ /* 0x000fe4000fffe0ff */
[----:B------:R-:W-:Y:S02]  /*7dc0*/  UIADD3 UR17, UPT, UPT, UR31, 0x50, URZ ;  /* 0x000000501f117890 */ /* 0x000fe4000fffe0ff */
[----:B-1----:R-:W-:Y:S02]  /*7dd0*/  UISETP.NE.AND UP0, UPT, UR54, 0x1, UPT ;  /* 0x000000013600788c */ /* 0x002fe4000bf05270 */
[----:B------:R-:W-:Y:S01]  /*7de0*/  UISETP.NE.AND UP0, UPT, UR30, 0x1, UPT ;  /* 0x000000011e00788c */ /* 0x000fe2000bf05270 */
[----:B------:R-:W-:Y:S01]  /*7df0*/  UMOV UR63, UR7 ;  /* 0x00000007003f7c82 */ /* 0x000fe20008000000 */
[----:B------:R-:W-:Y:S01]  /*7e00*/  UMOV UR62, UR9 ;  /* 0x00000009003e7c82 */ /* 0x000fe20008000000 */
[----:B------:R-:W-:-:S02]  /*7e10*/  UISETP.GE.AND UP2, UPT, UR54, 0x1, UPT ;  /* 0x000000013600788c */ /* 0x000fc4000bf46270 */
[----:B------:R-:W-:Y:S02]  /*7e20*/  UISETP.NE.AND UP0, UPT, UR42, 0x1, UPT ;  /* 0x000000012a00788c */ /* 0x000fe4000bf05270 */
[----:B------:R-:W-:Y:S01]  /*7e30*/  UPLOP3.LUT UP4, UPT, UPT, UPT, UPT, 0x40, 0x4 ;  /* 0x000000000004789c */ /* 0x000fe20003f8e870 */
[----:B------:R-:W1:Y:S01]  /*7e40*/  LDCU.64 UR22, c[0x0][0xb28] ;  /* 0x00016500ff1677ac */ /* 0x000e620008000a00 */
[----:B------:R-:W3:Y:S01]  /*7e50*/  LDCU.64 UR52, c[0x0][0x990] ;  /* 0x00013200ff3477ac */ /* 0x000ee20008000a00 */
[----:B------:R-:W-:Y:S02]  /*7e60*/  UISETP.NE.AND.EX UP6, UPT, UR39, URZ, UPT, UP6 ;  /* 0x000000ff2700728c */ /* 0x000fe4000bfc5360 */
[----:B------:R-:W-:Y:S02]  /*7e70*/  UPRMT UR58, UR10, 0x654, UR58 ;  /* 0x000006540a3a7896 */ /* 0x000fe4000800003a */
[----:B------:R-:W-:Y:S02]  /*7e80*/  UPRMT UR57, URZ, 0x654, UR57 ;  /* 0x00000654ff397896 */ /* 0x000fe40008000039 */
[----:B------:R-:W-:-:S02]  /*7e90*/  UPRMT UR61, UR10, 0x654, UR33 ;  /* 0x000006540a3d7896 */ /* 0x000fc40008000021 */
[----:B------:R-:W-:Y:S02]  /*7ea0*/  UPRMT UR60, UR10, 0x654, UR25 ;  /* 0x000006540a3c7896 */ /* 0x000fe40008000019 */
[----:B------:R-:W-:Y:S02]  /*7eb0*/  UPRMT UR59, UR10, 0x654, UR17 ;  /* 0x000006540a3b7896 */ /* 0x000fe40008000011 */
[----:B------:R-:W-:Y:S02]  /*7ec0*/  USHF.R.U32.HI UR63, URZ, UR41, UR63 ;  /* 0x00000029ff3f7299 */ /* 0x000fe4000801163f */
[----:B--2---:R-:W-:Y:S02]  /*7ed0*/  USHF.R.U32.HI UR62, URZ, UR65, UR62 ;  /* 0x00000041ff3e7299 */ /* 0x004fe4000801163e */
[----:B------:R-:W-:Y:S02]  /*7ee0*/  UISETP.NE.AND UP3, UPT, UR4, 0x1, UPT ;  /* 0x000000010400788c */ /* 0x000fe4000bf65270 */
[----:B------:R-:W-:-:S02]  /*7ef0*/  UISETP.NE.AND UP2, UPT, UR44, 0x1, UPT ;  /* 0x000000012c00788c */ /* 0x000fc4000bf45270 */
[----:B-1-3--:R-:W-:-:S11]  /*7f00*/  UISETP.NE.AND UP0, UPT, UR47, 0x1, UPT ;  /* 0x000000012f00788c */ /* 0x00afd6000bf05270 */
.L_x_70:
[----:B------:R-:W-:Y:S04]  /*7f10*/  SHF.L.U32 R3, R9, 0x1f, RZ ;  /* 0x0000001f09037819 */ /* 0x000fe800000006ff */
[----:B-1----:R-:W1:Y:S02]  /*7f20*/  SYNCS.PHASECHK.TRANS64.TRYWAIT P0, [UR31+0x90], R3 ;  /* 0x00009003ff0075a7 */ /* 0x002e64000800111f */
[----:B-1----:R-:W-:Y:S05]  /*7f30*/  @!P0 BRA `(.L_x_60) ;  /* 0x0000004c00ec8947 */ /* 0x002fea0003800000 */
.L_x_147:
[----:B------:R-:W2:Y:S01]  /*7f40*/  LDS.128 R4, [UR31+0xd0] ;  /* 0x0000d01fff047984 */ /* 0x000ea20008000c00 */
[----:B------:R-:W-:Y:S01]  /*7f50*/  UISETP.GE.AND UP0, UPT, UR54, 0x1, UPT ;  /* 0x000000013600788c */ /* 0x000fe2000bf06270 */
[----:B------:R-:W-:Y:S01]  /*7f60*/  @!PT LDS RZ, [RZ] ;  /* 0x00000000fffff984 */ /* 0x000fe20000000800 */
[----:B------:R-:W-:Y:S01]  /*7f70*/  @!PT LDS RZ, [RZ] ;  /* 0x00000000fffff984 */ /* 0x000fe20000000800 */
[----:B------:R-:W-:Y:S01]  /*7f80*/  @!PT LDS RZ, [RZ] ;  /* 0x00000000fffff984 */ /* 0x000fe20000000800 */
[----:B------:R-:W-:Y:S01]  /*7f90*/  @!PT LDS RZ, [RZ] ;  /* 0x00000000fffff984 */ /* 0x000fe20000000800 */
[----:B------:R3:W-:Y:S06]  /*7fa0*/  MEMBAR.ALL.CTA ;  /* 0x0000000000007992 */ /* 0x0007ec0000008000 */
[----:B---3--:R-:W3:Y:S02]  /*7fb0*/  FENCE.VIEW.ASYNC.S ;  /* 0x00000000000073c6 */ /* 0x008ee40000000000 */
[----:B---3--:R-:W-:Y:S01]  /*7fc0*/  SYNCS.ARRIVE.TRANS64.RED.A1T0 RZ, [UR57], RZ ;  /* 0x000000ffffff79a7 */ /* 0x008fe20008100439 */
[----:B--2---:R-:W-:Y:S11]  /*7fd0*/  LOP3.LUT P0, RZ, R6, 0x1, RZ, 0xc0, !PT ;  /* 0x0000000106ff7812 */ /* 0x004ff6000780c0ff */
[----:B------:R-:W-:Y:S02]  /*7fe0*/  @!UPT UIADD3 URZ, UPT, UPT, URZ, URZ, URZ ;  /* 0x000000fffffff290 */ /* 0x000fe4000fffe0ff */
[----:B------:R-:W-:Y:S01]  /*7ff0*/  VOTEU.ANY UP2, P0 ;  /* 0x0000000000ff7886 */ /* 0x000fe20000040100 */
[----:B------:R-:W-:Y:S11]  /*8000*/  PLOP3.LUT P0, PT, PT, PT, UP2, 0x80, 0x8 ;  /* 0x000000000008781c */ /* 0x000ff60003f0f028 */
[----:B------:R-:W-:Y:S02]  /*8010*/  @!UPT UIADD3 URZ, UPT, UPT, URZ, URZ, URZ ;  /* 0x000000fffffff290 */ /* 0x000fe4000fffe0ff */
[----:B-1----:R-:W-:Y:S02]  /*8020*/  @P0 MOV R3, R4 ;  /* 0x0000000400030202 */ /* 0x002fe40000000f00 */
[----:B------:R-:W-:Y:S02]  /*8030*/  @P0 LOP3.LUT R2, R5, 0xffff, RZ, 0xc0, !PT ;  /* 0x0000ffff05020812 */ /* 0x000fe400078ec0ff */
[----:B------:R-:W-:Y:S02]  /*8040*/  @P0 R2UR UR5, R3 ;  /* 0x00000000030502ca */ /* 0x000fe400000e0000 */
[----:B------:R-:W-:Y:S11]  /*8050*/  @P0 R2UR UR4, R2 ;  /* 0x00000000020402ca */ /* 0x000ff600000e0000 */
[----:B------:R-:W-:Y:S02]  /*8060*/  @UP2 UMOV UR15, UR5 ;  /* 0x00000005000f2c82 */ /* 0x000fe40008000000 */
[----:B------:R-:W-:Y:S01]  /*8070*/  @UP2 UMOV UR14, UR4 ;  /* 0x00000004000e2c82 */ /* 0x000fe20008000000 */
[----:B------:R-:W-:Y:S05]  /*8080*/  BRA.U !UP0, `(.L_x_61) ;  /* 0x0000000108c07547 */ /* 0x000fea000b800000 */
[----:B------:R-:W-:Y:S02]  /*8090*/  UIMAD.WIDE.U32 UR8, UR14, UR43, URZ ;  /* 0x0000002b0e0872a5 */ /* 0x000fe4000f8e00ff */
[----:B------:R-:W-:Y:S02]  /*80a0*/  UP2UR UR16, UPR, URZ, 0x4 ;  /* 0x00000004ff107883 */ /* 0x000fe40008000000 */
[----:B------:R-:W-:Y:S02]  /*80b0*/  UISETP.NE.AND UP2, UPT, UR42, 0x1, UPT ;  /* 0x000000012a00788c */ /* 0x000fe4000bf45270 */
[----:B------:R-:W-:Y:S02]  /*80c0*/  UIMAD.WIDE.U32 UR10, UR15, UR40, URZ ;  /* 0x000000280f0a72a5 */ /* 0x000fe4000f8e00ff */
[----:B------:R-:W-:Y:S02]  /*80d0*/  USEL UR4, UR48, UR62, !UP2 ;  /* 0x0000003e30047287 */ /* 0x000fe4000d000000 */
[----:B------:R-:W-:Y:S02]  /*80e0*/  UISETP.NE.AND UP0, UPT, UR30, 0x1, UPT ;  /* 0x000000011e00788c */ /* 0x000fe4000bf05270 */
[----:B------:R-:W-:Y:S02]  /*80f0*/  UP2UR UR20, UPR, URZ, 0x2 ;  /* 0x00000002ff147883 */ /* 0x000fe40008000000 */
[----:B------:R-:W-:Y:S02]  /*8100*/  UISETP.NE.AND UP1, UPT, UR54, 0x1, UPT ;  /* 0x000000013600788c */ /* 0x000fe4000bf25270 */
[----:B------:R-:W-:Y:S02]  /*8110*/  UIMAD.WIDE.U32 UR12, UR4, UR22, URZ ;  /* 0x00000016040c72a5 */ /* 0x000fe4000f8e00ff */
[----:B------:R-:W-:Y:S01]  /*8120*/  USEL UR7, UR51, UR63, !UP0 ;  /* 0x0000003f33077287 */ /* 0x000fe2000c000000 */
[----:B------:R-:W-:Y:S02]  /*8130*/  UMOV UR5, UR9 ;  /* 0x0000000900057c82 */ /* 0x000fe40008000000 */
[----:B------:R-:W-:Y:S02]  /*8140*/  USHF.R.U32.HI UR6, URZ, UR65, UR5 ;  /* 0x00000041ff067299 */ /* 0x000fe40008011605 */
[----:B------:R-:W-:Y:S02]  /*8150*/  UIMAD.WIDE.U32 UR18, UR7, UR22, URZ ;  /* 0x00000016071272a5 */ /* 0x000fe4000f8e00ff */
[----:B------:R-:W-:Y:S02]  /*8160*/  USEL UR6, UR14, UR6, !UP2 ;  /* 0x000000060e067287 */ /* 0x000fe4000d000000 */
[----:B------:R-:W-:Y:S01]  /*8170*/  UISETP.NE.AND UP2, UPT, UR16, URZ, UPT ;  /* 0x000000ff1000728c */ /* 0x000fe2000bf45270 */
[----:B------:R-:W-:Y:S01]  /*8180*/  UMOV UR5, UR11 ;  /* 0x0000000b00057c82 */ /* 0x000fe20008000000 */
[----:B------:R-:W-:Y:S02]  /*8190*/  UIMAD.WIDE.U32 UR10, UR6, UR22, URZ ;  /* 0x00000016060a72a5 */ /* 0x000fe4000f8e00ff */
[----:B------:R-:W-:Y:S03]  /*81a0*/  USHF.R.U32.HI UR8, URZ, UR41, UR5 ;  /* 0x00000029ff087299 */ /* 0x000fe60008011605 */
[----:B------:R-:W-:Y:S02]  /*81b0*/  UMOV UR5, UR13 ;  /* 0x0000000d00057c82 */ /* 0x000fe40008000000 */
[----:B------:R-:W-:Y:S03]  /*81c0*/  @UP1 USHF.R.U32.HI UR4, URZ, UR23, UR5 ;  /* 0x00000017ff041299 */ /* 0x000fe60008011605 */
[----:B------:R-:W-:Y:S01]  /*81d0*/  UMOV UR5, UR19 ;  /* 0x0000001300057c82 */ /* 0x000fe20008000000 */
[----:B------:R-:W-:Y:S02]  /*81e0*/  UIMAD UR4, UR54, UR4, URZ ;  /* 0x00000004360472a4 */ /* 0x000fe4000f8e02ff */
[----:B------:R-:W-:Y:S02]  /*81f0*/  @UP1 USHF.R.U32.HI UR7, URZ, UR23, UR5 ;  /* 0x00000017ff071299 */ /* 0x000fe40008011605 */
[----:B------:R-:W-:Y:S02]  /*8200*/  USEL UR5, UR15, UR8, !UP0 ;  /* 0x000000080f057287 */ /* 0x000fe4000c000000 */
[----:B------:R-:W-:Y:S02]  /*8210*/  UIMAD UR8, UR54, UR7, URZ ;  /* 0x00000007360872a4 */ /* 0x000fe4000f8e02ff */
[----:B------:R-:W-:Y:S03]  /*8220*/  UISETP.GE.AND UP0, UPT, UR6, UR4, UPT ;  /* 0x000000040600728c */ /* 0x000fe6000bf06270 */
[----:B------:R-:W-:Y:S01]  /*8230*/  UMOV UR4, UR11 ;  /* 0x0000000b00047c82 */ /* 0x000fe20008000000 */
[----:B------:R-:W-:Y:S02]  /*8240*/  UISETP.GE.OR UP0, UPT, UR5, UR8, UP0 ;  /* 0x000000080500728c */ /* 0x000fe40008706670 */
[----:B------:R-:W-:Y:S02]  /*8250*/  USHF.R.U32.HI UR4, URZ, UR23, UR4 ;  /* 0x00000017ff047299 */ /* 0x000fe40008011604 */
[----:B------:R-:W-:Y:S02]  /*8260*/  UIMAD.WIDE.U32 UR8, UR5, UR22, URZ ;  /* 0x00000016050872a5 */ /* 0x000fe4000f8e00ff */
[----:B------:R-:W-:Y:S04]  /*8270*/  USEL UR10, UR6, UR4, !UP1 ;  /* 0x00000004060a7287 */ /* 0x000fe8000c800000 */
[----:B------:R-:W-:Y:S01]  /*8280*/  UIADD3 UR11, UPT, UPT, -UR10, URZ, URZ ;  /* 0x000000ff0a0b7290 */ /* 0x000fe2000fffe1ff */
[----:B------:R-:W-:Y:S02]  /*8290*/  @!UP0 UMOV UR4, UR9 ;  /* 0x0000000900048c82 */ /* 0x000fe40008000000 */
[----:B------:R-:W-:Y:S02]  /*82a0*/  @!UP0 USHF.R.U32.HI UR4, URZ, UR23, UR4 ;  /* 0x00000017ff048299 */ /* 0x000fe40008011604 */
[----:B------:R-:W-:Y:S02]  /*82b0*/  UIMAD UR8, UR54, UR11, UR6 ;  /* 0x0000000b360872a4 */ /* 0x000fe4000f8e0206 */
[----:B------:R-:W-:Y:S02]  /*82c0*/  @!UP0 USEL UR4, UR5, UR4, !UP1 ;  /* 0x0000000405048287 */ /* 0x000fe4000c800000 */
[----:B------:R-:W-:Y:S02]  /*82d0*/  UISETP.NE.AND UP1, UPT, UR20, URZ, UPT ;  /* 0x000000ff1400728c */ /* 0x000fe4000bf25270 */
[----:B------:R-:W-:Y:S02]  /*82e0*/  @!UP0 UIMAD UR8, UR7, UR8, UR4 ;  /* 0x00000008070882a4 */ /* 0x000fe4000f8e0204 */
[----:B------:R-:W-:Y:S02]  /*82f0*/  @!UP0 UIADD3 UR9, UPT, UPT, UR10, -UR4, URZ ;  /* 0x800000040a098290 */ /* 0x000fe4000fffe0ff */
[----:B------:R-:W-:Y:S02]  /*8300*/  UIADD3 UR4, UPT, UPT, -UR5, URZ, URZ ;  /* 0x000000ff05047290 */ /* 0x000fe4000fffe1ff */
[----:B------:R-:W-:Y:S02]  /*8310*/  UIADD3 UR7, UPT, UPT, -UR6, URZ, URZ ;  /* 0x000000ff06077290 */ /* 0x000fe4000fffe1ff */
[----:B------:R-:W-:Y:S02]  /*8320*/  @!UP0 UIMAD UR6, UR9, UR54, UR5 ;  /* 0x00000036090682a4 */ /* 0x000fe4000f8e0205 */
[----:B------:R-:W-:Y:S02]  /*8330*/  UIMAD UR15, UR30, UR4, UR15 ;  /* 0x000000041e0f72a4 */ /* 0x000fe4000f8e020f */
[----:B------:R-:W-:Y:S01]  /*8340*/  UIMAD UR4, UR42, UR7, UR14 ;  /* 0x000000072a0472a4 */ /* 0x000fe2000f8e020e */
[----:B------:R-:W-:Y:S02]  /*8350*/  @!UP0 UMOV UR5, UR8 ;  /* 0x0000000800058c82 */ /* 0x000fe40008000000 */
[----:B------:R-:W-:Y:S02]  /*8360*/  UIMAD UR15, UR5, UR30, UR15 ;  /* 0x0000001e050f72a4 */ /* 0x000fe4000f8e020f */
[----:B------:R-:W-:Y:S11]  /*8370*/  UIMAD UR14, UR6, UR42, UR4 ;  /* 0x0000002a060e72a4 */ /* 0x000ff6000f8e0204 */
[----:B------:R-:W-:Y:S01]  /*8380*/  @!UPT UIADD3 URZ, UPT, UPT, URZ, URZ, URZ ;  /* 0x000000fffffff290 */ /* 0x000fe2000fffe0ff */
.L_x_61:
[----:B------:R-:W1:Y:S01]  /*8390*/  @!UP3 LDCU.128 UR8, c[0x0][0xb10] ;  /* 0x00016200ff08b7ac */ /* 0x000e620008000c00 */
[----:B------:R-:W-:Y:S02]  /*83a0*/  ISETP.NE.U32.AND P1, PT, RZ, UR38, PT ;  /* 0x00000026ff007c0c */ /* 0x000fe4000bf25070 */
[----:B------:R-:W-:Y:S02]  /*83b0*/  SHF.L.U32 R8, R10, 0x1f, RZ ;  /* 0x0000001f0a087819 */ /* 0x000fe400000006ff */
[----:B------:R-:W-:Y:S01]  /*83c0*/  ISETP.NE.AND.EX P1, PT, RZ, UR39, PT, P1 ;  /* 0x00000027ff007c0c */ /* 0x000fe2000bf25310 */
[----:B------:R-:W2:Y:S01]  /*83d0*/  @!UP3 LDCU UR5, c[0x0][0xb0c] ;  /* 0x00016180ff05b7ac */ /* 0x000ea20008000800 */
[----:B------:R-:W-:Y:S02]  /*83e0*/  USHF.L.U32 UR34, UR21, 0x6, URZ ;  /* 0x0000000615227899 */ /* 0x000fe400080006ff */
[----:B-1----:R-:W-:Y:S07]  /*83f0*/  UIMAD.WIDE.U32 UR6, UR15, UR8, URZ ;  /* 0x000000080f0672a5 */ /* 0x002fee000f8e00ff */
[----:B------:R-:W-:Y:S01]  /*8400*/  @!UP3 UMOV UR4, UR7 ;  /* 0x000000070004bc82 */ /* 0x000fe20008000000 */
[----:B--2---:R-:W-:Y:S02]  /*8410*/  @!UP3 UISETP.NE.AND UP0, UPT, UR5, 0x1, UPT ;  /* 0x000000010500b88c */ /* 0x004fe4000bf05270 */
[----:B------:R-:W-:Y:S02]  /*8420*/  @!UP3 USHF.R.U32.HI UR4, URZ, UR9, UR4 ;  /* 0x00000009ff04b299 */ /* 0x000fe40008011604 */
[----:B------:R-:W-:Y:S02]  /*8430*/  UIMAD.WIDE.U32 UR6, UR14, UR11, URZ ;  /* 0x0000000b0e0672a5 */ /* 0x000fe4000f8e00ff */
[----:B------:R-:W-:Y:S02]  /*8440*/  @!UP3 USEL UR8, UR15, UR4, !UP0 ;  /* 0x000000040f08b287 */ /* 0x000fe4000c000000 */
[----:B------:R-:W-:Y:S03]  /*8450*/  @!UP3 UISETP.NE.AND UP0, UPT, UR10, 0x1, UPT ;  /* 0x000000010a00b88c */ /* 0x000fe6000bf05270 */
[----:B------:R-:W-:Y:S02]  /*8460*/  @!UP3 UMOV UR6, UR7 ;  /* 0x000000070006bc82 */ /* 0x000fe40008000000 */
[----:B------:R-:W1:Y:S02]  /*8470*/  @!UP3 LDCU UR4, c[0x0][0xb20] ;  /* 0x00016400ff04b7ac */ /* 0x000e640008000800 */
[----:B-1----:R-:W-:Y:S04]  /*8480*/  @!UP3 USHF.R.U32.HI UR6, URZ, UR4, UR6 ;  /* 0x00000004ff06b299 */ /* 0x002fe80008011606 */
[----:B------:R-:W-:Y:S04]  /*8490*/  @!UP3 USEL UR6, UR14, UR6, !UP0 ;  /* 0x000000060e06b287 */ /* 0x000fe8000c000000 */
[----:B------:R-:W-:Y:S02]  /*84a0*/  @!UP3 UIADD3 UR4, UPT, UPT, -UR8, UR6, URZ ;  /* 0x000000060804b290 */ /* 0x000fe4000fffe1ff */
[----:B------:R-:W-:Y:S02]  /*84b0*/  @!UP3 UIADD3 UR6, UPT, UPT, UR8, -UR6, URZ ;  /* 0x800000060806b290 */ /* 0x000fe4000fffe0ff */
[----:B------:R-:W-:Y:S02]  /*84c0*/  @!UP3 UIMAD UR15, UR4, UR5, UR15 ;  /* 0x00000005040fb2a4 */ /* 0x000fe4000f8e020f */
[----:B------:R-:W-:Y:S01]  /*84d0*/  @!UP3 UIMAD UR14, UR6, UR10, UR14 ;  /* 0x0000000a060eb2a4 */ /* 0x000fe2000f8e020e */
[----:B------:R-:W-:Y:S11]  /*84e0*/  BRA.U UP4, `(.L_x_62) ;  /* 0x0000000104107547 */ /* 0x000ff6000b800000 */
[----:B------:R-:W-:Y:S04]  /*84f0*/  MOV R2, UR64 ;  /* 0x0000004000027c02 */ /* 0x000fe80008000f00 */
[----:B------:R-:W-:Y:S04]  /*8500*/  SHF.L.U32 R3, R2, 0x1f, RZ ;  /* 0x0000001f02037819 */ /* 0x000fe800000006ff */
[----:B------:R-:W1:Y:S02]  /*8510*/  SYNCS.PHASECHK.TRANS64.TRYWAIT P2, [UR31+0x88], R3 ;  /* 0x00008803ff0075a7 */ /* 0x000e64000804111f */
[----:B-1----:R-:W-:Y:S05]  /*8520*/  @!P2 BRA `(.L_x_63) ;  /* 0x000000480088a947 */ /* 0x002fea0003800000 */
.L_x_62:
[----:B------:R-:W-:Y:S05]  /*8530*/  BRA.U !UP6, `(.L_x_64) ;  /* 0x000000010e387547 */ /* 0x000fea000b800000 */
[----:B------:R-:W-:Y:S01]  /*8540*/  UPLOP3.LUT UP1, UPT, UPT, UPT, UP5, 0x80, 0x8 ;  /* 0x000000000008789c */ /* 0x000fe20003f2f050 */
[----:B-1----:R-:W-:Y:S01]  /*8550*/  HFMA2 R2, -RZ, RZ, 0, 5.9604644775390625e-08 ;  /* 0x00000001ff027431 */ /* 0x002fe200000001ff */
[----:B------:R-:W1:Y:S01]  /*8560*/  LDCU.64 UR8, c[0x0][0x358] ;  /* 0x00006b00ff0877ac */ /* 0x000e620008000a00 */
[----:B------:R-:W-:Y:S03]  /*8570*/  IMAD.MOV.U32 R71, RZ, RZ, 0x1 ;  /* 0x00000001ff477424 */ /* 0x000fe600078e00ff */
[----:B------:R-:W-:Y:S05]  /*8580*/  PLOP3.LUT P2, PT, PT, PT, UP1, 0x80, 0x8 ;  /* 0x000000000008781c */ /* 0x000fea0003f4f018 */
[----:B------:R-:W2:Y:S01]  /*8590*/  @UP1 LDCU.64 UR4, c[0x0][0x888] ;  /* 0x00011100ff0417ac */ /* 0x000ea20008000a00 */
[----:B------:R-:W-:Y:S07]  /*85a0*/  @UP1 UIMAD UR6, UR50, UR38, URZ ;  /* 0x00000026320612a4 */ /* 0x000fee000f8e02ff */
[----:B------:R-:W-:Y:S01]  /*85b0*/  @!P2 PRMT R71, R2, 0x7610, R71 ;  /* 0x000076100247a816 */ /* 0x000fe20000000047 */
[----:B--2---:R-:W-:Y:S06]  /*85c0*/  @UP1 UIMAD.WIDE UR4, UR6, 0x4, UR4 ;  /* 0x00000004060418a5 */ /* 0x004fec000f8e0204 */
[----:B------:R-:W-:Y:S01]  /*85d0*/  IMAD.U32 R14, RZ, RZ, UR4 ;  /* 0x00000004ff0e7e24 */ /* 0x000fe2000f8e00ff */
[----:B------:R-:W-:Y:S04]  /*85e0*/  MOV R15, UR5 ;  /* 0x00000005000f7c02 */ /* 0x000fe80008000f00 */
[----:B------:R-:W2:Y:S01]  /*85f0*/  @!UP1 LDCU UR4, c[0x0][0x880] ;  /* 0x00011000ff0497ac */ /* 0x000ea20008000800 */
[----:B-1---5:R3:W5:Y:S02]  /*8600*/  @P2 LDG.E R27, desc[UR8][R14.64] ;  /* 0x000000080e1b2981 */ /* 0x022764000c1e1900 */
[----:B--23--:R-:W-:Y:S07]  /*8610*/  @!P2 IMAD.U32 R27, RZ, RZ, UR4 ;  /* 0x00000004ff1bae24 */ /* 0x00cfee000f8e00ff */
.L_x_64:
[----:B-----5:R-:W-:Y:S01]  /*8620*/  @!P1 FSETP.EQ.AND P3, PT, R27, RZ, PT ;  /* 0x000000ff1b00920b */ /* 0x020fe20003f62000 */
[----:B------:R-:W-:Y:S01]  /*8630*/  @!UPT UIADD3 URZ, UPT, UPT, URZ, URZ, URZ ;  /* 0x000000fffffff290 */ /* 0x000fe2000fffe0ff */
[----:B------:R-:W-:Y:S11]  /*8640*/  @!P1 BRA `(.L_x_65) ;  /* 0x0000000000149947 */ /* 0x000ff60003800000 */
[----:B------:R-:W-:Y:S02]  /*8650*/  LOP3.LUT P1, RZ, R71, 0xff, RZ, 0xc0, !PT ;  /* 0x000000ff47ff7812 */ /* 0x000fe4000782c0ff */
[----:B------:R-:W-:Y:S04]  /*8660*/  PLOP3.LUT P3, PT, PT, PT, UP1, 0x80, 0x8 ;  /* 0x000000000008781c */ /* 0x000fe80003f6f018 */
[----:B------:R-:W-:Y:S07]  /*8670*/  PLOP3.LUT P3, PT, P3, PT, PT, 0x8, 0x80 ;  /* 0x000000000080781c */ /* 0x000fee0001f6e170 */
[----:B------:R-:W-:Y:S11]  /*8680*/  @P1 FSETP.EQ.AND P3, PT, R27, RZ, PT ;  /* 0x000000ff1b00120b */ /* 0x000ff60003f62000 */
[----:B------:R-:W-:Y:S02]  /*8690*/  @!UPT UIADD3 URZ, UPT, UPT, URZ, URZ, URZ ;  /* 0x000000fffffff290 */ /* 0x000fe4000fffe0ff */
.L_x_65:
[----:B------:R-:W-:Y:S01]  /*86a0*/  USHF.L.U32 UR35, UR49, 0x7, URZ ;  /* 0x0000000731237899 */ /* 0x000fe200080006ff */
[----:B------:R-:W2:Y:S01]  /*86b0*/  SYNCS.PHASECHK.TRANS64.TRYWAIT P1, [UR31+0x60], R8 ;  /* 0x00006008ff0075a7 */ /* 0x000ea2000802111f */
[----:B------:R-:W-:Y:S02]  /*86c0*/  UISETP.NE.AND UP0, UPT, UR44, 0x1, UPT ;  /* 0x000000012c00788c */ /* 0x000fe4000bf05270 */
[----:B------:R-:W-:Y:S01]  /*86d0*/  UIMAD.WIDE.U32 UR4, UR35, UR45, URZ ;  /* 0x0000002d230472a5 */ /* 0x000fe2000f8e00ff */
[----:B------:R-:W-:Y:S04]  /*86e0*/  ELECT P2, URZ, PT ;  /* 0x0000000000ff782f */ /* 0x000fe80003840000 */
[----:B------:R-:W-:Y:S02]  /*86f0*/  PLOP3.LUT P2, PT, P3, P2, PT, 0xf2, 0x2f ;  /* 0x00000000002f781c */ /* 0x000fe40001f45e72 */
[----:B------:R-:W-:Y:S02]  /*8700*/  UMOV UR4, UR5 ;  /* 0x0000000500047c82 */ /* 0x000fe40008000000 */
[----:B------:R-:W-:Y:S04]  /*8710*/  USHF.R.U32.HI UR4, URZ, UR46, UR4 ;  /* 0x0000002eff047299 */ /* 0x000fe80008011604 */
[----:B------:R-:W-:Y:S02]  /*8720*/  USEL UR36, UR35, UR4, !UP0 ;  /* 0x0000000423247287 */ /* 0x000fe4000c000000 */
[----:B------:R-:W-:Y:S02]  /*8730*/  UISETP.NE.AND UP0, UPT, UR47, 0x1, UPT ;  /* 0x000000012f00788c */ /* 0x000fe4000bf05270 */
[----:B------:R-:W-:Y:S07]  /*8740*/  UIMAD.WIDE.U32 UR4, UR36, UR52, URZ ;  /* 0x00000034240472a5 */ /* 0x000fee000f8e00ff */
[----:B------:R-:W-:Y:S02]  /*8750*/  UMOV UR4, UR5 ;  /* 0x0000000500047c82 */ /* 0x000fe40008000000 */
[----:B------:R-:W-:Y:S04]  /*8760*/  USHF.R.U32.HI UR4, URZ, UR53, UR4 ;  /* 0x00000035ff047299 */ /* 0x000fe80008011604 */
[----:B------:R-:W-:Y:S02]  /*8770*/  USEL UR37, UR36, UR4, !UP0 ;  /* 0x0000000424257287 */ /* 0x000fe4000c000000 */
[----:B------:R-:W-:Y:S02]  /*8780*/  UIADD3 UR4, UPT, UPT, -UR36, URZ, URZ ;  /* 0x000000ff24047290 */ /* 0x000fe4000fffe1ff */
[----:B------:R-:W-:Y:S02]  /*8790*/  UIADD3 UR5, UPT, UPT, -UR37, URZ, URZ ;  /* 0x000000ff25057290 */ /* 0x000fe4000fffe1ff */
[----:B------:R-:W-:Y:S02]  /*87a0*/  UIMAD UR35, UR44, UR4, UR35 ;  /* 0x000000042c2372a4 */ /* 0x000fe4000f8e0223 */
[----:B------:R-:W-:Y:S01]  /*87b0*/  UIMAD UR36, UR47, UR5, UR36 ;  /* 0x000000052f2472a4 */ /* 0x000fe2000f8e0224 */
[----:B--2---:R-:W-:Y:S11]  /*87c0*/  @!P1 BRA `(.L_x_66) ;  /* 0x0000004400f89947 */ /* 0x004ff60003800000 */
.L_x_150:
[----:B------:R-:W-:Y:S01]  /*87d0*/  VOTEU.ALL UP0, P2 ;  /* 0x0000000000ff7886 */ /* 0x000fe20001000000 */
[----:B-1----:R-:W-:Y:S04]  /*87e0*/  @!P2 IADD3 R3, P1, PT, R12, 0x580, RZ ;  /* 0x000005800c03a810 */ /* 0x002fe80007f3e0ff */
[----:B------:R-:W-:Y:S01]  /*87f0*/  @!UP0 UPRMT UR4, URZ, 0x40, URZ ;  /* 0x00000040ff048896 */ /* 0x000fe200080000ff */
[----:B------:R-:W-:Y:S01]  /*8800*/  @!P2 IMAD.X R2, RZ, RZ, R13, P1 ;  /* 0x000000ffff02a224 */ /* 0x000fe200008e060d */
[----:B------:R-:W-:Y:S01]  /*8810*/  @!P2 R2UR UR5, R3 ;  /* 0x000000000305a2ca */ /* 0x000fe200000e0000 */
[----:B------:R-:W-:Y:S02]  /*8820*/  @!UP0 UIADD3 UR32, UPT, UPT, UR31, 0x200, URZ ;  /* 0x000002001f208890 */ /* 0x000fe4000fffe0ff */
[----:B------:R-:W-:Y:S02]  /*8830*/  @!UP0 UPRMT UR6, UR4, 0x5410, URZ ;  /* 0x0000541004068896 */ /* 0x000fe400080000ff */
[----:B------:R-:W-:Y:S01]  /*8840*/  @!P2 R2UR UR4, R2 ;  /* 0x000000000204a2ca */ /* 0x000fe200000e0000 */
[----:B------:R-:W-:Y:S07]  /*8850*/  VOTEU.ALL UP0, P2 ;  /* 0x0000000000ff7886 */ /* 0x000fee0001000000 */
[----:B------:R-:W-:Y:S05]  /*8860*/  IMAD.U32 R2, RZ, RZ, UR5 ;  /* 0x00000005ff027e24 */ /* 0x000fea000f8e00ff */
[----:B------:R-:W-:Y:S01]  /*8870*/  IMAD.U32 R3, RZ, RZ, UR4 ;  /* 0x00000004ff037e24 */ /* 0x000fe2000f8e00ff */
[----:B------:R-:W-:Y:S01]  /*8880*/  @!P2 R2UR UR4, R2 ;  /* 0x000000000204a2ca */ /* 0x000fe200000e0000 */
[----:B------:R-:W-:Y:S03]  /*8890*/  @!P2 IMAD.MOV.U32 R2, RZ, RZ, 0x2000 ;  /* 0x00002000ff02a424 */ /* 0x000fe600078e00ff */
[----:B------:R-:W-:Y:S11]  /*88a0*/  @!P2 R2UR UR5, R3 ;  /* 0x000000000305a2ca */ /* 0x000ff600000e0000 */
[----:B------:R-:W-:Y:S02]  /*88b0*/  @!UPT UIADD3 URZ, UPT, UPT, URZ, URZ, URZ ;  /* 0x000000fffffff290 */ /* 0x000fe4000fffe0ff */
[----:B------:R1:W-:Y:S01]  /*88c0*/  @!UP0 UTMALDG.4D.IM2COL [UR32], [UR4], UR6 ;  /* 0x00000020040083b4 */ /* 0x0003e20008058006 */
[----:B------:R1:W-:Y:S01]  /*88d0*/  @!P2 SYNCS.ARRIVE.TRANS64.RED.A0TR RZ, [UR31+0x40], R2 ;  /* 0x00004002ffffa9a7 */ /* 0x0003e2000830041f */
[----:B------:R-:W-:Y:S01]  /*88e0*/  SYNCS.ARRIVE.TRANS64.RED.A1T0 RZ, [UR61], RZ ;  /* 0x000000ffffff79a7 */ /* 0x000fe2000810043d */
[----:B------:R-:W2:Y:S02]  /*88f0*/  SYNCS.PHASECHK.TRANS64.TRYWAIT P1, [UR31+0x68], R8 ;  /* 0x00006808ff0075a7 */ /* 0x000ea4000802111f */
[----:B-12---:R-:W-:Y:S05]  /*8900*/  @!P1 BRA `(.L_x_67) ;  /* 0x0000004400c09947 */ /* 0x006fea0003800000 */
.L_x_152:
[----:B------:R-:W-:Y:S01]  /*8910*/  VOTEU.ALL UP0, P2 ;  /* 0x0000000000ff7886 */ /* 0x000fe20001000000 */
[----:B-1----:R-:W-:Y:S01]  /*8920*/  @!P2 IADD3 R3, P1, PT, R12, 0x580, RZ ;  /* 0x000005800c03a810 */ /* 0x002fe20007f3e0ff */
[----:B------:R-:W-:Y:S01]  /*8930*/  UMOV UR27, UR35 ;  /* 0x00000023001b7c82 */ /* 0x000fe20008000000 */
[----:B------:R-:W-:Y:S01]  /*8940*/  UMOV UR28, UR36 ;  /* 0x00000024001c7c82 */ /* 0x000fe20008000000 */
[----:B------:R-:W-:Y:S01]  /*8950*/  UMOV UR29, UR37 ;  /* 0x00000025001d7c82 */ /* 0x000fe20008000000 */
[----:B------:R-:W-:Y:S01]  /*8960*/  @!UP0 UPRMT UR4, URZ, 0x40, URZ ;  /* 0x00000040ff048896 */ /* 0x000fe200080000ff */
[----:B------:R-:W-:Y:S01]  /*8970*/  @!P2 IMAD.X R2, RZ, RZ, R13, P1 ;  /* 0x000000ffff02a224 */ /* 0x000fe200008e060d */
[----:B------:R-:W-:Y:S01]  /*8980*/  @!P2 R2UR UR5, R3 ;  /* 0x000000000305a2ca */ /* 0x000fe200000e0000 */
[----:B------:R-:W-:Y:S02]  /*8990*/  @!UP0 UIADD3 UR26, UPT, UPT, UR34, 0x10, URZ ;  /* 0x00000010221a8890 */ /* 0x000fe4000fffe0ff */
[----:B------:R-:W-:Y:S02]  /*89a0*/  @!UP0 UPRMT UR6, UR4, 0x5410, URZ ;  /* 0x0000541004068896 */ /* 0x000fe400080000ff */
[----:B------:R-:W-:Y:S01]  /*89b0*/  @!P2 R2UR UR4, R2 ;  /* 0x000000000204a2ca */ /* 0x000fe200000e0000 */
[----:B------:R-:W-:Y:S01]  /*89c0*/  @!UP0 UIADD3 UR24, UPT, UPT, UR31, 0x2200, URZ ;  /* 0x000022001f188890 */ /* 0x000fe2000fffe0ff */
[----:B------:R-:W-:Y:S06]  /*89d0*/  VOTEU.ALL UP0, P2 ;  /* 0x0000000000ff7886 */ /* 0x000fec0001000000 */
        /* <DEDUP_REMOVED lines=11> */
.L_x_154:
        /* <DEDUP_REMOVED lines=8> */
[----:B------:R-:W-:Y:S01]  /*8b10*/  @!UP0 UIADD3 UR18, UPT, UPT, UR34, 0x20, URZ ;  /* 0x0000002022128890 */ /* 0x000fe2000fffe0ff */
[----:B------:R-:W-:Y:S01]  /*8b20*/  @P0 SHF.R.U32.HI R4, RZ, 0x10, R5 ;  /* 0x00000010ff040819 */ /* 0x000fe20000011605 */
[----:B------:R-:W-:Y:S02]  /*8b30*/  @!UP0 UPRMT UR6, UR4, 0x5410, URZ ;  /* 0x0000541004068896 */ /* 0x000fe400080000ff */
[----:B------:R-:W-:Y:S01]  /*8b40*/  @!P2 R2UR UR4, R2 ;  /* 0x000000000204a2ca */ /* 0x000fe200000e0000 */
[----:B------:R-:W-:Y:S01]  /*8b50*/  @!UP0 UIADD3 UR16, UPT, UPT, UR31, 0x4200, URZ ;  /* 0x000042001f108890 */ /* 0x000fe2000fffe0ff */
[----:B------:R-:W-:Y:S01]  /*8b60*/  @P0 R2UR UR50, R4 ;  /* 0x00000000043202ca */ /* 0x000fe200000e0000 */
[----:B------:R-:W-:Y:S05]  /*8b70*/  VOTEU.ALL UP0, P2 ;  /* 0x0000000000ff7886 */ /* 0x000fea0001000000 */
        /* <DEDUP_REMOVED lines=11> */
.L_x_156:
        /* <DEDUP_REMOVED lines=9> */
[----:B------:R-:W-:Y:S01]  /*8cc0*/  LOP3.LUT R10, R10, 0x1, RZ, 0x3c, !PT ;  /* 0x000000010a0a7812 */ /* 0x000fe200078e3cff */
[----:B------:R-:W-:Y:S01]  /*8cd0*/  @!UP0 UPRMT UR6, UR4, 0x5410, URZ ;  /* 0x0000541004068896 */ /* 0x000fe200080000ff */
[----:B------:R-:W-:Y:S01]  /*8ce0*/  LOP3.LUT R9, R9, 0x1, RZ, 0x3c, !PT ;  /* 0x0000000109097812 */ /* 0x000fe200078e3cff */
[----:B------:R-:W-:Y:S01]  /*8cf0*/  @!UP0 UIADD3 UR8, UPT, UPT, UR31, 0x6200, URZ ;  /* 0x000062001f088890 */ /* 0x000fe2000fffe0ff */
[----:B------:R-:W-:Y:S01]  /*8d00*/  @!P2 R2UR UR4, R2 ;  /* 0x000000000204a2ca */ /* 0x000fe200000e0000 */
[----:B------:R-:W-:Y:S01]  /*8d10*/  @!UP0 UIADD3 UR9, UPT, UPT, UR31, 0x58, URZ ;  /* 0x000000581f098890 */ /* 0x000fe2000fffe0ff */
[----:B------:R-:W-:Y:S01]  /*8d20*/  VOTEU.ALL UP0, P2 ;  /* 0x0000000000ff7886 */ /* 0x000fe20001000000 */
[----:B------:R-:W-:Y:S02]  /*8d30*/  UIADD3 UR21, UPT, UPT, UR14, UR56, URZ ;  /* 0x000000380e157290 */ /* 0x000fe4000fffe0ff */
[----:B------:R-:W-:Y:S02]  /*8d40*/  UIADD3 UR49, UPT, UPT, UR15, UR55, URZ ;  /* 0x000000370f317290 */ /* 0x000fe4000fffe0ff */
[----:B------:R-:W-:Y:S01]  /*8d50*/  IMAD.U32 R2, RZ, RZ, UR5 ;  /* 0x00000005ff027e24 */ /* 0x000fe2000f8e00ff */
[----:B------:R-:W-:Y:S05]  /*8d60*/  UPLOP3.LUT UP4, UPT, UPT, UPT, UPT, 0x80, 0x8 ;  /* 0x000000000008789c */ /* 0x000fea0003f8f070 */
[----:B------:R-:W-:Y:S01]  /*8d70*/  IMAD.U32 R3, RZ, RZ, UR4 ;  /* 0x00000004ff037e24 */ /* 0x000fe2000f8e00ff */
[----:B------:R-:W-:Y:S04]  /*8d80*/  @!P2 R2UR UR4, R2 ;  /* 0x000000000204a2ca */ /* 0x000fe800000e0000 */
[----:B------:R-:W-:Y:S11]  /*8d90*/  @!P2 R2UR UR5, R3 ;  /* 0x000000000305a2ca */ /* 0x000ff600000e0000 */
[----:B------:R-:W-:Y:S02]  /*8da0*/  @!UPT UIADD3 URZ, UPT, UPT, URZ, URZ, URZ ;  /* 0x000000fffffff290 */ /* 0x000fe4000fffe0ff */
[----:B------:R1:W-:Y:S01]  /*8db0*/  @!UP0 UTMALDG.4D.IM2COL [UR8], [UR4], UR6 ;  /* 0x00000008040083b4 */ /* 0x0003e20008058006 */
[----:B------:R1:W-:Y:S01]  /*8dc0*/  @!P2 SYNCS.ARRIVE.TRANS64.RED.A0TR RZ, [UR31+0x58], R0 ;  /* 0x00005800ffffa9a7 */ /* 0x0003e2000830041f */
[----:B------:R-:W-:Y:S01]  /*8dd0*/  SYNCS.ARRIVE.TRANS64.RED.A1T0 RZ, [UR58], RZ ;  /* 0x000000ffffff79a7 */ /* 0x000fe2000810043a */
[----:B------:R-:W-:Y:S05]  /*8de0*/  BRA.U UP2, `(.L_x_70) ;  /* 0xfffffff102487547 */ /* 0x000fea000b83ffff */
[----:B------:R-:W-:-:S04]  /*8df0*/  SHF.L.U32 R3, R10, 0x1f, RZ ;  /* 0x0000001f0a037819 */ /* 0x000fc800000006ff */
[----:B------:R-:W2:Y:S02]  /*8e00*/  SYNCS.PHASECHK.TRANS64.TRYWAIT P0, [UR31+0x60], R3 ;  /* 0x00006003ff0075a7 */ /* 0x000ea4000800111f */
[----:B--2---:R-:W-:Y:S05]  /*8e10*/  @!P0 BRA `(.L_x_71) ;  /* 0x0000004000c48947 */ /* 0x004fea0003800000 */
.L_x_158:
[----:B------:R-:W2:Y:S02]  /*8e20*/  SYNCS.PHASECHK.TRANS64.TRYWAIT P0, [UR31+0x68], R3 ;  /* 0x00006803ff0075a7 */ /* 0x000ea4000800111f */
[----:B--2---:R-:W-:Y:S05]  /*8e30*/  @!P0 BRA `(.L_x_72) ;  /* 0x0000004000d48947 */ /* 0x004fea0003800000 */
.L_x_160:
[----:B------:R-:W2:Y:S02]  /*8e40*/  SYNCS.PHASECHK.TRANS64.TRYWAIT P0, [UR31+0x70], R3 ;  /* 0x00007003ff0075a7 */ /* 0x000ea4000800111f */
[----:B--2---:R-:W-:Y:S05]  /*8e50*/  @!P0 BRA `(.L_x_73) ;  /* 0x0000004000e48947 */ /* 0x004fea0003800000 */
.L_x_162:
[----:B-1----:R-:W-:-:S07]  /*8e60*/  MOV R0, UR31 ;  /* 0x0000001f00007c02 */ /* 0x002fce0008000f00 */
.L_x_74:
[----:B-1----:R-:W-:-:S04]  /*8e70*/  SHF.L.U32 R3, R10, 0x1f, RZ ;  /* 0x0000001f0a037819 */ /* 0x002fc800000006ff */
[----:B------:R1:W2:Y:S03]  /*8e80*/  SYNCS.PHASECHK.TRANS64.TRYWAIT P0, [R0+URZ+0x78], R3 ;  /* 0x00007803000075a7 */ /* 0x0002a600080011ff */
[----:B--2---:R-:W-:Y:S05]  /*8e90*/  @!P0 NANOSLEEP.SYNCS 0x989680 ;  /* 0x009896800000895d */ /* 0x004fea0003900000 */
[----:B------:R-:W2:Y:S02]  /*8ea0*/  @!P0 SYNCS.PHASECHK.TRANS64 P0, [R0+URZ+0x78], R3 ;  /* 0x00007803000085a7 */ /* 0x000ea400080010ff */
[----:B--2---:R-:W-:Y:S05]  /*8eb0*/  @P0 EXIT ;  /* 0x000000000000094d */ /* 0x004fea0003800000 */
[----:B------:R-:W-:Y:S05]  /*8ec0*/  BRA `(.L_x_74) ;  /* 0xfffffffc00e87947 */ /* 0x000fea000383ffff */
.L_x_59:
[----:B------:R-:W-:-:S06]  /*8ed0*/  UISETP.GE.AND UP0, UPT, UR18, 0x4, UPT ;  /* 0x000000041200788c */ /* 0x000fcc000bf06270 */
[----:B------:R-:W-:-:S13]  /*8ee0*/  PLOP3.LUT P0, PT, PT, PT, UP0, 0x80, 0x8 ;  /* 0x000000000008781c */ /* 0x000fda0003f0f008 */
[----:B-1----:R-:W-:Y:S05]  /*8ef0*/  @!P0 EXIT ;  /* 0x000000000000894d */ /* 0x002fea0003800000 */
[----:B------:R-:W1:Y:S08]  /*8f00*/  S2UR UR4, SR_CgaCtaId ;  /* 0x00000000000479c3 */ /* 0x000e700000008800 */
[----:B------:R-:W-:Y:S01]  /*8f10*/  BAR.SYNC.DEFER_BLOCKING 0x6, 0xa0 ;  /* 0x0182800000007b1d */ /* 0x000fe20000010000 */
[C---:B------:R-:W-:Y:S01]  /*8f20*/  IMAD.SHL.U32 R0, R69.reuse, 0x10, RZ ;  /* 0x0000001045007824 */ /* 0x040fe200078e00ff */
[C---:B------:R-:W-:Y:S01]  /*8f30*/  LOP3.LUT R70, R69.reuse, 0x60, RZ, 0xc0, !PT ;  /* 0x0000006045467812 */ /* 0x040fe200078ec0ff */
[----:B------:R-:W-:-:S02]  /*8f40*/  IMAD.SHL.U32 R5, R69, 0x2, RZ ;  /* 0x0000000245057824 */ /* 0x000fc400078e00ff */
[----:B------:R-:W-:Y:S02]  /*8f50*/  HFMA2 R67, -RZ, RZ, 0, 5.9604644775390625e-08 ;  /* 0x00000001ff437431 */ /* 0x000fe400000001ff */
[----:B------:R-:W-:Y:S01]  /*8f60*/  IMAD.U32 R23, R69, 0x10000, RZ ;  /* 0x0001000045177824 */ /* 0x000fe200078e00ff */
[----:B------:R-:W-:Y:S01]  /*8f70*/  UMOV UR45, 0x400 ;  /* 0x00000400002d7882 */ /* 0x000fe20000000000 */
[----:B------:R-:W2:Y:S01]  /*8f80*/  LDC.64 R60, c[0x0][0x8b0] ;  /* 0x00022c00ff3c7b82 */ /* 0x000ea20000000a00 */
[----:B------:R-:W3:Y:S01]  /*8f90*/  LDCU.128 UR8, c[0x0][0xa80] ;  /* 0x00015000ff0877ac */ /* 0x000ee20008000c00 */
[----:B------:R-:W-:Y:S01]  /*8fa0*/  LOP3.LUT R4, R0, 0x60, RZ, 0xc0, !PT ;  /* 0x0000006000047812 */ /* 0x000fe200078ec0ff */
[----:B------:R-:W-:Y:S01]  /*8fb0*/  HFMA2 R65, -RZ, RZ, 0, 0 ;  /* 0x00000000ff417431 */ /* 0x000fe200000001ff */
[----:B------:R-:W-:Y:S01]  /*8fc0*/  MOV R22, RZ ;  /* 0x000000ff00167202 */ /* 0x000fe20000000f00 */
[----:B------:R-:W-:Y:S01]  /*8fd0*/  IMAD.MOV.U32 R66, RZ, RZ, RZ ;  /* 0x000000ffff427224 */ /* 0x000fe200078e00ff */
[----:B------:R-:W-:Y:S01]  /*8fe0*/  LOP3.LUT R5, R4, 0xc, R5, 0xf8, !PT ;  /* 0x0000000c04057812 */ /* 0x000fe200078ef805 */
[----:B------:R-:W4:Y:S01]  /*8ff0*/  LDCU UR60, c[0x0][0x370] ;  /* 0x00006e00ff3c77ac */ /* 0x000f220008000800 */
[----:B------:R-:W2:Y:S01]  /*9000*/  LDC.64 R42, c[0x0][0x8a8] ;  /* 0x00022a00ff2a7b82 */ /* 0x000ea20000000a00 */
[----:B------:R-:W-:-:S02]  /*9010*/  LOP3.LUT R23, R23, 0x600000, RZ, 0xc0, !PT ;  /* 0x0060000017177812 */ /* 0x000fc400078ec0ff */
[----:B------:R-:W-:Y:S01]  /*9020*/  LOP3.LUT R5, R5, 0x790, R0, 0xf8, !PT ;  /* 0x0000079005057812 */ /* 0x000fe200078ef800 */
[----:B------:R-:W2:Y:S01]  /*9030*/  LDCU UR39, c[0x0][0xb0c] ;  /* 0x00016180ff2777ac */ /* 0x000ea20008000800 */
[----:B-1----:R-:W-:Y:S01]  /*9040*/  ULEA UR45, UR4, UR45, 0x18 ;  /* 0x0000002d042d7291 */ /* 0x002fe2000f8ec0ff */
[----:B------:R-:W1:Y:S01]  /*9050*/  LDCU.64 UR4, c[0x0][0x890] ;  /* 0x00011200ff0477ac */ /* 0x000e620008000a00 */
[----:B---3--:R-:W-:Y:S01]  /*9060*/  MOV R80, UR8 ;  /* 0x0000000800507c02 */ /* 0x008fe20008000f00 */
[----:B------:R-:W-:Y:S01]  /*9070*/  IMAD.U32 R79, RZ, RZ, UR9 ;  /* 0x00000009ff4f7e24 */ /* 0x000fe2000f8e00ff */
[----:B------:R-:W-:Y:S01]  /*9080*/  MOV R77, UR11 ;  /* 0x0000000b004d7c02 */ /* 0x000fe20008000f00 */
[----:B------:R-:W-:Y:S01]  /*9090*/  IMAD.U32 R78, RZ, RZ, UR10 ;  /* 0x0000000aff4e7e24 */ /* 0x000fe2000f8e00ff */
[----:B------:R-:W3:Y:S03]  /*90a0*/  LDCU UR38, c[0x0][0xb30] ;  /* 0x00016600ff2677ac */ /* 0x000ee60008000800 */
[----:B------:R-:W4:Y:S01]  /*90b0*/  LDS R2, [UR45+0xe0] ;  /* 0x0000e02dff027984 */ /* 0x000f220008000800 */
[----:B------:R-:W2:Y:S01]  /*90c0*/  LDCU.64 UR52, c[0x0][0x888] ;  /* 0x00011100ff3477ac */ /* 0x000ea20008000a00 */
[----:B------:R-:W2:Y:S01]  /*90d0*/  LDCU.64 UR46, c[0x0][0xb28] ;  /* 0x00016500ff2e77ac */ /* 0x000ea20008000a00 */
[----:B------:R-:W2:Y:S01]  /*90e0*/  LDCU.128 UR56, c[0x0][0xb10] ;  /* 0x00016200ff3877ac */ /* 0x000ea20008000c00 */
[----:B-1----:R-:W-:-:S02]  /*90f0*/  IMAD.U32 R74, RZ, RZ, UR4 ;  /* 0x00000004ff4a7e24 */ /* 0x002fc4000f8e00ff */
[----:B------:R-:W-:Y:S01]  /*9100*/  IMAD.U32 R73, RZ, RZ, UR5 ;  /* 0x00000005ff497e24 */ /* 0x000fe2000f8e00ff */
[----:B------:R-:W1:Y:S01]  /*9110*/  LDCU.64 UR4, c[0x0][0xa90] ;  /* 0x00015200ff0477ac */ /* 0x000e620008000a00 */
[----:B------:R-:W2:Y:S01]  /*9120*/  LDCU UR55, c[0x0][0x374] ;  /* 0x00006e80ff3777ac */ /* 0x000ea20008000800 */
[----:B------:R-:W-:Y:S01]  /*9130*/  UMOV UR51, URZ ;  /* 0x000000ff00337c82 */ /* 0x000fe20008000000 */
[----:B------:R-:W-:Y:S01]  /*9140*/  UMOV UR48, URZ ;  /* 0x000000ff00307c82 */ /* 0x000fe20008000000 */
[----:B-1----:R-:W-:Y:S01]  /*9150*/  MOV R76, UR4 ;  /* 0x00000004004c7c02 */ /* 0x002fe20008000f00 */
[----:B------:R-:W-:Y:S01]  /*9160*/  UIADD3 UR4, UPT, UPT, UR45, 0x200, URZ ;  /* 0x000002002d047890 */ /* 0x000fe2000fffe0ff */
[----:B------:R-:W-:-:S05]  /*9170*/  IMAD.U32 R75, RZ, RZ, UR5 ;  /* 0x00000005ff4b7e24 */ /* 0x000fca000f8e00ff */
[----:B------:R-:W-:Y:S01]  /*9180*/  IMAD.U32 R62, RZ, RZ, UR4 ;  /* 0x00000004ff3e7e24 */ /* 0x000fe2000f8e00ff */
[C---:B----4-:R-:W-:Y:S02]  /*9190*/  IADD3 R3, PT, PT, R2.reuse, 0x40, RZ ;  /* 0x0000004002037810 */ /* 0x050fe40007ffe0ff */
[----:B------:R-:W-:Y:S01]  /*91a0*/  LOP3.LUT R2, R2, 0xffff, RZ, 0xc0, !PT ;  /* 0x0000ffff02027812 */ /* 0x000fe200078ec0ff */
[----:B------:R-:W-:Y:S01]  /*91b0*/  IMAD R68, R5, 0x4, R62 ;  /* 0x0000000405447824 */ /* 0x000fe200078e023e */
[----:B------:R-:W-:-:S05]  /*91c0*/  LOP3.LUT R3, R3, 0xffff, RZ, 0xc0, !PT ;  /* 0x0000ffff03037812 */ /* 0x000fca00078ec0ff */
[----:B------:R1:W-:Y:S02]  /*91d0*/  STL.64 [R1], R2 ;  /* 0x0000000201007387 */ /* 0x0003e40000100a00 */
[C---:B-1----:R-:W-:Y:S02]  /*91e0*/  LOP3.LUT R3, R69.reuse, 0x2, RZ, 0xc0, !PT ;  /* 0x0000000245037812 */ /* 0x042fe400078ec0ff */
[----:B------:R-:W-:-:S03]  /*91f0*/  LOP3.LUT R69, R69, 0x4, RZ, 0xc0, !PT ;  /* 0x0000000445457812 */ /* 0x000fc600078ec0ff */
[--C-:B------:R-:W-:Y:S02]  /*9200*/  IMAD R82, R3, -0x10, R68.reuse ;  /* 0xfffffff003527824 */ /* 0x100fe400078e0244 */
[----:B--23--:R-:W-:-:S07]  /*9210*/  IMAD R81, R69, -0x10, R68 ;  /* 0xfffffff045517824 */ /* 0x00cfce00078e0244 */
.L_x_118:
[----:B------:R-:W-:Y:S04]  /*9220*/  SHF.L.U32 R3, R65, 0x1f, RZ ;  /* 0x0000001f41037819 */ /* 0x000fe800000006ff */
[----:B-1----:R-:W1:Y:S02]  /*9230*/  SYNCS.PHASECHK.TRANS64.TRYWAIT P0, [UR45+0x90], R3 ;  /* 0x00009003ff0075a7 */ /* 0x002e64000800112d */
[----:B-123--:R-:W-:Y:S05]  /*9240*/  @!P0 BRA `(.L_x_75) ;  /* 0x0000004000008947 */ /* 0x00efea0003800000 */
.L_x_164:
[----:B------:R-:W2:Y:S01]  /*9250*/  LDS.128 R4, [UR45+0xd0] ;  /* 0x0000d02dff047984 */ /* 0x000ea20008000c00 */
[----:B------:R-:W-:Y:S01]  /*9260*/  UIADD3 UR4, UPT, UPT, UR45, 0x98, URZ ;  /* 0x000000982d047890 */ /* 0x000fe2000fffe0ff */
[----:B------:R-:W-:Y:S01]  /*9270*/  IMAD R2, R22, 0x4, R1 ;  /* 0x0000000416027824 */ /* 0x000fe200078e0201 */
[----:B------:R-:W-:Y:S01]  /*9280*/  UISETP.GE.AND UP0, UPT, UR54, 0x1, UPT ;  /* 0x000000013600788c */ /* 0x000fe2000bf06270 */
[----:B------:R-:W-:Y:S01]  /*9290*/  @!PT LDS RZ, [RZ] ;  /* 0x00000000fffff984 */ /* 0x000fe20000000800 */
[----:B------:R-:W-:Y:S01]  /*92a0*/  @!PT LDS RZ, [RZ] ;  /* 0x00000000fffff984 */ /* 0x000fe20000000800 */
[----:B------:R-:W-:Y:S01]  /*92b0*/  @!PT LDS RZ, [RZ] ;  /* 0x00000000fffff984 */ /* 0x000fe20000000800 */
[----:B------:R-:W-:Y:S01]  /*92c0*/  @!PT LDS RZ, [RZ] ;  /* 0x00000000fffff984 */ /* 0x000fe20000000800 */
[----:B------:R3:W-:Y:S06]  /*92d0*/  MEMBAR.ALL.CTA ;  /* 0x0000000000007992 */ /* 0x0007ec0000008000 */
[----:B---3--:R-:W3:Y:S01]  /*92e0*/  FENCE.VIEW.ASYNC.S ;  /* 0x00000000000073c6 */ /* 0x008ee20000000000 */
[----:B------:R-:W-:Y:S09]  /*92f0*/  UPRMT UR4, URZ, 0x654, UR4 ;  /* 0x00000654ff047896 */ /* 0x000ff20008000004 */
[----:B---3--:R-:W-:Y:S01]  /*9300*/  SYNCS.ARRIVE.TRANS64.RED.A1T0 RZ, [UR4], RZ ;  /* 0x000000ffffff79a7 */ /* 0x008fe20008100404 */
[----:B------:R-:W5:Y:S01]  /*9310*/  LDL R2, [R2] ;  /* 0x0000000002027983 */ /* 0x000f620000100800 */
[----:B--2---:R-:W-:Y:S11]  /*9320*/  LOP3.LUT P0, RZ, R6, 0x1, RZ, 0xc0, !PT ;  /* 0x0000000106ff7812 */ /* 0x004ff6000780c0ff */
[----:B------:R-:W-:Y:S02]  /*9330*/  @!UPT UIADD3 URZ, UPT, UPT, URZ, URZ, URZ ;  /* 0x000000fffffff290 */ /* 0x000fe4000fffe0ff */
[----:B------:R-:W-:Y:S01]  /*9340*/  VOTEU.ANY UP1, P0 ;  /* 0x0000000000ff7886 */ /* 0x000fe20000020100 */
[----:B------:R-:W-:Y:S01]  /*9350*/  PLOP3.LUT P0, PT, PT, PT, UP1, 0x80, 0x8 ;  /* 0x000000000008781c */ /* 0x000fe20003f0f018 */
[----:B------:R-:W-:Y:S11]  /*9360*/  UP2UR UR61, UPR, URZ, 0x2 ;  /* 0x00000002ff3d7883 */ /* 0x000ff60008000000 */
[----:B------:R-:W-:Y:S01]  /*9370*/  @!UPT UIADD3 URZ, UPT, UPT, URZ, URZ, URZ ;  /* 0x000000fffffff290 */ /* 0x000fe2000fffe0ff */
[----:B-1----:R-:W-:Y:S02]  /*9380*/  @P0 MOV R3, R4 ;  /* 0x0000000400030202 */ /* 0x002fe40000000f00 */
[----:B------:R-:W-:Y:S02]  /*9390*/  @P0 LOP3.LUT R0, R5, 0xffff, RZ, 0xc0, !PT ;  /* 0x0000ffff05000812 */ /* 0x000fe400078ec0ff */
[----:B------:R-:W-:Y:S02]  /*93a0*/  @P0 R2UR UR5, R3 ;  /* 0x00000000030502ca */ /* 0x000fe400000e0000 */
[----:B------:R-:W-:Y:S11]  /*93b0*/  @P0 R2UR UR4, R0 ;  /* 0x00000000000402ca */ /* 0x000ff600000e0000 */
[----:B------:R-:W-:Y:S02]  /*93c0*/  @UP1 UMOV UR37, UR5 ;  /* 0x0000000500251c82 */ /* 0x000fe40008000000 */
[----:B------:R-:W-:Y:S01]  /*93d0*/  @UP1 UMOV UR36, UR4 ;  /* 0x0000000400241c82 */ /* 0x000fe20008000000 */
[----:B------:R-:W-:Y:S05]  /*93e0*/  BRA.U !UP0, `(.L_x_76) ;  /* 0x0000000108cc7547 */ /* 0x000fea000b800000 */
[----:B------:R-:W1:Y:S01]  /*93f0*/  LDCU UR9, c[0x0][0xb20] ;  /* 0x00016400ff0977ac */ /* 0x000e620008000800 */
[----:B------:R-:W-:Y:S02]  /*9400*/  UIMAD.WIDE.U32 UR4, UR55, UR59, URZ ;  /* 0x0000003b370472a5 */ /* 0x000fe4000f8e00ff */
[----:B------:R-:W-:Y:S02]  /*9410*/  UIMAD.WIDE.U32 UR6, UR60, UR56, URZ ;  /* 0x000000383c0672a5 */ /* 0x000fe4000f8e00ff */
[----:B------:R-:W-:Y:S02]  /*9420*/  UIMAD.WIDE.U32 UR10, UR36, UR59, URZ ;  /* 0x0000003b240a72a5 */ /* 0x000fe4000f8e00ff */
[----:B------:R-:W-:Y:S02]  /*9430*/  UISETP.NE.AND UP0, UPT, UR58, 0x1, UPT ;  /* 0x000000013a00788c */ /* 0x000fe4000bf05270 */
[----:B------:R-:W-:Y:S02]  /*9440*/  UISETP.NE.AND UP1, UPT, UR39, 0x1, UPT ;  /* 0x000000012700788c */ /* 0x000fe4000bf25270 */
[----:B------:R-:W-:Y:S02]  /*9450*/  UISETP.NE.AND UP2, UPT, UR54, 0x1, UPT ;  /* 0x000000013600788c */ /* 0x000fe4000bf45270 */
[----:B------:R-:W-:Y:S01]  /*9460*/  UIMAD.WIDE.U32 UR12, UR37, UR56, URZ ;  /* 0x00000038250c72a5 */ /* 0x000fe2000f8e00ff */
[----:B------:R-:W-:Y:S01]  /*9470*/  UMOV UR4, UR5 ;  /* 0x0000000500047c82 */ /* 0x000fe20008000000 */
[----:B------:R-:W-:Y:S01]  /*9480*/  UMOV UR6, UR11 ;  /* 0x0000000b00067c82 */ /* 0x000fe20008000000 */
[----:B-1----:R-:W-:Y:S03]  /*9490*/  USHF.R.U32.HI UR8, URZ, UR9, UR4 ;  /* 0x00000009ff087299 */ /* 0x002fe60008011604 */
[----:B------:R-:W-:Y:S02]  /*94a0*/  UMOV UR4, UR7 ;  /* 0x0000000700047c82 */ /* 0x000fe40008000000 */
[----:B------:R-:W-:Y:S02]  /*94b0*/  USHF.R.U32.HI UR5, URZ, UR57, UR4 ;  /* 0x00000039ff057299 */ /* 0x000fe40008011604 */
[----:B------:R-:W-:Y:S02]  /*94c0*/  USEL UR4, UR55, UR8, !UP0 ;  /* 0x0000000837047287 */ /* 0x000fe4000c000000 */
[----:B------:R-:W-:Y:S02]  /*94d0*/  USHF.R.U32.HI UR8, URZ, UR9, UR6 ;  /* 0x00000009ff087299 */ /* 0x000fe40008011606 */
[----:B------:R-:W-:Y:S02]  /*94e0*/  UIMAD.WIDE.U32 UR6, UR4, UR46, URZ ;  /* 0x0000002e040672a5 */ /* 0x000fe4000f8e00ff */
[----:B------:R-:W-:Y:S02]  /*94f0*/  USEL UR9, UR60, UR5, !UP1 ;  /* 0x000000053c097287 */ /* 0x000fe4000c800000 */
[----:B------:R-:W-:Y:S02]  /*9500*/  USEL UR8, UR36, UR8, !UP0 ;  /* 0x0000000824087287 */ /* 0x000fe4000c000000 */
[----:B------:R-:W-:Y:S01]  /*9510*/  UIMAD.WIDE.U32 UR10, UR9, UR46, URZ ;  /* 0x0000002e090a72a5 */ /* 0x000fe2000f8e00ff */
[----:B------:R-:W-:Y:S01]  /*9520*/  UMOV UR6, UR7 ;  /* 0x0000000700067c82 */ /* 0x000fe20008000000 */
[----:B------:R-:W-:Y:S01]  /*9530*/  UMOV UR5, UR13 ;  /* 0x0000000d00057c82 */ /* 0x000fe20008000000 */
[----:B------:R-:W-:Y:S02]  /*9540*/  @UP2 USHF.R.U32.HI UR4, URZ, UR47, UR6 ;  /* 0x0000002fff042299 */ /* 0x000fe40008011606 */
[----:B------:R-:W-:Y:S02]  /*9550*/  USHF.R.U32.HI UR5, URZ, UR57, UR5 ;  /* 0x00000039ff057299 */ /* 0x000fe40008011605 */
[----:B------:R-:W-:Y:S02]  /*9560*/  UIMAD UR4, UR54, UR4, URZ ;  /* 0x00000004360472a4 */ /* 0x000fe4000f8e02ff */
[----:B------:R-:W-:Y:S02]  /*9570*/  USEL UR5, UR37, UR5, !UP1 ;  /* 0x0000000525057287 */ /* 0x000fe4000c800000 */
[----:B------:R-:W-:Y:S01]  /*9580*/  UISETP.GE.AND UP0, UPT, UR8, UR4, UPT ;  /* 0x000000040800728c */ /* 0x000fe2000bf06270 */
[----:B------:R-:W-:Y:S01]  /*9590*/  UMOV UR6, UR11 ;  /* 0x0000000b00067c82 */ /* 0x000fe20008000000 */
[----:B------:R-:W-:Y:S02]  /*95a0*/  UIMAD.WIDE.U32 UR10, UR8, UR46, URZ ;  /* 0x0000002e080a72a5 */ /* 0x000fe4000f8e00ff */
[----:B------:R-:W-:Y:S04]  /*95b0*/  @UP2 USHF.R.U32.HI UR9, URZ, UR47, UR6 ;  /* 0x0000002fff092299 */ /* 0x000fe80008011606 */
[----:B------:R-:W-:Y:S01]  /*95c0*/  UIMAD UR6, UR54, UR9, URZ ;  /* 0x00000009360672a4 */ /* 0x000fe2000f8e02ff */
[----:B------:R-:W-:Y:S03]  /*95d0*/  UMOV UR4, UR11 ;  /* 0x0000000b00047c82 */ /* 0x000fe60008000000 */
[----:B------:R-:W-:Y:S02]  /*95e0*/  UISETP.GE.OR UP0, UPT, UR5, UR6, UP0 ;  /* 0x000000060500728c */ /* 0x000fe40008706670 */
[----:B------:R-:W-:Y:S02]  /*95f0*/  USHF.R.U32.HI UR4, URZ, UR47, UR4 ;  /* 0x0000002fff047299 */ /* 0x000fe40008011604 */
[----:B------:R-:W-:Y:S02]  /*9600*/  UIMAD.WIDE.U32 UR6, UR5, UR46, URZ ;  /* 0x0000002e050672a5 */ /* 0x000fe4000f8e00ff */
[----:B------:R-:W-:Y:S02]  /*9610*/  USEL UR11, UR8, UR4, !UP2 ;  /* 0x00000004080b7287 */ /* 0x000fe4000d000000 */
[----:B------:R-:W-:Y:S02]  /*9620*/  UIADD3 UR6, UPT, UPT, -UR5, URZ, URZ ;  /* 0x000000ff05067290 */ /* 0x000fe4000fffe1ff */
[----:B------:R-:W-:Y:S02]  /*9630*/  UIADD3 UR10, UPT, UPT, -UR11, URZ, URZ ;  /* 0x000000ff0b0a7290 */ /* 0x000fe4000fffe1ff */
[----:B------:R-:W-:Y:S02]  /*9640*/  UIMAD UR6, UR39, UR6, UR37 ;  /* 0x00000006270672a4 */ /* 0x000fe4000f8e0225 */
[----:B------:R-:W-:Y:S01]  /*9650*/  UIMAD UR10, UR54, UR10, UR8 ;  /* 0x0000000a360a72a4 */ /* 0x000fe2000f8e0208 */
[----:B------:R-:W-:Y:S01]  /*9660*/  @!UP0 UMOV UR4, UR7 ;  /* 0x0000000700048c82 */ /* 0x000fe20008000000 */
[----:B------:R-:W-:Y:S02]  /*9670*/  UIADD3 UR7, UPT, UPT, -UR8, URZ, URZ ;  /* 0x000000ff08077290 */ /* 0x000fe4000fffe1ff */
[----:B------:R-:W-:Y:S04]  /*9680*/  @!UP0 USHF.R.U32.HI UR4, URZ, UR47, UR4 ;  /* 0x0000002fff048299 */ /* 0x000fe80008011604 */
[----:B------:R-:W-:Y:S04]  /*9690*/  @!UP0 USEL UR4, UR5, UR4, !UP2 ;  /* 0x0000000405048287 */ /* 0x000fe8000d000000 */
[----:B------:R-:W-:Y:S02]  /*96a0*/  @!UP0 UIMAD UR9, UR9, UR10, UR4 ;  /* 0x0000000a090982a4 */ /* 0x000fe4000f8e0204 */
[----:B------:R-:W-:Y:S02]  /*96b0*/  @!UP0 UIADD3 UR10, UPT, UPT, UR11, -UR4, URZ ;  /* 0x800000040b0a8290 */ /* 0x000fe4000fffe0ff */
[----:B------:R-:W-:Y:S02]  /*96c0*/  UIMAD UR4, UR58, UR7, UR36 ;  /* 0x000000073a0472a4 */ /* 0x000fe4000f8e0224 */
[----:B------:R-:W-:Y:S03]  /*96d0*/  @!UP0 UIMAD UR8, UR10, UR54, UR5 ;  /* 0x000000360a0882a4 */ /* 0x000fe6000f8e0205 */
[----:B------:R-:W-:Y:S02]  /*96e0*/  @!UP0 UMOV UR5, UR9 ;  /* 0x0000000900058c82 */ /* 0x000fe40008000000 */
[----:B------:R-:W-:Y:S02]  /*96f0*/  UIMAD UR37, UR5, UR39, UR6 ;  /* 0x00000027052572a4 */ /* 0x000fe4000f8e0206 */
[----:B------:R-:W-:Y:S11]  /*9700*/  UIMAD UR36, UR8, UR58, UR4 ;  /* 0x0000003a082472a4 */ /* 0x000ff6000f8e0204 */
[----:B------:R-:W-:Y:S01]  /*9710*/  @!UPT UIADD3 URZ, UPT, UPT, URZ, URZ, URZ ;  /* 0x000000fffffff290 */ /* 0x000fe2000fffe0ff */
.L_x_76:
[----:B------:R-:W-:Y:S01]  /*9720*/  UISETP.NE.AND UP0, UPT, UR38, 0x1, UPT ;  /* 0x000000012600788c */ /* 0x000fe2000bf05270 */
[----:B------:R-:W-:Y:S01]  /*9730*/  @P0 SHF.R.U32.HI R4, RZ, 0x10, R5 ;  /* 0x00000010ff040819 */ /* 0x000fe20000011605 */
[----:B------:R-:W-:Y:S01]  /*9740*/  USHF.L.U32 UR41, UR21, 0x6, URZ ;  /* 0x0000000615297899 */ /* 0x000fe200080006ff */
[----:B------:R-:W-:Y:S02]  /*9750*/  BSSY.RECONVERGENT B6, `(.L_x_77) ;  /* 0x0000034000067945 */ /* 0x000fe40003800200 */
[----:B------:R-:W-:Y:S02]  /*9760*/  @P0 R2UR UR62, R4 ;  /* 0x00000000043e02ca */ /* 0x000fe400000e0000 */
[----:B------:R-:W-:Y:S04]  /*9770*/  LOP3.LUT P0, RZ, R62, 0x1b0, RZ, 0xc0, !PT ;  /* 0x000001b03eff7812 */ /* 0x000fe8000780c0ff */
[----:B------:R-:W1:Y:S01]  /*9780*/  @!UP0 LDCU.128 UR12, c[0x0][0xb10] ;  /* 0x00016200ff0c87ac */ /* 0x000e620008000c00 */
[----:B------:R-:W2:Y:S01]  /*9790*/  @!UP0 LDCU UR5, c[0x0][0xb0c] ;  /* 0x00016180ff0587ac */ /* 0x000ea20008000800 */
[----:B------:R-:W3:Y:S01]  /*97a0*/  @!UP0 LDCU UR10, c[0x0][0xb20] ;  /* 0x00016400ff0a87ac */ /* 0x000ee20008000800 */
[----:B-1----:R-:W-:Y:S02]  /*97b0*/  UIMAD.WIDE.U32 UR8, UR37, UR12, URZ ;  /* 0x0000000c250872a5 */ /* 0x002fe4000f8e00ff */
[----:B------:R-:W-:Y:S02]  /*97c0*/  UIMAD.WIDE.U32 UR6, UR36, UR15, URZ ;  /* 0x0000000f240672a5 */ /* 0x000fe4000f8e00ff */
[----:B------:R-:W-:Y:S03]  /*97d0*/  @!UP0 UISETP.NE.AND UP1, UPT, UR14, 0x1, UPT ;  /* 0x000000010e00888c */ /* 0x000fe6000bf25270 */
[----:B------:R-:W-:Y:S01]  /*97e0*/  @!UP0 UMOV UR4, UR9 ;  /* 0x0000000900048c82 */ /* 0x000fe20008000000 */
[----:B--2---:R-:W-:Y:S02]  /*97f0*/  @!UP0 UISETP.NE.AND UP2, UPT, UR5, 0x1, UPT ;  /* 0x000000010500888c */ /* 0x004fe4000bf45270 */
[----:B------:R-:W-:Y:S01]  /*9800*/  @!UP0 USHF.R.U32.HI UR4, URZ, UR13, UR4 ;  /* 0x0000000dff048299 */ /* 0x000fe20008011604 */
[----:B------:R-:W-:Y:S02]  /*9810*/  @!UP0 UMOV UR6, UR7 ;  /* 0x0000000700068c82 */ /* 0x000fe40008000000 */
[----:B---3--:R-:W-:Y:S02]  /*9820*/  @!UP0 USHF.R.U32.HI UR6, URZ, UR10, UR6 ;  /* 0x0000000aff068299 */ /* 0x008fe40008011606 */
[----:B------:R-:W-:Y:S02]  /*9830*/  @!UP0 USEL UR7, UR37, UR4, !UP2 ;  /* 0x0000000425078287 */ /* 0x000fe4000d000000 */
[----:B------:R-:W-:Y:S04]  /*9840*/  @!UP0 USEL UR6, UR36, UR6, !UP1 ;  /* 0x0000000624068287 */ /* 0x000fe8000c800000 */
[----:B------:R-:W-:Y:S02]  /*9850*/  @!UP0 UIADD3 UR4, UPT, UPT, -UR7, UR6, URZ ;  /* 0x0000000607048290 */ /* 0x000fe4000fffe1ff */
[----:B------:R-:W-:Y:S02]  /*9860*/  @!UP0 UIADD3 UR6, UPT, UPT, UR7, -UR6, URZ ;  /* 0x8000000607068290 */ /* 0x000fe4000fffe0ff */
[----:B------:R-:W-:Y:S02]  /*9870*/  @!UP0 UIMAD UR37, UR4, UR5, UR37 ;  /* 0x00000005042582a4 */ /* 0x000fe4000f8e0225 */
[----:B------:R-:W-:Y:S01]  /*9880*/  @!UP0 UIMAD UR36, UR6, UR14, UR36 ;  /* 0x0000000e062482a4 */ /* 0x000fe2000f8e0224 */
[----:B------:R-:W-:Y:S11]  /*9890*/  @!P0 BRA `(.L_x_78) ;  /* 0x00000000007c8947 */ /* 0x000ff60003800000 */
[----:B------:R-:W1:Y:S01]  /*98a0*/  LDCU.64 UR8, c[0x4][0x80] ;  /* 0x01001000ff0877ac */ /* 0x000e620008000a00 */
[----:B------:R-:W-:Y:S01]  /*98b0*/  MOV R16, 0x0 ;  /* 0x0000000000107802 */ /* 0x000fe20000000f00 */
[----:B------:R-:W-:Y:S02]  /*98c0*/  HFMA2 R12, -RZ, RZ, 0, 5.9604644775390625e-08 ;  /* 0x00000001ff0c7431 */ /* 0x000fe400000001ff */
[----:B------:R-:W-:Y:S01]  /*98d0*/  IMAD.MOV.U32 R8, RZ, RZ, 0x70 ;  /* 0x00000070ff087424 */ /* 0x000fe200078e00ff */
[----:B------:R2:W3:Y:S01]  /*98e0*/  LDC.64 R14, c[0x4][R16] ;  /* 0x01000000100e7b82 */ /* 0x0004e20000000a00 */
[----:B------:R-:W4:Y:S01]  /*98f0*/  LDCU.64 UR6, c[0x4][0x88] ;  /* 0x01001100ff0677ac */ /* 0x000f220008000a00 */
[----:B------:R-:W-:Y:S01]  /*9900*/  IMAD.MOV.U32 R13, RZ, RZ, RZ ;  /* 0x000000ffff0d7224 */ /* 0x000fe200078e00ff */
[----:B------:R-:W2:Y:S01]  /*9910*/  LDCU.64 UR4, c[0x4][0x8] ;  /* 0x01000100ff0477ac */ /* 0x000ea20008000a00 */
[----:B-1----:R-:W-:Y:S01]  /*9920*/  MOV R5, UR9 ;  /* 0x0000000900057c02 */ /* 0x002fe20008000f00 */
[----:B------:R-:W-:Y:S01]  /*9930*/  IMAD.U32 R4, RZ, RZ, UR8 ;  /* 0x00000008ff047e24 */ /* 0x000fe2000f8e00ff */
[----:B----4-:R-:W-:Y:S01]  /*9940*/  MOV R7, UR7 ;  /* 0x0000000700077c02 */ /* 0x010fe20008000f00 */
[----:B------:R-:W-:Y:S01]  /*9950*/  IMAD.U32 R6, RZ, RZ, UR6 ;  /* 0x00000006ff067e24 */ /* 0x000fe2000f8e00ff */
[----:B--2---:R-:W-:Y:S01]  /*9960*/  MOV R11, UR5 ;  /* 0x00000005000b7c02 */ /* 0x004fe20008000f00 */
[----:B------:R-:W-:Y:S02]  /*9970*/  IMAD.U32 R10, RZ, RZ, UR4 ;  /* 0x00000004ff0a7e24 */ /* 0x000fe4000f8e00ff */
[----:B------:R-:W-:Y:S07]  /*9980*/  LEPC R20, `(.L_x_79) ;  /* 0x000000001014794e */ /* 0x000fee0000000000 */
[----:B---3-5:R-:W-:Y:S05]  /*9990*/  CALL.ABS.NOINC R14 ;  /* 0x000000000e007343 */ /* 0x028fea0003c00000 */
.L_x_79:
[----:B------:R-:W1:Y:S01]  /*99a0*/  LDCU.64 UR8, c[0x4][0x80] ;  /* 0x01001000ff0877ac */ /* 0x000e620008000a00 */
[----:B------:R-:W2:Y:S01]  /*99b0*/  LDC.64 R16, c[0x4][R16] ;  /* 0x0100000010107b82 */ /* 0x000ea20000000a00 */
[----:B------:R-:W-:Y:S02]  /*99c0*/  HFMA2 R12, -RZ, RZ, 0, 5.9604644775390625e-08 ;  /* 0x00000001ff0c7431 */ /* 0x000fe400000001ff */
[----:B------:R-:W-:Y:S02]  /*99d0*/  IMAD.MOV.U32 R8, RZ, RZ, 0x70 ;  /* 0x00000070ff087424 */ /* 0x000fe400078e00ff */
[----:B------:R-:W-:Y:S01]  /*99e0*/  IMAD.MOV.U32 R13, RZ, RZ, RZ ;  /* 0x000000ffff0d7224 */ /* 0x000fe200078e00ff */
[----:B------:R-:W3:Y:S01]  /*99f0*/  LDCU.64 UR6, c[0x4][0x88] ;  /* 0x01001100ff0677ac */ /* 0x000ee20008000a00 */
[----:B------:R-:W4:Y:S01]  /*9a00*/  LDCU.64 UR4, c[0x4][0x8] ;  /* 0x01000100ff0477ac */ /* 0x000f220008000a00 */
[----:B-1----:R-:W-:Y:S02]  /*9a10*/  MOV R4, UR8 ;  /* 0x0000000800047c02 */ /* 0x002fe40008000f00 */
[----:B------:R-:W-:Y:S02]  /*9a20*/  MOV R5, UR9 ;  /* 0x0000000900057c02 */ /* 0x000fe40008000f00 */
[----:B---3--:R-:W-:Y:S01]  /*9a30*/  MOV R7, UR7 ;  /* 0x0000000700077c02 */ /* 0x008fe20008000f00 */
[----:B------:R-:W-:Y:S01]  /*9a40*/  IMAD.U32 R6, RZ, RZ, UR6 ;  /* 0x00000006ff067e24 */ /* 0x000fe2000f8e00ff */
[----:B----4-:R-:W-:Y:S01]  /*9a50*/  MOV R11, UR5 ;  /* 0x00000005000b7c02 */ /* 0x010fe20008000f00 */
[----:B------:R-:W-:Y:S02]  /*9a60*/  IMAD.U32 R10, RZ, RZ, UR4 ;  /* 0x00000004ff0a7e24 */ /* 0x000fe4000f8e00ff */
[----:B------:R-:W-:Y:S07]  /*9a70*/  LEPC R20, `(.L_x_78) ;  /* 0x000000001014794e */ /* 0x000fee0000000000 */
[----:B--2---:R-:W-:Y:S05]  /*9a80*/  CALL.ABS.NOINC R16 ;  /* 0x0000000010007343 */ /* 0x004fea0003c00000 */
.L_x_78:
[----:B------:R-:W-:Y:S05]  /*9a90*/  BSYNC.RECONVERGENT B6 ;  /* 0x0000000000067941 */ /* 0x000fea0003800200 */
.L_x_77:
[----:B------:R-:W-:Y:S01]  /*9aa0*/  R2UR UR5, R74 ;  /* 0x000000004a0572ca */ /* 0x000fe200000e0000 */
[----:B------:R-:W-:Y:S01]  /*9ab0*/  UISETP.NE.AND UP2, UPT, UR63, URZ, UPT ;  /* 0x000000ff3f00728c */ /* 0x000fe2000bf45270 */
[----:B------:R-:W-:Y:S02]  /*9ac0*/  R2UR UR4, R73 ;  /* 0x00000000490472ca */ /* 0x000fe400000e0000 */
[----:B------:R-:W-:Y:S02]  /*9ad0*/  ISETP.NE.U32.AND P4, PT, R60, RZ, PT ;  /* 0x000000ff3c00720c */ /* 0x000fe40003f85070 */
[----:B------:R-:W-:Y:S02]  /*9ae0*/  ISETP.NE.U32.AND P2, PT, RZ, UR52, PT ;  /* 0x00000034ff007c0c */ /* 0x000fe4000bf45070 */
[----:B------:R-:W-:Y:S02]  /*9af0*/  PLOP3.LUT P1, PT, PT, PT, UP2, 0x80, 0x8 ;  /* 0x000000000008781c */ /* 0x000fe40003f2f028 */
[----:B------:R-:W-:Y:S02]  /*9b00*/  ISETP.NE.AND.EX P4, PT, R61, RZ, PT, P4 ;  /* 0x000000ff3d00720c */ /* 0x000fe40003f85340 */
[----:B------:R-:W-:Y:S01]  /*9b10*/  ISETP.NE.AND.EX P2, PT, RZ, UR53, PT, P2 ;  /* 0x00000035ff007c0c */ /* 0x000fe2000bf45320 */
[----:B------:R-:W-:Y:S04]  /*9b20*/  UISETP.NE.U32.AND UP0, UPT, UR5, URZ, UPT ;  /* 0x000000ff0500728c */ /* 0x000fe8000bf05070 */
[----:B------:R-:W-:Y:S02]  /*9b30*/  UISETP.NE.AND.EX UP1, UPT, UR4, URZ, UPT, UP0 ;  /* 0x000000ff0400728c */ /* 0x000fe4000bf25300 */
[----:B------:R-:W-:Y:S02]  /*9b40*/  UPLOP3.LUT UP0, UPT, UPT, UPT, UPT, 0x40, 0x4 ;  /* 0x000000000004789c */ /* 0x000fe40003f0e870 */
[----:B------:R-:W-:Y:S06]  /*9b50*/  @UP2 UPLOP3.LUT UP0, UPT, UPT, UPT, UP1, 0x80, 0x8 ;  /* 0x000000000008289c */ /* 0x000fec0003f0f010 */
[----:B------:R-:W-:Y:S01]  /*9b60*/  PLOP3.LUT P0, PT, PT, PT, UP0, 0x80, 0x8 ;  /* 0x000000000008781c */ /* 0x000fe20003f0f008 */
[----:B------:R-:W-:Y:S01]  /*9b70*/  @!UPT UIADD3 URZ, UPT, UPT, URZ, URZ, URZ ;  /* 0x000000fffffff290 */ /* 0x000fe2000fffe0ff */
[----:B------:R-:W-:Y:S11]  /*9b80*/  BRA.U !UP1, `(.L_x_80) ;  /* 0x0000000109407547 */ /* 0x000ff6000b800000 */
[----:B------:R-:W-:Y:S01]  /*9b90*/  UISETP.NE.U32.AND UP0, UPT, UR52, URZ, UPT ;  /* 0x000000ff3400728c */ /* 0x000fe2000bf05070 */
[----:B------:R-:W-:Y:S01]  /*9ba0*/  R2UR UR6, R74 ;  /* 0x000000004a0672ca */ /* 0x000fe200000e0000 */
[----:B------:R-:W1:Y:S01]  /*9bb0*/  LDCU.64 UR8, c[0x0][0x358] ;  /* 0x00006b00ff0877ac */ /* 0x000e620008000a00 */
[----:B------:R-:W-:Y:S02]  /*9bc0*/  HFMA2 R71, -RZ, RZ, 0, 5.9604644775390625e-08 ;  /* 0x00000001ff477431 */ /* 0x000fe400000001ff */
[----:B------:R-:W-:Y:S01]  /*9bd0*/  IMAD.MOV.U32 R0, RZ, RZ, 0x1 ;  /* 0x00000001ff007424 */ /* 0x000fe200078e00ff */
[----:B------:R-:W-:Y:S06]  /*9be0*/  UISETP.NE.AND.EX UP0, UPT, UR53, URZ, UPT, UP0 ;  /* 0x000000ff3500728c */ /* 0x000fec000bf05300 */
[----:B------:R-:W-:Y:S05]  /*9bf0*/  PLOP3.LUT P3, PT, PT, PT, UP0, 0x80, 0x8 ;  /* 0x000000000008781c */ /* 0x000fea0003f6f008 */
[----:B------:R-:W2:Y:S01]  /*9c00*/  @UP0 LDCU.64 UR4, c[0x0][0x888] ;  /* 0x00011100ff0407ac */ /* 0x000ea20008000a00 */
[----:B------:R-:W-:Y:S07]  /*9c10*/  @UP0 UIMAD UR6, UR50, UR6, URZ ;  /* 0x00000006320602a4 */ /* 0x000fee000f8e02ff */
[----:B------:R-:W-:Y:S01]  /*9c20*/  @!P3 PRMT R71, R0, 0x7610, R71 ;  /* 0x000076100047b816 */ /* 0x000fe20000000047 */
[----:B--2---:R-:W-:Y:S06]  /*9c30*/  @UP0 UIMAD.WIDE UR4, UR6, 0x4, UR4 ;  /* 0x00000004060408a5 */ /* 0x004fec000f8e0204 */
[----:B------:R-:W-:Y:S02]  /*9c40*/  IMAD.U32 R4, RZ, RZ, UR4 ;  /* 0x00000004ff047e24 */ /* 0x000fe4000f8e00ff */
[----:B------:R-:W-:Y:S03]  /*9c50*/  IMAD.U32 R5, RZ, RZ, UR5 ;  /* 0x00000005ff057e24 */ /* 0x000fe6000f8e00ff */
[----:B------:R-:W2:Y:S02]  /*9c60*/  @!UP0 LDCU UR4, c[0x0][0x880] ;  /* 0x00011000ff0487ac */ /* 0x000ea40008000800 */
[----:B-1---5:R1:W5:Y:S02]  /*9c70*/  @P3 LDG.E R27, desc[UR8][R4.64] ;  /* 0x00000008041b3981 */ /* 0x022364000c1e1900 */
[----:B-12---:R-:W-:Y:S02]  /*9c80*/  @!P3 MOV R27, UR4 ;  /* 0x00000004001bbc02 */ /* 0x006fe40008000f00 */
.L_x_80:
[----:B------:R-:W-:Y:S05]  /*9c90*/  @!P4 BRA `(.L_x_81) ;  /* 0x000000000024c947 */ /* 0x000fea0003800000 */
[----:B------:R-:W-:Y:S01]  /*9ca0*/  ISETP.NE.U32.AND P3, PT, R42, RZ, PT ;  /* 0x000000ff2a00720c */ /* 0x000fe20003f65070 */
[----:B------:R-:W1:Y:S03]  /*9cb0*/  LDCU.64 UR4, c[0x0][0x358] ;  /* 0x00006b00ff0477ac */ /* 0x000e660008000a00 */
[----:B------:R-:W-:Y:S11]  /*9cc0*/  ISETP.NE.AND.EX P3, PT, R43, RZ, PT, P3 ;  /* 0x000000ff2b00720c */ /* 0x000ff60003f65330 */
[----:B------:R-:W-:Y:S02]  /*9cd0*/  @!UPT UIADD3 URZ, UPT, UPT, URZ, URZ, URZ ;  /* 0x000000fffffff290 */ /* 0x000fe4000fffe0ff */
[----:B------:R-:W2:Y:S01]  /*9ce0*/  @P3 LDC.64 R4, c[0x0][0x8a8] ;  /* 0x00022a00ff043b82 */ /* 0x000ea20000000a00 */
[----:B------:R-:W-:Y:S04]  /*9cf0*/  @P3 IMAD R0, R60, UR50, RZ ;  /* 0x000000323c003c24 */ /* 0x000fe8000f8e02ff */
[----:B--2---:R-:W-:Y:S05]  /*9d00*/  @P3 IMAD.WIDE R4, R0, 0x4, R4 ;  /* 0x0000000400043825 */ /* 0x004fea00078e0204 */
[----:B-1---5:R1:W5:Y:S02]  /*9d10*/  @P3 LDG.E R24, desc[UR4][R4.64] ;  /* 0x0000000404183981 */ /* 0x022364000c1e1900 */
[----:B-1----:R-:W2:Y:S02]  /*9d20*/  @!P3 LDC R24, c[0x0][0x8a0] ;  /* 0x00022800ff18bb82 */ /* 0x002ea40000000800 */
.L_x_81:
[----:B-----5:R-:W-:Y:S01]  /*9d30*/  FSETP.NEU.AND P4, PT, R27, RZ, PT ;  /* 0x000000ff1b00720b */ /* 0x020fe20003f8d000 */
[----:B------:R-:W-:Y:S01]  /*9d40*/  USHF.L.U32 UR8, UR49, 0x7, URZ ;  /* 0x0000000731087899 */ /* 0x000fe200080006ff */
[----:B------:R-:W-:Y:S01]  /*9d50*/  SEL R4, RZ, 0xffffffff, P2 ;  /* 0xffffffffff047807 */ /* 0x000fe20001000000 */
[----:B------:R-:W-:Y:S01]  /*9d60*/  BSSY B1, `(.L_x_82) ;  /* 0x0000050000017945 */ /* 0x000fe20003800000 */
[----:B------:R-:W-:Y:S01]  /*9d70*/  @P1 LOP3.LUT P2, RZ, R71, 0xff, RZ, 0xc0, !PT ;  /* 0x000000ff47ff1812 */ /* 0x000fe2000784c0ff */
[----:B------:R-:W-:Y:S01]  /*9d80*/  IMAD.MOV.U32 R90, RZ, RZ, 0x1 ;  /* 0x00000001ff5a7424 */ /* 0x000fe200078e00ff */
[----:B------:R-:W-:Y:S01]  /*9d90*/  @P1 SEL R3, RZ, 0xffffffff, P4 ;  /* 0xffffffffff031807 */ /* 0x000fe20002000000 */
[----:B------:R-:W-:Y:S01]  /*9da0*/  IMAD.U32 R85, RZ, RZ, UR8 ;  /* 0x00000008ff557e24 */ /* 0x000fe2000f8e00ff */
[----:B------:R-:W-:Y:S01]  /*9db0*/  LOP3.LUT R67, R67, 0x1, RZ, 0x3c, !PT ;  /* 0x0000000143437812 */ /* 0x000fe200078e3cff */
[----:B------:R-:W-:Y:S01]  /*9dc0*/  IMAD.IADD R25, R23, 0x1, R2 ;  /* 0x0000000117197824 */ /* 0x000fe200078e0202 */
[----:B------:R-:W-:Y:S01]  /*9dd0*/  @P0 SEL R3, R4, R3, !P2 ;  /* 0x0000000304030207 */ /* 0x000fe20005000000 */
[----:B------:R-:W-:Y:S01]  /*9de0*/  IMAD R88, R69, -0x10, R82 ;  /* 0xfffffff045587824 */ /* 0x000fe200078e0252 */
[----:B------:R-:W-:Y:S01]  /*9df0*/  LEA R89, R22, UR45, 0x3 ;  /* 0x0000002d16597c11 */ /* 0x000fe2000f8e18ff */
[----:B------:R-:W-:Y:S01]  /*9e00*/  IMAD.MOV.U32 R91, RZ, RZ, RZ ;  /* 0x000000ffff5b7224 */ /* 0x000fe200078e00ff */
[----:B------:R-:W-:Y:S02]  /*9e10*/  @P1 LOP3.LUT R3, R3, 0x1, RZ, 0xc0, !PT ;  /* 0x0000000103031812 */ /* 0x000fe400078ec0ff */
[----:B------:R-:W-:Y:S02]  /*9e20*/  CS2R R46, SRZ ;  /* 0x00000000002e7805 */ /* 0x000fe4000001ff00 */
[----:B------:R-:W-:Y:S02]  /*9e30*/  SHF.L.U32 R0, R66, 0x1f, RZ ;  /* 0x0000001f42007819 */ /* 0x000fe400000006ff */
[----:B------:R-:W-:Y:S02]  /*9e40*/  CS2R R44, SRZ ;  /* 0x00000000002c7805 */ /* 0x000fe4000001ff00 */
[----:B------:R-:W-:Y:S02]  /*9e50*/  ISETP.NE.U32.OR P6, PT, R3, 0x1, !P1 ;  /* 0x000000010300780c */ /* 0x000fe40004fc5470 */
[----:B------:R-:W-:Y:S02]  /*9e60*/  CS2R R50, SRZ ;  /* 0x0000000000327805 */ /* 0x000fe4000001ff00 */
[----:B------:R-:W-:Y:S02]  /*9e70*/  R2UR UR4, R79 ;  /* 0x000000004f0472ca */ /* 0x000fe400000e0000 */
        /* <DEDUP_REMOVED lines=10> */
[----:B------:R-:W-:Y:S01]  /*9f20*/  @P6 SHF.L.U32 R5, R67, 0x1f, RZ ;  /* 0x0000001f43056819 */ /* 0x000fe200000006ff */
[----:B------:R-:W-:Y:S01]  /*9f30*/  UIMAD.WIDE.U32 UR4, UR8, UR4, URZ ;  /* 0x00000004080472a5 */ /* 0x000fe2000f8e00ff */
[----:B------:R-:W-:Y:S02]  /*9f40*/  PLOP3.LUT P3, PT, PT, PT, UP1, 0x80, 0x8 ;  /* 0x000000000008781c */ /* 0x000fe40003f6f018 */
[----:B------:R-:W1:Y:S01]  /*9f50*/  @P6 SYNCS.PHASECHK.TRANS64.TRYWAIT P1, [UR45+0x40], R5 ;  /* 0x00004005ff0065a7 */ /* 0x000e62000802112d */
[----:B------:R-:W-:Y:S01]  /*9f60*/  LOP3.LUT P5, R86, R71, 0xff, RZ, 0xc0, !PT ;  /* 0x000000ff47567812 */ /* 0x000fe200078ac0ff */
[----:B------:R-:W-:Y:S01]  /*9f70*/  UISETP.NE.AND UP0, UPT, UR10, 0x1, UPT ;  /* 0x000000010a00788c */ /* 0x000fe2000bf05270 */
[----:B------:R-:W-:Y:S01]  /*9f80*/  SEL R3, RZ, 0xffffffff, P4 ;  /* 0xffffffffff037807 */ /* 0x000fe20002000000 */
[----:B------:R-:W-:Y:S01]  /*9f90*/  UMOV UR4, UR5 ;  /* 0x0000000500047c82 */ /* 0x000fe20008000000 */
[----:B------:R-:W-:Y:S01]  /*9fa0*/  P2R R87, PR, RZ, 0x40 ;  /* 0x00000040ff577803 */ /* 0x000fe20000000000 */
[----:B------:R-:W-:Y:S04]  /*9fb0*/  USHF.R.U32.HI UR4, URZ, UR7, UR4 ;  /* 0x00000007ff047299 */ /* 0x000fe80008011604 */
[----:B------:R-:W-:Y:S01]  /*9fc0*/  USEL UR4, UR8, UR4, !UP0 ;  /* 0x0000000408047287 */ /* 0x000fe2000c000000 */
[----:B------:R-:W-:Y:S01]  /*9fd0*/  @P3 SEL R3, R4, R3, !P5 ;  /* 0x0000000304033207 */ /* 0x000fe20006800000 */
[----:B------:R-:W-:Y:S02]  /*9fe0*/  UISETP.NE.AND UP0, UPT, UR9, 0x1, UPT ;  /* 0x000000010900788c */ /* 0x000fe4000bf05270 */
[----:B------:R-:W-:Y:S01]  /*9ff0*/  UIMAD.WIDE.U32 UR6, UR4, UR6, URZ ;  /* 0x00000006040672a5 */ /* 0x000fe2000f8e00ff */
[----:B------:R-:W-:Y:S01]  /*a000*/  LOP3.LUT R3, R3, 0x1, RZ, 0xc0, !PT ;  /* 0x0000000103037812 */ /* 0x000fe200078ec0ff */
[----:B------:R3:W4:Y:S01]  /*a010*/  SYNCS.PHASECHK.TRANS64.TRYWAIT P0, [R89+URZ+0xa0], R0 ;  /* 0x0000a000590075a7 */ /* 0x00072200080011ff */
[----:B------:R-:W-:Y:S01]  /*a020*/  IMAD.U32 R84, RZ, RZ, UR4 ;  /* 0x00000004ff547e24 */ /* 0x000fe2000f8e00ff */
[----:B------:R-:W-:Y:S01]  /*a030*/  PLOP3.LUT P2, PT, PT, PT, UP0, 0x80, 0x8 ;  /* 0x000000000008781c */ /* 0x000fe20003f4f008 */
[----:B------:R-:W-:Y:S02]  /*a040*/  IMAD R6, RZ, RZ, -UR4 ;  /* 0x80000004ff067e24 */ /* 0x000fe4000f8e02ff */
[----:B------:R-:W-:Y:S01]  /*a050*/  UMOV UR5, UR7 ;  /* 0x0000000700057c82 */ /* 0x000fe20008000000 */
[----:B------:R-:W-:Y:S01]  /*a060*/  IMAD.U32 R83, RZ, RZ, UR4 ;  /* 0x00000004ff537e24 */ /* 0x000fe2000f8e00ff */
[----:B------:R-:W-:Y:S01]  /*a070*/  USHF.R.U32.HI UR5, URZ, UR11, UR5 ;  /* 0x0000000bff057299 */ /* 0x000fe20008011605 */
[----:B------:R-:W-:Y:S05]  /*a080*/  IMAD R85, R6, UR10, R85 ;  /* 0x0000000a06557c24 */ /* 0x000fea000f8e0255 */
[----:B------:R-:W-:Y:S02]  /*a090*/  SEL R84, R84, UR5, !P2 ;  /* 0x0000000554547c07 */ /* 0x000fe4000d000000 */
[----:B------:R-:W-:Y:S03]  /*a0a0*/  ISETP.NE.U32.AND P2, PT, R3, 0x1, PT ;  /* 0x000000010300780c */ /* 0x000fe60003f45070 */
[----:B------:R-:W-:Y:S01]  /*a0b0*/  IMAD.MOV R4, RZ, RZ, -R84 ;  /* 0x000000ffff047224 */ /* 0x000fe200078e0a54 */
[----:B------:R-:W-:Y:S03]  /*a0c0*/  P2R R92, PR, RZ, 0x4 ;  /* 0x00000004ff5c7803 */ /* 0x000fe60000000000 */
[----:B------:R-:W-:Y:S01]  /*a0d0*/  IMAD R83, R4, UR9, R83 ;  /* 0x0000000904537c24 */ /* 0x000fe2000f8e0253 */
[----:B-1----:R-:W-:Y:S01]  /*a0e0*/  @P6 SEL R90, RZ, 0x1, !P1 ;  /* 0x00000001ff5a6807 */ /* 0x002fe20004800000 */
[----:B---3--:R-:W-:Y:S06]  /*a0f0*/  @!P6 BRA `(.L_x_83) ;  /* 0x000000000058e947 */ /* 0x008fec0003800000 */
[----:B------:R-:W-:Y:S01]  /*a100*/  IMAD.MOV.U32 R47, RZ, RZ, RZ ;  /* 0x000000ffff2f7224 */ /* 0x000fe200078e00ff */
[----:B------:R-:W-:Y:S01]  /*a110*/  ISETP.NE.AND P1, PT, R90, RZ, PT ;  /* 0x000000ff5a00720c */ /* 0x000fe20003f25270 */
[----:B------:R-:W-:Y:S01]  /*a120*/  BSSY B0, `(.L_x_84) ;  /* 0x000000c000007945 */ /* 0x000fe20003800000 */
[----:B------:R-:W-:Y:S02]  /*a130*/  CS2R R58, SRZ ;  /* 0x00000000003a7805 */ /* 0x000fe4000001ff00 */
[----:B------:R-:W-:Y:S02]  /*a140*/  CS2R R56, SRZ ;  /* 0x0000000000387805 */ /* 0x000fe4000001ff00 */
[----:B------:R-:W-:Y:S02]  /*a150*/  CS2R R54, SRZ ;  /* 0x0000000000367805 */ /* 0x000fe4000001ff00 */
[----:B------:R-:W-:Y:S02]  /*a160*/  CS2R R52, SRZ ;  /* 0x0000000000347805 */ /* 0x000fe4000001ff00 */
[----:B------:R-:W-:Y:S02]  /*a170*/  CS2R R50, SRZ ;  /* 0x0000000000327805 */ /* 0x000fe4000001ff00 */
[----:B------:R-:W-:Y:S02]  /*a180*/  CS2R R48, SRZ ;  /* 0x0000000000307805 */ /* 0x000fe4000001ff00 */
[----:B------:R-:W-:Y:S01]  /*a190*/  CS2R R44, SRZ ;  /* 0x00000000002c7805 */ /* 0x000fe2000001ff00 */
[----:B------:R-:W-:Y:S06]  /*a1a0*/  @P1 BRA `(.L_x_85) ;  /* 0x00000000000c1947 */ /* 0x000fec0003800000 */
[----:B------:R-:W-:Y:S04]  /*a1b0*/  SHF.L.U32 R3, R67, 0x1f, RZ ;  /* 0x0000001f43037819 */ /* 0x000fe800000006ff */
[----:B------:R-:W1:Y:S02]  /*a1c0*/  SYNCS.PHASECHK.TRANS64.TRYWAIT P1, [UR45+0x40], R3 ;  /* 0x00004003ff0075a7 */ /* 0x000e64000802112d */
[----:B-1----:R-:W-:Y:S05]  /*a1d0*/  @!P1 BRA `(.L_x_86) ;  /* 0x0000003000349947 */ /* 0x002fea0003800000 */
.L_x_85:
[----:B------:R-:W-:Y:S05]  /*a1e0*/  BSYNC B0 ;  /* 0x0000000000007941 */ /* 0x000fea0003800000 */
.L_x_84:
[----:B------:R-:W-:Y:S01]  /*a1f0*/  ISETP.NE.AND P1, PT, R92, RZ, PT ;  /* 0x000000ff5c00720c */ /* 0x000fe20003f25270 */
[----:B------:R-:W-:Y:S11]  /*a200*/  HFMA2 R91, -RZ, RZ, 0, 5.9604644775390625e-08 ;  /* 0x00000001ff5b7431 */ /* 0x000ff600000001ff */
[----:B------:R-:W-:Y:S01]  /*a210*/  @!UPT UIADD3 URZ, UPT, UPT, URZ, URZ, URZ ;  /* 0x000000fffffff290 */ /* 0x000fe2000fffe0ff */
[----:B------:R3:W1:Y:S04]  /*a220*/  @P1 LDS.128 R56, [R68] ;  /* 0x0000000044381984 */ /* 0x0006680000000c00 */
[----:B------:R3:W1:Y:S04]  /*a230*/  @P1 LDS.128 R52, [R82+0x10] ;  /* 0x0000100052341984 */ /* 0x0006680000000c00 */
[----:B------:R3:W1:Y:S04]  /*a240*/  @P1 LDS.128 R48, [R81+0x20] ;  /* 0x0000200051301984 */ /* 0x0006680000000c00 */
[----:B------:R3:W1:Y:S02]  /*a250*/  @P1 LDS.128 R44, [R88+0x30] ;  /* 0x00003000582c1984 */ /* 0x0006640000000c00 */
.L_x_83:
[----:B------:R-:W-:Y:S05]  /*a260*/  BSYNC B1 ;  /* 0x0000000000017941 */ /* 0x000fea0003800000 */
.L_x_82:
[----:B-1----:R-:W-:Y:S04]  /*a270*/  SHF.R.U32.HI R3, RZ, 0x15, R25 ;  /* 0x00000015ff037819 */ /* 0x002fe80000011619 */
[----:B------:R-:W-:Y:S01]  /*a280*/  LOP3.LUT P1, RZ, R3, 0x3, R72, 0x48, !PT ;  /* 0x0000000303ff7812 */ /* 0x000fe20007824848 */
[----:B------:R-:W-:Y:S01]  /*a290*/  @!UPT UIADD3 URZ, UPT, UPT, URZ, URZ, URZ ;  /* 0x000000fffffff290 */ /* 0x000fe2000fffe0ff */
[----:B----4-:R-:W-:Y:S11]  /*a2a0*/  @P0 BRA `(.L_x_87) ;  /* 0x0000000000080947 */ /* 0x010ff60003800000 */
[----:B------:R-:W1:Y:S02]  /*a2b0*/  SYNCS.PHASECHK.TRANS64.TRYWAIT P0, [R89+URZ+0xa0], R0 ;  /* 0x0000a000590075a7 */ /* 0x000e6400080011ff */
[----:B-1----:R-:W-:Y:S05]  /*a2c0*/  @!P0 BRA `(.L_x_88) ;  /* 0x0000003000108947 */ /* 0x002fea0003800000 */
.L_x_87:
[----:B------:R-:W-:Y:S05]  /*a2d0*/  @!P1 BRA `(.L_x_89) ;  /* 0x0000000000409947 */ /* 0x000fea0003800000 */
[----:B------:R-:W4:Y:S01]  /*a2e0*/  LDCU.64 UR8, c[0x4][0x70] ;  /* 0x01000e00ff0877ac */ /* 0x000f220008000a00 */
[----:B------:R-:W-:Y:S01]  /*a2f0*/  MOV R3, 0x0 ;  /* 0x0000000000037802 */ /* 0x000fe20000000f00 */
[----:B------:R-:W-:Y:S02]  /*a300*/  HFMA2 R12, -RZ, RZ, 0, 5.9604644775390625e-08 ;  /* 0x00000001ff0c7431 */ /* 0x000fe400000001ff */
[----:B------:R-:W-:Y:S02]  /*a310*/  IMAD.MOV.U32 R8, RZ, RZ, 0x192 ;  /* 0x00000192ff087424 */ /* 0x000fe400078e00ff */
[----:B------:R-:W-:Y:S01]  /*a320*/  IMAD.MOV.U32 R13, RZ, RZ, RZ ;  /* 0x000000ffff0d7224 */ /* 0x000fe200078e00ff */
[----:B------:R-:W5:Y:S01]  /*a330*/  LDCU.64 UR6, c[0x4][0x78] ;  /* 0x01000f00ff0677ac */ /* 0x000f620008000a00 */
[----:B------:R-:W1:Y:S01]  /*a340*/  LDC.64 R2, c[0x4][R3] ;  /* 0x0100000003027b82 */ /* 0x000e620000000a00 */
[----:B------:R-:W2:Y:S01]  /*a350*/  LDCU.64 UR4, c[0x4][0x10] ;  /* 0x01000200ff0477ac */ /* 0x000ea20008000a00 */
[----:B----4-:R-:W-:Y:S01]  /*a360*/  MOV R5, UR9 ;  /* 0x0000000900057c02 */ /* 0x010fe20008000f00 */
[----:B------:R-:W-:Y:S01]  /*a370*/  IMAD.U32 R4, RZ, RZ, UR8 ;  /* 0x00000008ff047e24 */ /* 0x000fe2000f8e00ff */
[----:B-----5:R-:W-:Y:S01]  /*a380*/  MOV R7, UR7 ;  /* 0x0000000700077c02 */ /* 0x020fe20008000f00 */
[----:B------:R-:W-:Y:S01]  /*a390*/  IMAD.U32 R6, RZ, RZ, UR6 ;  /* 0x00000006ff067e24 */ /* 0x000fe2000f8e00ff */
[----:B--2---:R-:W-:Y:S01]  /*a3a0*/  MOV R11, UR5 ;  /* 0x00000005000b7c02 */ /* 0x004fe20008000f00 */
[----:B------:R-:W-:Y:S02]  /*a3b0*/  IMAD.U32 R10, RZ, RZ, UR4 ;  /* 0x00000004ff0a7e24 */ /* 0x000fe4000f8e00ff */
[----:B------:R-:W-:Y:S07]  /*a3c0*/  LEPC R20, `(.L_x_89) ;  /* 0x000000001014794e */ /* 0x000fee0000000000 */
[----:B-1-3--:R-:W-:Y:S05]  /*a3d0*/  CALL.ABS.NOINC R2 ;  /* 0x0000000002007343 */ /* 0x00afea0003c00000 */
.L_x_89:
[----:B------:R-:W-:Y:S01]  /*a3e0*/  LOP3.LUT R20, R56, 0xffffe000, RZ, 0xc0, !PT ;  /* 0xffffe00038147812 */ /* 0x000fe200078ec0ff */
[----:B------:R-:W-:Y:S05]  /*a3f0*/  WARPSYNC.ALL ;  /* 0x0000000000007948 */ /* 0x000fea0003800000 */
[----:B------:R-:W-:Y:S01]  /*a400*/  R2UR UR4, R25 ;  /* 0x00000000190472ca */ /* 0x000fe200000e0000 */
[----:B------:R-:W-:Y:S01]  /*a410*/  BSSY.RECONVERGENT B0, `(.L_x_90) ;  /* 0x000005a000007945 */ /* 0x000fe20003800200 */
[----:B------:R-:W-:Y:S02]  /*a420*/  LOP3.LUT R21, R57, 0xffffe000, RZ, 0xc0, !PT ;  /* 0xffffe00039157812 */ /* 0x000fe400078ec0ff */
[----:B------:R-:W-:Y:S02]  /*a430*/  LOP3.LUT R26, R58, 0xffffe000, RZ, 0xc0, !PT ;  /* 0xffffe0003a1a7812 */ /* 0x000fe400078ec0ff */
[----:B------:R-:W-:Y:S02]  /*a440*/  LOP3.LUT R33, R52, 0xffffe000, RZ, 0xc0, !PT ;  /* 0xffffe00034217812 */ /* 0x000fe400078ec0ff */
[----:B------:R-:W-:Y:S05]  /*a450*/  ISETP.NE.AND P0, PT, R70, RZ, PT ;  /* 0x000000ff4600720c */ /* 0x000fea0003f05270 */
[----:B------:R-:W1:Y:S02]  /*a460*/  LDTM.x16 R4, tmem[UR4] ;  /* 0x00000004000479ee */ /* 0x000e640008240000 */
[C---:B-12---:R-:W-:Y:S01]  /*a470*/  FMUL R0, R24.reuse, R4 ;  /* 0x0000000418007220 */ /* 0x046fe20000400000 */
[C---:B------:R-:W-:Y:S01]  /*a480*/  FMUL R2, R24.reuse, R5 ;  /* 0x0000000518027220 */ /* 0x040fe20000400000 */
[C---:B------:R-:W-:Y:S01]  /*a490*/  FMUL R3, R24.reuse, R6 ;  /* 0x0000000618037220 */ /* 0x040fe20000400000 */
[----:B------:R-:W-:Y:S01]  /*a4a0*/  FMUL R7, R24, R7 ;  /* 0x0000000718077220 */ /* 0x000fe20000400000 */
[----:B------:R-:W-:Y:S01]  /*a4b0*/  FFMA R28, R27, R20, R0 ;  /* 0x000000141b1c7223 */ /* 0x000fe20000000000 */
[----:B------:R-:W-:Y:S01]  /*a4c0*/  LOP3.LUT R20, R59, 0xffffe000, RZ, 0xc0, !PT ;  /* 0xffffe0003b147812 */ /* 0x000fe200078ec0ff */
[C---:B------:R-:W-:Y:S01]  /*a4d0*/  FFMA R29, R27.reuse, R21, R2 ;  /* 0x000000151b1d7223 */ /* 0x040fe20000000002 */
[----:B------:R-:W-:Y:S01]  /*a4e0*/  LOP3.LUT R21, R54, 0xffffe000, RZ, 0xc0, !PT ;  /* 0xffffe00036157812 */ /* 0x000fe200078ec0ff */
[----:B------:R-:W-:Y:S01]  /*a4f0*/  FFMA R30, R27, R26, R3 ;  /* 0x0000001a1b1e7223 */ /* 0x000fe20000000003 */
[----:B------:R-:W-:Y:S01]  /*a500*/  LOP3.LUT R26, R53, 0xffffe000, RZ, 0xc0, !PT ;  /* 0xffffe000351a7812 */ /* 0x000fe200078ec0ff */
[----:B------:R-:W-:Y:S01]  /*a510*/  FFMA R31, R27, R20, R7 ;  /* 0x000000141b1f7223 */ /* 0x000fe20000000007 */
[----:B------:R-:W-:Y:S01]  /*a520*/  LOP3.LUT R20, R55, 0xffffe000, RZ, 0xc0, !PT ;  /* 0xffffe00037147812 */ /* 0x000fe200078ec0ff */
[C---:B------:R-:W-:Y:S01]  /*a530*/  FMUL R4, R24.reuse, R8 ;  /* 0x0000000818047220 */ /* 0x040fe20000400000 */
[----:B------:R-:W-:Y:S01]  /*a540*/  F2FP.TF32.F32.PACK_B R28, R28 ;  /* 0x0000001cff1c723e */ /* 0x000fe200024050ff */
[C---:B------:R-:W-:Y:S01]  /*a550*/  FMUL R5, R24.reuse, R9 ;  /* 0x0000000918057220 */ /* 0x040fe20000400000 */
[----:B------:R-:W-:Y:S01]  /*a560*/  F2FP.TF32.F32.PACK_B R29, R29 ;  /* 0x0000001dff1d723e */ /* 0x000fe200024050ff */
[C---:B------:R-:W-:Y:S01]  /*a570*/  FMUL R6, R24.reuse, R10 ;  /* 0x0000000a18067220 */ /* 0x040fe20000400000 */
[----:B------:R-:W-:Y:S01]  /*a580*/  FMUL R11, R24, R11 ;  /* 0x0000000b180b7220 */ /* 0x000fe20000400000 */
[----:B------:R-:W-:Y:S01]  /*a590*/  F2FP.TF32.F32.PACK_B R30, R30 ;  /* 0x0000001eff1e723e */ /* 0x000fe200024050ff */
[C---:B------:R-:W-:Y:S01]  /*a5a0*/  FFMA R4, R27.reuse, R33, R4 ;  /* 0x000000211b047223 */ /* 0x040fe20000000004 */
[----:B------:R-:W-:Y:S01]  /*a5b0*/  F2FP.TF32.F32.PACK_B R31, R31 ;  /* 0x0000001fff1f723e */ /* 0x000fe200024050ff */
[C---:B------:R-:W-:Y:S01]  /*a5c0*/  FFMA R5, R27.reuse, R26, R5 ;  /* 0x0000001a1b057223 */ /* 0x040fe20000000005 */
[C---:B------:R-:W-:Y:S01]  /*a5d0*/  FFMA R6, R27.reuse, R21, R6 ;  /* 0x000000151b067223 */ /* 0x040fe20000000006 */
[----:B------:R-:W-:Y:S01]  /*a5e0*/  FFMA R7, R27, R20, R11 ;  /* 0x000000141b077223 */ /* 0x000fe2000000000b */
[----:B------:R-:W-:Y:S01]  /*a5f0*/  LOP3.LUT R33, R48, 0xffffe000, RZ, 0xc0, !PT ;  /* 0xffffe00030217812 */ /* 0x000fe200078ec0ff */
[----:B------:R1:W-:Y:S01]  /*a600*/  STS.128 [R68], R28 ;  /* 0x0000001c44007388 */ /* 0x0003e20000000c00 */
[----:B------:R-:W-:Y:S01]  /*a610*/  LOP3.LUT R26, R49, 0xffffe000, RZ, 0xc0, !PT ;  /* 0xffffe000311a7812 */ /* 0x000fe200078ec0ff */
[C---:B------:R-:W-:Y:S01]  /*a620*/  FMUL R8, R24.reuse, R12 ;  /* 0x0000000c18087220 */ /* 0x040fe20000400000 */
[----:B------:R-:W-:Y:S01]  /*a630*/  FMUL R9, R24, R13 ;  /* 0x0000000d18097220 */ /* 0x000fe20000400000 */
[----:B------:R-:W-:Y:S01]  /*a640*/  LOP3.LUT R21, R50, 0xffffe000, RZ, 0xc0, !PT ;  /* 0xffffe00032157812 */ /* 0x000fe200078ec0ff */
[C---:B------:R-:W-:Y:S01]  /*a650*/  FMUL R10, R24.reuse, R14 ;  /* 0x0000000e180a7220 */ /* 0x040fe20000400000 */
[----:B------:R-:W-:Y:S01]  /*a660*/  LOP3.LUT R20, R51, 0xffffe000, RZ, 0xc0, !PT ;  /* 0xffffe00033147812 */ /* 0x000fe200078ec0ff */
[----:B------:R-:W-:Y:S01]  /*a670*/  FMUL R15, R24, R15 ;  /* 0x0000000f180f7220 */ /* 0x000fe20000400000 */
[----:B------:R-:W-:Y:S01]  /*a680*/  F2FP.TF32.F32.PACK_B R4, R4 ;  /* 0x00000004ff04723e */ /* 0x000fe200024050ff */
[C---:B------:R-:W-:Y:S01]  /*a690*/  FFMA R8, R27.reuse, R33, R8 ;  /* 0x000000211b087223 */ /* 0x040fe20000000008 */
[----:B------:R-:W-:Y:S01]  /*a6a0*/  F2FP.TF32.F32.PACK_B R5, R5 ;  /* 0x00000005ff05723e */ /* 0x000fe200024050ff */
[C---:B------:R-:W-:Y:S01]  /*a6b0*/  FFMA R9, R27.reuse, R26, R9 ;  /* 0x0000001a1b097223 */ /* 0x040fe20000000009 */
[----:B------:R-:W-:Y:S01]  /*a6c0*/  F2FP.TF32.F32.PACK_B R6, R6 ;  /* 0x00000006ff06723e */ /* 0x000fe200024050ff */
[C---:B------:R-:W-:Y:S01]  /*a6d0*/  FFMA R10, R27.reuse, R21, R10 ;  /* 0x000000151b0a7223 */ /* 0x040fe2000000000a */
[----:B------:R-:W-:Y:S01]  /*a6e0*/  F2FP.TF32.F32.PACK_B R7, R7 ;  /* 0x00000007ff07723e */ /* 0x000fe200024050ff */
[----:B------:R-:W-:Y:S01]  /*a6f0*/  FFMA R11, R27, R20, R15 ;  /* 0x000000141b0b7223 */ /* 0x000fe2000000000f */
[----:B------:R-:W-:Y:S01]  /*a700*/  LOP3.LUT R33, R44, 0xffffe000, RZ, 0xc0, !PT ;  /* 0xffffe0002c217812 */ /* 0x000fe200078ec0ff */
[C---:B------:R-:W-:Y:S01]  /*a710*/  FMUL R12, R24.reuse, R16 ;  /* 0x00000010180c7220 */ /* 0x040fe20000400000 */
[----:B------:R-:W-:Y:S01]  /*a720*/  LOP3.LUT R26, R45, 0xffffe000, RZ, 0xc0, !PT ;  /* 0xffffe0002d1a7812 */ /* 0x000fe200078ec0ff */
[----:B------:R1:W-:Y:S01]  /*a730*/  STS.128 [R82+0x10], R4 ;  /* 0x0000100452007388 */ /* 0x0003e20000000c00 */
        /* <DEDUP_REMOVED lines=13> */
[----:B------:R-:W-:Y:S02]  /*a810*/  F2FP.TF32.F32.PACK_B R12, R12 ;  /* 0x0000000cff0c723e */ /* 0x000fe400024050ff */
[----:B------:R-:W-:Y:S01]  /*a820*/  F2FP.TF32.F32.PACK_B R13, R13 ;  /* 0x0000000dff0d723e */ /* 0x000fe200024050ff */
[----:B------:R1:W-:Y:S01]  /*a830*/  STS.128 [R81+0x20], R8 ;  /* 0x0000200851007388 */ /* 0x0003e20000000c00 */
[----:B------:R-:W-:Y:S02]  /*a840*/  F2FP.TF32.F32.PACK_B R14, R14 ;  /* 0x0000000eff0e723e */ /* 0x000fe400024050ff */
[----:B------:R-:W-:Y:S05]  /*a850*/  F2FP.TF32.F32.PACK_B R15, R15 ;  /* 0x0000000fff0f723e */ /* 0x000fea00024050ff */
[----:B------:R1:W-:Y:S01]  /*a860*/  STS.128 [R88+0x30], R12 ;  /* 0x0000300c58007388 */ /* 0x0003e20000000c00 */
[----:B------:R-:W-:Y:S01]  /*a870*/  @!PT LDS RZ, [RZ] ;  /* 0x00000000fffff984 */ /* 0x000fe20000000800 */
[----:B------:R-:W-:Y:S01]  /*a880*/  @!PT LDS RZ, [RZ] ;  /* 0x00000000fffff984 */ /* 0x000fe20000000800 */
[----:B------:R-:W-:Y:S01]  /*a890*/  @!PT LDS RZ, [RZ] ;  /* 0x00000000fffff984 */ /* 0x000fe20000000800 */
[----:B------:R-:W-:Y:S01]  /*a8a0*/  @!PT LDS RZ, [RZ] ;  /* 0x00000000fffff984 */ /* 0x000fe20000000800 */
[----:B------:R2:W-:Y:S07]  /*a8b0*/  MEMBAR.ALL.CTA ;  /* 0x0000000000007992 */ /* 0x0005ee0000008000 */
[----:B--2---:R-:W2:Y:S02]  /*a8c0*/  FENCE.VIEW.ASYNC.S ;  /* 0x00000000000073c6 */ /* 0x004ea40000000000 */
[----:B--2---:R-:W-:Y:S06]  /*a8d0*/  BAR.SYNC.DEFER_BLOCKING 0x1, 0x80 ;  /* 0x0042000000007b1d */ /* 0x004fec0000010000 */
[----:B------:R-:W-:Y:S05]  /*a8e0*/  @P0 BRA `(.L_x_91) ;  /* 0x0000000000300947 */ /* 0x000fea0003800000 */
[----:B------:R-:W2:Y:S01]  /*a8f0*/  LDCU.64 UR6, c[0x0][0x348] ;  /* 0x00006900ff0677ac */ /* 0x000ea20008000a00 */
[----:B------:R-:W-:Y:S02]  /*a900*/  R2UR UR42, R85 ;  /* 0x00000000552a72ca */ /* 0x000fe400000e0000 */
[----:B------:R-:W-:Y:S01]  /*a910*/  R2UR UR43, R83 ;  /* 0x00000000532b72ca */ /* 0x000fe200000e0000 */
[----:B------:R-:W-:Y:S01]  /*a920*/  UIADD3 UR4, UPT, UPT, UR45, 0x200, URZ ;  /* 0x000002002d047890 */ /* 0x000fe2000fffe0ff */
[----:B------:R-:W-:Y:S05]  /*a930*/  R2UR UR44, R84 ;  /* 0x00000000542c72ca */ /* 0x000fea00000e0000 */
[----:B------:R-:W-:Y:S05]  /*a940*/  IMAD.U32 R62, RZ, RZ, UR4 ;  /* 0x00000004ff3e7e24 */ /* 0x000fea000f8e00ff */
[----:B------:R-:W-:Y:S01]  /*a950*/  R2UR UR40, R62 ;  /* 0x000000003e2872ca */ /* 0x000fe200000e0000 */
[----:B--2---:R-:W-:Y:S04]  /*a960*/  UIADD3 UR4, UP0, UPT, UR6, 0x680, URZ ;  /* 0x0000068006047890 */ /* 0x004fe8000ff1e0ff */
[----:B------:R-:W-:Y:S09]  /*a970*/  UIADD3.X UR5, UPT, UPT, URZ, UR7, URZ, UP0, !UPT ;  /* 0x00000007ff057290 */ /* 0x000ff200087fe4ff */
[----:B------:R2:W-:Y:S01]  /*a980*/  UTMASTG.4D.IM2COL [UR40], [UR4] ;  /* 0x00000028040073b5 */ /* 0x0005e20008058000 */
[----:B------:R0:W-:Y:S01]  /*a990*/  UTMACMDFLUSH ;  /* 0x00000000000079b7 */ /* 0x0001e20000000000 */
[----:B--2---:R-:W-:Y:S04]  /*a9a0*/  DEPBAR.LE SB0, 0x1 ;  /* 0x000080400000791a */ /* 0x004fe80000000000 */
.L_x_91:
[----:B------:R-:W-:Y:S05]  /*a9b0*/  BSYNC.RECONVERGENT B0 ;  /* 0x0000000000007941 */ /* 0x000fea0003800200 */
.L_x_90:
[----:B------:R-:W-:Y:S01]  /*a9c0*/  BAR.SYNC.DEFER_BLOCKING 0x1, 0x80 ;  /* 0x0042000000007b1d */ /* 0x000fe20000010000 */
[----:B------:R-:W-:Y:S01]  /*a9d0*/  ISETP.NE.AND P1, PT, R87, RZ, PT ;  /* 0x000000ff5700720c */ /* 0x000fe20003f25270 */
[----:B------:R-:W-:Y:S01]  /*a9e0*/  UISETP.NE.AND UP0, UPT, UR51, URZ, UPT ;  /* 0x000000ff3300728c */ /* 0x000fe2000bf05270 */
[----:B------:R-:W-:Y:S11]  /*a9f0*/  LEA R3, R91, UR45, 0x3 ;  /* 0x0000002d5b037c11 */ /* 0x000ff6000f8e18ff */
[----:B-1----:R-:W-:Y:S01]  /*aa00*/  @P1 SHF.L.U32 R4, R67, 0x1f, RZ ;  /* 0x0000001f43041819 */ /* 0x002fe200000006ff */
[----:B------:R-:W-:Y:S06]  /*aa10*/  BRA.U !UP0, `(.L_x_92) ;  /* 0x0000000108247547 */ /* 0x000fec000b800000 */
[----:B------:R-:W1:Y:S01]  /*aa20*/  S2R R0, SR_CgaCtaId ;  /* 0x0000000000007919 */ /* 0x000e620000008800 */
[----:B------:R-:W-:Y:S01]  /*aa30*/  IMAD.U32 R2, RZ, RZ, UR48 ;  /* 0x00000030ff027e24 */ /* 0x000fe2000f8e00ff */
[----:B------:R-:W-:Y:S04]  /*aa40*/  UIADD3 UR4, UPT, UPT, UR48, 0x1, URZ ;  /* 0x0000000130047890 */ /* 0x000fe8000fffe0ff */
[----:B------:R-:W-:Y:S01]  /*aa50*/  @P1 LEA R2, R2, UR45, 0x3 ;  /* 0x0000002d02021c11 */ /* 0x000fe2000f8e18ff */
[----:B------:R-:W-:Y:S04]  /*aa60*/  UISETP.NE.AND UP0, UPT, UR4, 0x4, UPT ;  /* 0x000000040400788c */ /* 0x000fe8000bf05270 */
[----:B------:R-:W-:Y:S01]  /*aa70*/  @P1 VIADD R5, R2, 0x60 ;  /* 0x0000006002051836 */ /* 0x000fe20000000000 */
[----:B------:R-:W-:Y:S04]  /*aa80*/  USEL UR48, UR4, URZ, UP0 ;  /* 0x000000ff04307287 */ /* 0x000fe80008000000 */
[----:B-1----:R-:W-:Y:S04]  /*aa90*/  @P1 PRMT R0, R0, 0x654, R5 ;  /* 0x0000065400001816 */ /* 0x002fe80000000005 */
[----:B------:R1:W-:Y:S04]  /*aaa0*/  @P1 SYNCS.ARRIVE.TRANS64.RED.A1T0 RZ, [R0+URZ], RZ ;  /* 0x000000ff00ff19a7 */ /* 0x0003e800081004ff */
.L_x_92:
[----:B------:R-:W2:Y:S01]  /*aab0*/  @P1 SYNCS.PHASECHK.TRANS64.TRYWAIT P0, [R3+URZ+0x40], R4 ;  /* 0x00004004030015a7 */ /* 0x000ea200080011ff */
[----:B------:R-:W-:Y:S01]  /*aac0*/  BSSY B1, `(.L_x_93) ;  /* 0x0000016000017945 */ /* 0x000fe20003800000 */
[----:B--2---:R-:W-:Y:S03]  /*aad0*/  @P1 SEL R90, RZ, 0x1, !P0 ;  /* 0x00000001ff5a1807 */ /* 0x004fe60004000000 */
[----:B------:R-:W-:Y:S05]  /*aae0*/  @!P1 BRA `(.L_x_94) ;  /* 0x00000000004c9947 */ /* 0x000fea0003800000 */
[----:B------:R-:W-:Y:S01]  /*aaf0*/  ISETP.NE.AND P0, PT, R90, RZ, PT ;  /* 0x000000ff5a00720c */ /* 0x000fe20003f05270 */
[----:B------:R-:W-:Y:S01]  /*ab00*/  BSSY B0, `(.L_x_95) ;  /* 0x000000b000007945 */ /* 0x000fe20003800000 */
[----:B------:R-:W-:Y:S11]  /*ab10*/  ISETP.NE.AND P1, PT, R92, RZ, PT ;  /* 0x000000ff5c00720c */ /* 0x000ff60003f25270 */
[----:B------:R-:W-:Y:S02]  /*ab20*/  @!UPT UIADD3 URZ, UPT, UPT, URZ, URZ, URZ ;  /* 0x000000fffffff290 */ /* 0x000fe4000fffe0ff */
[C---:B------:R-:W-:Y:S01]  /*ab30*/  @P1 IMAD R6, R91.reuse, 0x2000, R68 ;  /* 0x000020005b061824 */ /* 0x040fe200078e0244 */
[C---:B------:R-:W-:Y:S01]  /*ab40*/  @P1 LEA R4, R91.reuse, R81, 0xd ;  /* 0x000000515b041211 */ /* 0x040fe200078e68ff */
[C---:B------:R-:W-:Y:S02]  /*ab50*/  @P1 IMAD R5, R91.reuse, 0x2000, R82 ;  /* 0x000020005b051824 */ /* 0x040fe400078e0252 */
[----:B------:R-:W-:Y:S01]  /*ab60*/  @P1 IMAD R2, R91, 0x2000, R88 ;  /* 0x000020005b021824 */ /* 0x000fe200078e0258 */
[----:B------:R-:W-:Y:S06]  /*ab70*/  @P0 BRA `(.L_x_96) ;  /* 0x00000000000c0947 */ /* 0x000fec0003800000 */
[----:B-1----:R-:W-:Y:S04]  /*ab80*/  SHF.L.U32 R0, R67, 0x1f, RZ ;  /* 0x0000001f43007819 */ /* 0x002fe800000006ff */
[----:B------:R-:W1:Y:S02]  /*ab90*/  SYNCS.PHASECHK.TRANS64.TRYWAIT P0, [R3+URZ+0x40], R0 ;  /* 0x00004000030075a7 */ /* 0x000e6400080011ff */
[----:B-1----:R-:W-:Y:S05]  /*aba0*/  @!P0 BRA `(.L_x_97) ;  /* 0x0000002400ec8947 */ /* 0x002fea0003800000 */
.L_x_96:
[----:B------:R-:W-:Y:S05]  /*abb0*/  BSYNC B0 ;  /* 0x0000000000007941 */ /* 0x000fea0003800000 */
.L_x_95:
[----:B------:R-:W-:Y:S02]  /*abc0*/  ISETP.NE.AND P0, PT, R92, RZ, PT ;  /* 0x000000ff5c00720c */ /* 0x000fe40003f05270 */
[----:B------:R-:W-:Y:S11]  /*abd0*/  IADD3 R91, PT, PT, R91, 0x1, RZ ;  /* 0x000000015b5b7810 */ /* 0x000ff60007ffe0ff */
[----:B------:R2:W4:Y:S04]  /*abe0*/  @P0 LDS.128 R56, [R6] ;  /* 0x0000000006380984 */ /* 0x0005280000000c00 */
[----:B------:R2:W1:Y:S04]  /*abf0*/  @P0 LDS.128 R52, [R5+0x10] ;  /* 0x0000100005340984 */ /* 0x0004680000000c00 */
[----:B------:R2:W1:Y:S04]  /*ac00*/  @P0 LDS.128 R48, [R4+0x20] ;  /* 0x0000200004300984 */ /* 0x0004680000000c00 */
[----:B------:R2:W1:Y:S02]  /*ac10*/  @P0 LDS.128 R44, [R2+0x30] ;  /* 0x00003000022c0984 */ /* 0x0004640000000c00 */
.L_x_94:
[----:B------:R-:W-:Y:S05]  /*ac20*/  BSYNC B1 ;  /* 0x0000000000017941 */ /* 0x000fea0003800000 */
.L_x_93:
[----:B-1----:R-:W-:Y:S05]  /*ac30*/  VIADD R3, R25, 0x10 ;  /* 0x0000001019037836 */ /* 0x002fea0000000000 */
[----:B------:R-:W-:Y:S04]  /*ac40*/  SHF.R.U32.HI R3, RZ, 0x15, R3 ;  /* 0x00000015ff037819 */ /* 0x000fe80000011603 */
[----:B------:R-:W-:Y:S11]  /*ac50*/  LOP3.LUT P0, RZ, R3, 0x3, R72, 0x48, !PT ;  /* 0x0000000303ff7812 */ /* 0x000ff60007804848 */
[----:B------:R-:W-:Y:S02]  /*ac60*/  @!UPT UIADD3 URZ, UPT, UPT, URZ, URZ, URZ ;  /* 0x000000fffffff290 */ /* 0x000fe4000fffe0ff */
[----:B------:R-:W-:Y:S05]  /*ac70*/  @!P0 BRA `(.L_x_98) ;  /* 0x0000000000408947 */ /* 0x000fea0003800000 */
[----:B------:R-:W1:Y:S01]  /*ac80*/  LDCU.64 UR8, c[0x4][0x70] ;  /* 0x01000e00ff0877ac */ /* 0x000e620008000a00 */
[----:B------:R-:W-:Y:S01]  /*ac90*/  MOV R3, 0x0 ;  /* 0x0000000000037802 */ /* 0x000fe20000000f00 */
[----:B------:R-:W-:Y:S02]  /*aca0*/  HFMA2 R12, -RZ, RZ, 0, 5.9604644775390625e-08 ;  /* 0x00000001ff0c7431 */ /* 0x000fe400000001ff */
[----:B------:R-:W-:Y:S02]  /*acb0*/  IMAD.MOV.U32 R8, RZ, RZ, 0x192 ;  /* 0x00000192ff087424 */ /* 0x000fe400078e00ff */
[----:B------:R-:W-:Y:S01]  /*acc0*/  IMAD.MOV.U32 R13, RZ, RZ, RZ ;  /* 0x000000ffff0d7224 */ /* 0x000fe200078e00ff */
[----:B------:R-:W5:Y:S01]  /*acd0*/  LDCU.64 UR6, c[0x4][0x78] ;  /* 0x01000f00ff0677ac */ /* 0x000f620008000a00 */
[----:B--2---:R-:W2:Y:S01]  /*ace0*/  LDC.64 R2, c[0x4][R3] ;  /* 0x0100000003027b82 */ /* 0x004ea20000000a00 */
[----:B------:R-:W3:Y:S01]  /*acf0*/  LDCU.64 UR4, c[0x4][0x10] ;  /* 0x01000200ff0477ac */ /* 0x000ee20008000a00 */
[----:B-1----:R-:W-:Y:S01]  /*ad00*/  MOV R5, UR9 ;  /* 0x0000000900057c02 */ /* 0x002fe20008000f00 */
[----:B------:R-:W-:Y:S01]  /*ad10*/  IMAD.U32 R4, RZ, RZ, UR8 ;  /* 0x00000008ff047e24 */ /* 0x000fe2000f8e00ff */
[----:B-----5:R-:W-:Y:S01]  /*ad20*/  MOV R7, UR7 ;  /* 0x0000000700077c02 */ /* 0x020fe20008000f00 */
[----:B------:R-:W-:Y:S01]  /*ad30*/  IMAD.U32 R6, RZ, RZ, UR6 ;  /* 0x00000006ff067e24 */ /* 0x000fe2000f8e00ff */
[----:B---3--:R-:W-:Y:S01]  /*ad40*/  MOV R11, UR5 ;  /* 0x00000005000b7c02 */ /* 0x008fe20008000f00 */
[----:B------:R-:W-:Y:S02]  /*ad50*/  IMAD.U32 R10, RZ, RZ, UR4 ;  /* 0x00000004ff0a7e24 */ /* 0x000fe4000f8e00ff */
[----:B------:R-:W-:Y:S07]  /*ad60*/  LEPC R20, `(.L_x_98) ;  /* 0x000000001014794e */ /* 0x000fee0000000000 */
[----:B--2-4-:R-:W-:Y:S05]  /*ad70*/  CALL.ABS.NOINC R2 ;  /* 0x0000000002007343 */ /* 0x014fea0003c00000 */
.L_x_98:
[----:B----4-:R-:W-:Y:S01]  /*ad80*/  LOP3.LUT R20, R56, 0xffffe000, RZ, 0xc0, !PT ;  /* 0xffffe00038147812 */ /* 0x010fe200078ec0ff */
[----:B------:R-:W-:Y:S05]  /*ad90*/  WARPSYNC.ALL ;  /* 0x0000000000007948 */ /* 0x000fea0003800000 */
[----:B------:R-:W-:Y:S01]  /*ada0*/  R2UR UR4, R25 ;  /* 0x00000000190472ca */ /* 0x000fe200000e0000 */
[----:B------:R-:W1:Y:S01]  /*adb0*/  S2R R93, SR_CgaCtaId ;  /* 0x00000000005d7919 */ /* 0x000e620000008800 */
[----:B------:R-:W-:Y:S01]  /*adc0*/  LOP3.LUT R21, R57, 0xffffe000, RZ, 0xc0, !PT ;  /* 0xffffe00039157812 */ /* 0x000fe200078ec0ff */
[----:B------:R-:W-:Y:S01]  /*add0*/  IMAD.U32 R40, RZ, RZ, UR48 ;  /* 0x00000030ff287e24 */ /* 0x000fe2000f8e00ff */
[----:B------:R-:W-:Y:S01]  /*ade0*/  LOP3.LUT R41, R58, 0xffffe000, RZ, 0xc0, !PT ;  /* 0xffffe0003a297812 */ /* 0x000fe200078ec0ff */
[----:B------:R-:W-:Y:S01]  /*adf0*/  BSSY.RECONVERGENT B0, `(.L_x_99) ;  /* 0x000005d000007945 */ /* 0x000fe20003800200 */
[----:B------:R-:W-:Y:S02]  /*ae00*/  LOP3.LUT R26, R48, 0xffffe000, RZ, 0xc0, !PT ;  /* 0xffffe000301a7812 */ /* 0x000fe400078ec0ff */
[----:B------:R-:W-:Y:S02]  /*ae10*/  ISETP.NE.AND P6, PT, R87, RZ, PT ;  /* 0x000000ff5700720c */ /* 0x000fe40003fc5270 */
[----:B------:R-:W-:Y:S03]  /*ae20*/  ISETP.NE.AND P0, PT, R70, RZ, PT ;  /* 0x000000ff4600720c */ /* 0x000fe60003f05270 */
[----:B--2---:R-:W2:Y:S08]  /*ae30*/  LDTM.x16 R4, tmem[UR4+0x10] ;  /* 0x00001004000479ee */ /* 0x004eb00008240000 */
[----:B------:R-:W-:Y:S01]  /*ae40*/  @P6 LEA R40, R40, UR45, 0x3 ;  /* 0x0000002d28286c11 */ /* 0x000fe2000f8e18ff */
[C---:B--2---:R-:W-:Y:S01]  /*ae50*/  FMUL R0, R24.reuse, R4 ;  /* 0x0000000418007220 */ /* 0x044fe20000400000 */
[C---:B------:R-:W-:Y:S01]  /*ae60*/  FMUL R2, R24.reuse, R5 ;  /* 0x0000000518027220 */ /* 0x040fe20000400000 */
[C---:B------:R-:W-:Y:S01]  /*ae70*/  FMUL R3, R24.reuse, R10 ;  /* 0x0000000a18037220 */ /* 0x040fe20000400000 */
[----:B------:R-:W-:Y:S01]  /*ae80*/  FMUL R4, R24, R11 ;  /* 0x0000000b18047220 */ /* 0x000fe20000400000 */
[C---:B------:R-:W-:Y:S01]  /*ae90*/  FFMA R28, R27.reuse, R20, R0 ;  /* 0x000000141b1c7223 */ /* 0x040fe20000000000 */
[----:B------:R-:W-:Y:S01]  /*aea0*/  LOP3.LUT R20, R52, 0xffffe000, RZ, 0xc0, !PT ;  /* 0xffffe00034147812 */ /* 0x000fe200078ec0ff */
[----:B------:R-:W-:Y:S01]  /*aeb0*/  FFMA R29, R27, R21, R2 ;  /* 0x000000151b1d7223 */ /* 0x000fe20000000002 */
[----:B------:R-:W-:Y:S01]  /*aec0*/  LOP3.LUT R21, R59, 0xffffe000, RZ, 0xc0, !PT ;  /* 0xffffe0003b157812 */ /* 0x000fe200078ec0ff */
[C---:B------:R-:W-:Y:S01]  /*aed0*/  FMUL R0, R24.reuse, R6 ;  /* 0x0000000618007220 */ /* 0x040fe20000400000 */
[----:B------:R-:W-:Y:S01]  /*aee0*/  F2FP.TF32.F32.PACK_B R28, R28 ;  /* 0x0000001cff1c723e */ /* 0x000fe200024050ff */
[C---:B------:R-:W-:Y:S01]  /*aef0*/  FMUL R2, R24.reuse, R7 ;  /* 0x0000000718027220 */ /* 0x040fe20000400000 */
[----:B------:R-:W-:Y:S01]  /*af00*/  F2FP.TF32.F32.PACK_B R29, R29 ;  /* 0x0000001dff1d723e */ /* 0x000fe200024050ff */
[----:B------:R-:W-:Y:S01]  /*af10*/  FFMA R30, R27, R41, R0 ;  /* 0x000000291b1e7223 */ /* 0x000fe20000000000 */
[----:B------:R-:W-:Y:S01]  /*af20*/  LOP3.LUT R41, R55, 0xffffe000, RZ, 0xc0, !PT ;  /* 0xffffe00037297812 */ /* 0x000fe200078ec0ff */
[----:B------:R-:W-:Y:S01]  /*af30*/  FFMA R31, R27, R21, R2 ;  /* 0x000000151b1f7223 */ /* 0x000fe20000000002 */
[----:B------:R-:W-:Y:S01]  /*af40*/  LOP3.LUT R21, R53, 0xffffe000, RZ, 0xc0, !PT ;  /* 0xffffe00035157812 */ /* 0x000fe200078ec0ff */
[C---:B------:R-:W-:Y:S01]  /*af50*/  FMUL R0, R24.reuse, R8 ;  /* 0x0000000818007220 */ /* 0x040fe20000400000 */
[----:B------:R-:W-:Y:S01]  /*af60*/  F2FP.TF32.F32.PACK_B R30, R30 ;  /* 0x0000001eff1e723e */ /* 0x000fe200024050ff */
[----:B------:R-:W-:Y:S01]  /*af70*/  FMUL R2, R24, R9 ;  /* 0x0000000918027220 */ /* 0x000fe20000400000 */
[----:B------:R-:W-:Y:S01]  /*af80*/  F2FP.TF32.F32.PACK_B R31, R31 ;  /* 0x0000001fff1f723e */ /* 0x000fe200024050ff */
[C---:B------:R-:W-:Y:S01]  /*af90*/  FFMA R32, R27.reuse, R20, R0 ;  /* 0x000000141b207223 */ /* 0x040fe20000000000 */
[----:B------:R-:W-:Y:S01]  /*afa0*/  LOP3.LUT R20, R54, 0xffffe000, RZ, 0xc0, !PT ;  /* 0xffffe00036147812 */ /* 0x000fe200078ec0ff */
[----:B------:R-:W-:Y:S01]  /*afb0*/  FFMA R33, R27, R21, R2 ;  /* 0x000000151b217223 */ /* 0x000fe20000000002 */
[----:B------:R-:W-:Y:S01]  /*afc0*/  FMUL R5, R24, R12 ;  /* 0x0000000c18057220 */ /* 0x000fe20000400000 */
[----:B------:R2:W-:Y:S01]  /*afd0*/  STS.128 [R68+0x2000], R28 ;  /* 0x0020001c44007388 */ /* 0x0005e20000000c00 */
[----:B------:R-:W-:Y:S01]  /*afe0*/  LOP3.LUT R21, R49, 0xffffe000, RZ, 0xc0, !PT ;  /* 0xffffe00031157812 */ /* 0x000fe200078ec0ff */
[C---:B------:R-:W-:Y:S01]  /*aff0*/  FFMA R34, R27.reuse, R20, R3 ;  /* 0x000000141b227223 */ /* 0x040fe20000000003 */
[----:B------:R-:W-:Y:S01]  /*b000*/  LOP3.LUT R20, R50, 0xffffe000, RZ, 0xc0, !PT ;  /* 0xffffe00032147812 */ /* 0x000fe200078ec0ff */
[----:B------:R-:W-:Y:S01]  /*b010*/  FFMA R35, R27, R41, R4 ;  /* 0x000000291b237223 */ /* 0x000fe20000000004 */
[----:B------:R-:W-:Y:S01]  /*b020*/  LOP3.LUT R41, R51, 0xffffe000, RZ, 0xc0, !PT ;  /* 0xffffe00033297812 */ /* 0x000fe200078ec0ff */
        /* <DEDUP_REMOVED lines=8> */
[----:B------:R-:W-:Y:S01]  /*b0b0*/  F2FP.TF32.F32.PACK_B R35, R35 ;  /* 0x00000023ff23723e */ /* 0x000fe200024050ff */
[C---:B------:R-:W-:Y:S01]  /*b0c0*/  FFMA R38, R27.reuse, R20, R7 ;  /* 0x000000141b267223 */ /* 0x040fe20000000007 */
[----:B------:R-:W-:Y:S01]  /*b0d0*/  FFMA R39, R27, R41, R8 ;  /* 0x000000291b277223 */ /* 0x000fe20000000008 */
[----:B------:R-:W-:Y:S01]  /*b0e0*/  LOP3.LUT R20, R44, 0xffffe000, RZ, 0xc0, !PT ;  /* 0xffffe0002c147812 */ /* 0x000fe200078ec0ff */
[C---:B------:R-:W-:Y:S01]  /*b0f0*/  FMUL R9, R24.reuse, R16 ;  /* 0x0000001018097220 */ /* 0x040fe20000400000 */
[----:B------:R4:W-:Y:S01]  /*b100*/  STS.128 [R82+0x2010], R32 ;  /* 0x0020102052007388 */ /* 0x0009e20000000c00 */
[----:B------:R-:W-:Y:S01]  /*b110*/  LOP3.LUT R21, R45, 0xffffe000, RZ, 0xc0, !PT ;  /* 0xffffe0002d157812 */ /* 0x000fe200078ec0ff */
[----:B------:R-:W-:Y:S01]  /*b120*/  FMUL R10, R24, R17 ;  /* 0x00000011180a7220 */ /* 0x000fe20000400000 */
[----:B------:R-:W-:Y:S01]  /*b130*/  LOP3.LUT R26, R46, 0xffffe000, RZ, 0xc0, !PT ;  /* 0xffffe0002e1a7812 */ /* 0x000fe200078ec0ff */
[C---:B------:R-:W-:Y:S01]  /*b140*/  FMUL R11, R24.reuse, R18 ;  /* 0x00000012180b7220 */ /* 0x040fe20000400000 */
[----:B------:R-:W-:Y:S01]  /*b150*/  LOP3.LUT R41, R47, 0xffffe000, RZ, 0xc0, !PT ;  /* 0xffffe0002f297812 */ /* 0x000fe200078ec0ff */
[----:B------:R-:W-:Y:S01]  /*b160*/  FMUL R12, R24, R19 ;  /* 0x00000013180c7220 */ /* 0x000fe20000400000 */
[----:B------:R-:W-:Y:S01]  /*b170*/  F2FP.TF32.F32.PACK_B R36, R36 ;  /* 0x00000024ff24723e */ /* 0x000fe200024050ff */
[----:B------:R-:W-:Y:S01]  /*b180*/  @P6 VIADD R14, R40, 0x60 ;  /* 0x00000060280e6836 */ /* 0x000fe20000000000 */
[----:B------:R-:W-:Y:S02]  /*b190*/  F2FP.TF32.F32.PACK_B R37, R37 ;  /* 0x00000025ff25723e */ /* 0x000fe400024050ff */
[----:B------:R-:W-:Y:S01]  /*b1a0*/  F2FP.TF32.F32.PACK_B R38, R38 ;  /* 0x00000026ff26723e */ /* 0x000fe200024050ff */
[C---:B--2---:R-:W-:Y:S01]  /*b1b0*/  FFMA R28, R27.reuse, R20, R9 ;  /* 0x000000141b1c7223 */ /* 0x044fe20000000009 */
[----:B------:R-:W-:Y:S01]  /*b1c0*/  F2FP.TF32.F32.PACK_B R39, R39 ;  /* 0x00000027ff27723e */ /* 0x000fe200024050ff */
[C---:B------:R-:W-:Y:S01]  /*b1d0*/  FFMA R29, R27.reuse, R21, R10 ;  /* 0x000000151b1d7223 */ /* 0x040fe2000000000a */
[C---:B------:R-:W-:Y:S01]  /*b1e0*/  FFMA R30, R27.reuse, R26, R11 ;  /* 0x0000001a1b1e7223 */ /* 0x040fe2000000000b */
[----:B------:R-:W-:Y:S01]  /*b1f0*/  FFMA R31, R27, R41, R12 ;  /* 0x000000291b1f7223 */ /* 0x000fe2000000000c */
[----:B------:R-:W-:Y:S01]  /*b200*/  F2FP.TF32.F32.PACK_B R28, R28 ;  /* 0x0000001cff1c723e */ /* 0x000fe200024050ff */
[----:B------:R4:W-:Y:S01]  /*b210*/  STS.128 [R81+0x2020], R36 ;  /* 0x0020202451007388 */ /* 0x0009e20000000c00 */
[----:B------:R-:W-:Y:S02]  /*b220*/  F2FP.TF32.F32.PACK_B R29, R29 ;  /* 0x0000001dff1d723e */ /* 0x000fe400024050ff */
[----:B------:R-:W-:Y:S02]  /*b230*/  F2FP.TF32.F32.PACK_B R30, R30 ;  /* 0x0000001eff1e723e */ /* 0x000fe400024050ff */
[----:B------:R-:W-:Y:S02]  /*b240*/  F2FP.TF32.F32.PACK_B R31, R31 ;  /* 0x0000001fff1f723e */ /* 0x000fe400024050ff */
[----:B------:R-:W-:Y:S02]  /*b250*/  LEA R40, R91, UR45, 0x3 ;  /* 0x0000002d5b287c11 */ /* 0x000fe4000f8e18ff */
[----:B------:R-:W-:Y:S01]  /*b260*/  @P6 SHF.L.U32 R3, R67, 0x1f, RZ ;  /* 0x0000001f43036819 */ /* 0x000fe200000006ff */
[----:B------:R4:W-:Y:S01]  /*b270*/  STS.128 [R88+0x2030], R28 ;  /* 0x0020301c58007388 */ /* 0x0009e20000000c00 */
[----:B-1----:R-:W-:Y:S01]  /*b280*/  @P6 PRMT R14, R93, 0x654, R14 ;  /* 0x000006545d0e6816 */ /* 0x002fe2000000000e */
[----:B------:R-:W-:Y:S01]  /*b290*/  @!PT LDS RZ, [RZ] ;  /* 0x00000000fffff984 */ /* 0x000fe20000000800 */
[----:B------:R-:W-:Y:S01]  /*b2a0*/  @!PT LDS RZ, [RZ] ;  /* 0x00000000fffff984 */ /* 0x000fe20000000800 */
[----:B------:R-:W-:Y:S01]  /*b2b0*/  @!PT LDS RZ, [RZ] ;  /* 0x00000000fffff984 */ /* 0x000fe20000000800 */
[----:B------:R-:W-:Y:S01]  /*b2c0*/  @!PT LDS RZ, [RZ] ;  /* 0x00000000fffff984 */ /* 0x000fe20000000800 */
[----:B------:R1:W-:Y:S06]  /*b2d0*/  MEMBAR.ALL.CTA ;  /* 0x0000000000007992 */ /* 0x0003ec0000008000 */
[----:B-1----:R-:W1:Y:S02]  /*b2e0*/  FENCE.VIEW.ASYNC.S ;  /* 0x00000000000073c6 */ /* 0x002e640000000000 */
[----:B-1----:R-:W-:Y:S06]  /*b2f0*/  BAR.SYNC.DEFER_BLOCKING 0x1, 0x80 ;  /* 0x0042000000007b1d */ /* 0x002fec0000010000 */
[----:B------:R-:W-:Y:S05]  /*b300*/  @P0 BRA `(.L_x_100) ;  /* 0x00000000002c0947 */ /* 0x000fea0003800000 */
[----:B------:R-:W1:Y:S01]  /*b310*/  LDCU.64 UR6, c[0x0][0x348] ;  /* 0x00006900ff0677ac */ /* 0x000e620008000a00 */
[----:B------:R-:W-:Y:S02]  /*b320*/  R2UR UR10, R85 ;  /* 0x00000000550a72ca */ /* 0x000fe400000e0000 */
[----:B------:R-:W-:Y:S01]  /*b330*/  R2UR UR11, R83 ;  /* 0x00000000530b72ca */ /* 0x000fe200000e0000 */
[----:B------:R-:W-:Y:S01]  /*b340*/  UIADD3 UR9, UPT, UPT, UR41, 0x10, URZ ;  /* 0x0000001029097890 */ /* 0x000fe2000fffe0ff */
[----:B------:R-:W-:Y:S01]  /*b350*/  R2UR UR12, R84 ;  /* 0x00000000540c72ca */ /* 0x000fe200000e0000 */
[----:B------:R-:W-:Y:S02]  /*b360*/  UIADD3 UR8, UPT, UPT, UR45, 0x2200, URZ ;  /* 0x000022002d087890 */ /* 0x000fe4000fffe0ff */
[----:B-1----:R-:W-:Y:S04]  /*b370*/  UIADD3 UR4, UP0, UPT, UR6, 0x680, URZ ;  /* 0x0000068006047890 */ /* 0x002fe8000ff1e0ff */
[----:B------:R-:W-:Y:S09]  /*b380*/  UIADD3.X UR5, UPT, UPT, URZ, UR7, URZ, UP0, !UPT ;  /* 0x00000007ff057290 */ /* 0x000ff200087fe4ff */
[----:B------:R1:W-:Y:S01]  /*b390*/  UTMASTG.4D.IM2COL [UR8], [UR4] ;  /* 0x00000008040073b5 */ /* 0x0003e20008058000 */
[----:B------:R0:W-:Y:S01]  /*b3a0*/  UTMACMDFLUSH ;  /* 0x00000000000079b7 */ /* 0x0001e20000000000 */
[----:B-1----:R-:W-:Y:S04]  /*b3b0*/  DEPBAR.LE SB0, 0x1 ;  /* 0x000080400000791a */ /* 0x002fe80000000000 */
.L_x_100:
[----:B------:R-:W-:Y:S05]  /*b3c0*/  BSYNC.RECONVERGENT B0 ;  /* 0x0000000000007941 */ /* 0x000fea0003800200 */
.L_x_99:
[----:B------:R-:W-:Y:S01]  /*b3d0*/  BAR.SYNC.DEFER_BLOCKING 0x1, 0x80 ;  /* 0x0042000000007b1d */ /* 0x000fe20000010000 */
[----:B------:R-:W-:Y:S04]  /*b3e0*/  UIADD3 UR4, UPT, UPT, UR48, 0x1, URZ ;  /* 0x0000000130047890 */ /* 0x000fe8000fffe0ff */
[----:B------:R-:W-:Y:S04]  /*b3f0*/  UISETP.NE.AND UP0, UPT, UR4, 0x4, UPT ;  /* 0x000000040400788c */ /* 0x000fe8000bf05270 */
[----:B------:R-:W-:Y:S01]  /*b400*/  USEL UR40, UR4, URZ, UP0 ;  /* 0x000000ff04287287 */ /* 0x000fe20008000000 */
[----:B------:R1:W-:Y:S01]  /*b410*/  @P6 SYNCS.ARRIVE.TRANS64.RED.A1T0 RZ, [R14+URZ], RZ ;  /* 0x000000ff0eff69a7 */ /* 0x0003e200081004ff */
[----:B------:R-:W-:Y:S01]  /*b420*/  BSSY B1, `(.L_x_101) ;  /* 0x0000017000017945 */ /* 0x000fe20003800000 */
[----:B------:R-:W2:Y:S02]  /*b430*/  @P6 SYNCS.PHASECHK.TRANS64.TRYWAIT P0, [R40+URZ+0x40], R3 ;  /* 0x00004003280065a7 */ /* 0x000ea400080011ff */
[----:B--2---:R-:W-:Y:S01]  /*b440*/  @P6 SEL R90, RZ, 0x1, !P0 ;  /* 0x00000001ff5a6807 */ /* 0x004fe20004000000 */
[----:B-1----:R-:W-:Y:S06]  /*b450*/  @!P6 BRA `(.L_x_102) ;  /* 0x00000000004ce947 */ /* 0x002fec0003800000 */
        /* <DEDUP_REMOVED lines=9> */
[----:B------:R-:W-:Y:S04]  /*b4f0*/  SHF.L.U32 R5, R67, 0x1f, RZ ;  /* 0x0000001f43057819 */ /* 0x000fe800000006ff */
[----:B------:R-:W1:Y:S02]  /*b500*/  SYNCS.PHASECHK.TRANS64.TRYWAIT P0, [R40+URZ+0x40], R5 ;  /* 0x00004005280075a7 */ /* 0x000e6400080011ff */
[----:B-1----:R-:W-:Y:S05]  /*b510*/  @!P0 BRA `(.L_x_105) ;  /* 0x0000001c00a48947 */ /* 0x002fea0003800000 */
.L_x_104:
[----:B------:R-:W-:Y:S05]  /*b520*/  BSYNC B0 ;  /* 0x0000000000007941 */ /* 0x000fea0003800000 */
.L_x_103:
[----:B------:R-:W-:Y:S02]  /*b530*/  ISETP.NE.AND P0, PT, R92, RZ, PT ;  /* 0x000000ff5c00720c */ /* 0x000fe40003f05270 */
[----:B------:R-:W-:Y:S11]  /*b540*/  IADD3 R91, PT, PT, R91, 0x1, RZ ;  /* 0x000000015b5b7810 */ /* 0x000ff60007ffe0ff */
[----:B------:R2:W1:Y:S04]  /*b550*/  @P0 LDS.128 R56, [R4] ;  /* 0x0000000004380984 */ /* 0x0004680000000c00 */
[----:B------:R2:W1:Y:S04]  /*b560*/  @P0 LDS.128 R52, [R3+0x10] ;  /* 0x0000100003340984 */ /* 0x0004680000000c00 */
[----:B------:R2:W1:Y:S04]  /*b570*/  @P0 LDS.128 R48, [R2+0x20] ;  /* 0x0000200002300984 */ /* 0x0004680000000c00 */
[----:B------:R2:W1:Y:S02]  /*b580*/  @P0 LDS.128 R44, [R0+0x30] ;  /* 0x00003000002c0984 */ /* 0x0004640000000c00 */
.L_x_102:
[----:B------:R-:W-:Y:S05]  /*b590*/  BSYNC B1 ;  /* 0x0000000000017941 */ /* 0x000fea0003800000 */
.L_x_101:
[----:B--2---:R-:W-:Y:S05]  /*b5a0*/  VIADD R3, R25, 0x20 ;  /* 0x0000002019037836 */ /* 0x004fea0000000000 */
        /* <DEDUP_REMOVED lines=9> */
[----:B------:R-:W2:Y:S01]  /*b640*/  LDCU.64 UR6, c[0x4][0x78] ;  /* 0x01000f00ff0677ac */ /* 0x000ea20008000a00 */
[----:B------:R-:W3:Y:S01]  /*b650*/  LDC.64 R2, c[0x4][R3] ;  /* 0x0100000003027b82 */ /* 0x000ee20000000a00 */
[----:B------:R-:W5:Y:S01]  /*b660*/  LDCU.64 UR4, c[0x4][0x10] ;  /* 0x01000200ff0477ac */ /* 0x000f620008000a00 */
[----:B-1----:R-:W-:Y:S01]  /*b670*/  MOV R5, UR9 ;  /* 0x0000000900057c02 */ /* 0x002fe20008000f00 */
[----:B------:R-:W-:Y:S01]  /*b680*/  IMAD.U32 R4, RZ, RZ, UR8 ;  /* 0x00000008ff047e24 */ /* 0x000fe2000f8e00ff */
[----:B--2---:R-:W-:Y:S01]  /*b690*/  MOV R7, UR7 ;  /* 0x0000000700077c02 */ /* 0x004fe20008000f00 */
[----:B------:R-:W-:Y:S01]  /*b6a0*/  IMAD.U32 R6, RZ, RZ, UR6 ;  /* 0x00000006ff067e24 */ /* 0x000fe2000f8e00ff */
[----:B-----5:R-:W-:Y:S01]  /*b6b0*/  MOV R11, UR5 ;  /* 0x00000005000b7c02 */ /* 0x020fe20008000f00 */
[----:B------:R-:W-:Y:S02]  /*b6c0*/  IMAD.U32 R10, RZ, RZ, UR4 ;  /* 0x00000004ff0a7e24 */ /* 0x000fe4000f8e00ff */
[----:B------:R-:W-:Y:S07]  /*b6d0*/  LEPC R20, `(.L_x_106) ;  /* 0x000000001014794e */ /* 0x000fee0000000000 */
[----:B---34-:R-:W-:Y:S05]  /*b6e0*/  CALL.ABS.NOINC R2 ;  /* 0x0000000002007343 */ /* 0x018fea0003c00000 */
.L_x_106:
[----:B-1----:R-:W-:Y:S01]  /*b6f0*/  LOP3.LUT R20, R56, 0xffffe000, RZ, 0xc0, !PT ;  /* 0xffffe00038147812 */ /* 0x002fe200078ec0ff */
[----:B------:R-:W-:Y:S05]  /*b700*/  WARPSYNC.ALL ;  /* 0x0000000000007948 */ /* 0x000fea0003800000 */
[----:B------:R-:W-:Y:S01]  /*b710*/  R2UR UR4, R25 ;  /* 0x00000000190472ca */ /* 0x000fe200000e0000 */
[----:B------:R-:W-:Y:S01]  /*b720*/  BSSY.RECONVERGENT B0, `(.L_x_107) ;  /* 0x0000060000007945 */ /* 0x000fe20003800200 */
[----:B------:R-:W-:Y:S02]  /*b730*/  LOP3.LUT R21, R57, 0xffffe000, RZ, 0xc0, !PT ;  /* 0xffffe00039157812 */ /* 0x000fe400078ec0ff */
[----:B------:R-:W-:Y:S02]  /*b740*/  LOP3.LUT R41, R58, 0xffffe000, RZ, 0xc0, !PT ;  /* 0xffffe0003a297812 */ /* 0x000fe400078ec0ff */
[----:B------:R-:W-:Y:S02]  /*b750*/  LOP3.LUT R26, R54, 0xffffe000, RZ, 0xc0, !PT ;  /* 0xffffe000361a7812 */ /* 0x000fe400078ec0ff */
[----:B------:R-:W-:Y:S02]  /*b760*/  LOP3.LUT R40, R50, 0xffffe000, RZ, 0xc0, !PT ;  /* 0xffffe00032287812 */ /* 0x000fe400078ec0ff */
[----:B------:R-:W-:Y:S02]  /*b770*/  ISETP.NE.AND P6, PT, R87, RZ, PT ;  /* 0x000000ff5700720c */ /* 0x000fe40003fc5270 */
[----:B------:R-:W-:Y:S01]  /*b780*/  ISETP.NE.AND P0, PT, R70, RZ, PT ;  /* 0x000000ff4600720c */ /* 0x000fe20003f05270 */
[----:B------:R-:W1:Y:S02]  /*b790*/  LDTM.x16 R4, tmem[UR4+0x20] ;  /* 0x00002004000479ee */ /* 0x000e640008240000 */
[C---:B-1----:R-:W-:Y:S01]  /*b7a0*/  FMUL R0, R24.reuse, R4 ;  /* 0x0000000418007220 */ /* 0x042fe20000400000 */
[C---:B------:R-:W-:Y:S01]  /*b7b0*/  FMUL R2, R24.reuse, R5 ;  /* 0x0000000518027220 */ /* 0x040fe20000400000 */
[C---:B------:R-:W-:Y:S01]  /*b7c0*/  FMUL R3, R24.reuse, R10 ;  /* 0x0000000a18037220 */ /* 0x040fe20000400000 */
[----:B------:R-:W-:Y:S01]  /*b7d0*/  FMUL R4, R24, R11 ;  /* 0x0000000b18047220 */ /* 0x000fe20000400000 */
[C---:B----4-:R-:W-:Y:S01]  /*b7e0*/  FFMA R28, R27.reuse, R20, R0 ;  /* 0x000000141b1c7223 */ /* 0x050fe20000000000 */
        /* <DEDUP_REMOVED lines=15> */
[----:B------:R-:W-:Y:S01]  /*b8e0*/  FFMA R32, R27, R20, R0 ;  /* 0x000000141b207223 */ /* 0x000fe20000000000 */
[----:B------:R-:W-:Y:S01]  /*b8f0*/  LOP3.LUT R20, R55, 0xffffe000, RZ, 0xc0, !PT ;  /* 0xffffe00037147812 */ /* 0x000fe200078ec0ff */
[C---:B------:R-:W-:Y:S01]  /*b900*/  FFMA R33, R27.reuse, R41, R2 ;  /* 0x000000291b217223 */ /* 0x040fe20000000002 */
[C---:B------:R-:W-:Y:S01]  /*b910*/  FFMA R34, R27.reuse, R26, R3 ;  /* 0x0000001a1b227223 */ /* 0x040fe20000000003 */
[----:B------:R1:W-:Y:S01]  /*b920*/  STS.128 [R68+0x4000], R28 ;  /* 0x0040001c44007388 */ /* 0x0003e20000000c00 */
        /* <DEDUP_REMOVED lines=16> */
[----:B------:R2:W-:Y:S01]  /*ba30*/  STS.128 [R82+0x4010], R32 ;  /* 0x0040102052007388 */ /* 0x0005e20000000c00 */
        /* <DEDUP_REMOVED lines=8> */
[----:B------:R-:W-:Y:S01]  /*bac0*/  IMAD.U32 R3, RZ, RZ, UR40 ;  /* 0x00000028ff037e24 */ /* 0x000fe2000f8e00ff */
[----:B------:R-:W-:Y:S02]  /*bad0*/  F2FP.TF32.F32.PACK_B R37, R37 ;  /* 0x00000025ff25723e */ /* 0x000fe400024050ff */
[----:B------:R-:W-:Y:S02]  /*bae0*/  F2FP.TF32.F32.PACK_B R38, R38 ;  /* 0x00000026ff26723e */ /* 0x000fe400024050ff */
[----:B------:R-:W-:Y:S01]  /*baf0*/  F2FP.TF32.F32.PACK_B R39, R39 ;  /* 0x00000027ff27723e */ /* 0x000fe200024050ff */
[C---:B-1----:R-:W-:Y:S01]  /*bb00*/  FFMA R28, R27.reuse, R20, R9 ;  /* 0x000000141b1c7223 */ /* 0x042fe20000000009 */
[C---:B------:R-:W-:Y:S01]  /*bb10*/  FFMA R29, R27.reuse, R21, R10 ;  /* 0x000000151b1d7223 */ /* 0x040fe2000000000a */
[C---:B------:R-:W-:Y:S01]  /*bb20*/  FFMA R30, R27.reuse, R26, R11 ;  /* 0x0000001a1b1e7223 */ /* 0x040fe2000000000b */
[----:B------:R-:W-:Y:S01]  /*bb30*/  FFMA R31, R27, R41, R12 ;  /* 0x000000291b1f7223 */ /* 0x000fe2000000000c */
[----:B------:R2:W-:Y:S01]  /*bb40*/  STS.128 [R81+0x4020], R36 ;  /* 0x0040202451007388 */ /* 0x0005e20000000c00 */
[----:B------:R-:W-:Y:S02]  /*bb50*/  F2FP.TF32.F32.PACK_B R28, R28 ;  /* 0x0000001cff1c723e */ /* 0x000fe400024050ff */
[----:B------:R-:W-:Y:S02]  /*bb60*/  F2FP.TF32.F32.PACK_B R29, R29 ;  /* 0x0000001dff1d723e */ /* 0x000fe400024050ff */
[----:B------:R-:W-:Y:S02]  /*bb70*/  F2FP.TF32.F32.PACK_B R30, R30 ;  /* 0x0000001eff1e723e */ /* 0x000fe400024050ff */
[----:B------:R-:W-:Y:S02]  /*bb80*/  F2FP.TF32.F32.PACK_B R31, R31 ;  /* 0x0000001fff1f723e */ /* 0x000fe400024050ff */
[----:B------:R-:W-:Y:S02]  /*bb90*/  @P6 LEA R3, R3, UR45, 0x3 ;  /* 0x0000002d03036c11 */ /* 0x000fe4000f8e18ff */
[----:B------:R-:W-:Y:S01]  /*bba0*/  @P6 SHF.L.U32 R16, R67, 0x1f, RZ ;  /* 0x0000001f43106819 */ /* 0x000fe200000006ff */
[----:B------:R2:W-:Y:S02]  /*bbb0*/  STS.128 [R88+0x4030], R28 ;  /* 0x0040301c58007388 */ /* 0x0005e40000000c00 */
[----:B------:R-:W-:Y:S01]  /*bbc0*/  @P6 VIADD R14, R3, 0x60 ;  /* 0x00000060030e6836 */ /* 0x000fe20000000000 */
[----:B------:R-:W-:Y:S04]  /*bbd0*/  LEA R3, R91, UR45, 0x3 ;  /* 0x0000002d5b037c11 */ /* 0x000fe8000f8e18ff */
[----:B------:R-:W-:Y:S01]  /*bbe0*/  @P6 PRMT R14, R93, 0x654, R14 ;  /* 0x000006545d0e6816 */ /* 0x000fe2000000000e */
        /* <DEDUP_REMOVED lines=19> */
.L_x_108:
[----:B------:R-:W-:Y:S05]  /*bd20*/  BSYNC.RECONVERGENT B0 ;  /* 0x0000000000007941 */ /* 0x000fea0003800200 */
.L_x_107:
[----:B------:R-:W-:Y:S01]  /*bd30*/  BAR.SYNC.DEFER_BLOCKING 0x1, 0x80 ;  /* 0x0042000000007b1d */ /* 0x000fe20000010000 */
[----:B------:R-:W-:Y:S04]  /*bd40*/  UIADD3 UR4, UPT, UPT, UR40, 0x1, URZ ;  /* 0x0000000128047890 */ /* 0x000fe8000fffe0ff */
[----:B------:R-:W-:Y:S04]  /*bd50*/  UISETP.NE.AND UP0, UPT, UR4, 0x4, UPT ;  /* 0x000000040400788c */ /* 0x000fe8000bf05270 */
[----:B------:R-:W-:Y:S01]  /*bd60*/  USEL UR48, UR4, URZ, UP0 ;  /* 0x000000ff04307287 */ /* 0x000fe20008000000 */
[----:B------:R1:W-:Y:S01]  /*bd70*/  @P6 SYNCS.ARRIVE.TRANS64.RED.A1T0 RZ, [R14+URZ], RZ ;  /* 0x000000ff0eff69a7 */ /* 0x0003e200081004ff */
[----:B------:R-:W-:Y:S01]  /*bd80*/  BSSY B1, `(.L_x_109) ;  /* 0x0000017000017945 */ /* 0x000fe20003800000 */
[----:B------:R-:W4:Y:S02]  /*bd90*/  @P6 SYNCS.PHASECHK.TRANS64.TRYWAIT P0, [R3+URZ+0x40], R16 ;  /* 0x00004010030065a7 */ /* 0x000f2400080011ff */
[----:B----4-:R-:W-:Y:S01]  /*bda0*/  @P6 SEL R90, RZ, 0x1, !P0 ;  /* 0x00000001ff5a6807 */ /* 0x010fe20004000000 */
        /* <DEDUP_REMOVED lines=13> */
.L_x_112:
[----:B------:R-:W-:Y:S05]  /*be80*/  BSYNC B0 ;  /* 0x0000000000007941 */ /* 0x000fea0003800000 */
.L_x_111:
[----:B------:R-:W-:Y:S11]  /*be90*/  ISETP.NE.AND P0, PT, R92, RZ, PT ;  /* 0x000000ff5c00720c */ /* 0x000ff60003f05270 */
[----:B------:R-:W-:Y:S02]  /*bea0*/  @!UPT UIADD3 URZ, UPT, UPT, URZ, URZ, URZ ;  /* 0x000000fffffff290 */ /* 0x000fe4000fffe0ff */
[----:B------:R4:W1:Y:S04]  /*beb0*/  @P0 LDS.128 R56, [R4] ;  /* 0x0000000004380984 */ /* 0x0008680000000c00 */
[----:B------:R4:W1:Y:S04]  /*bec0*/  @P0 LDS.128 R52, [R2+0x10] ;  /* 0x0000100002340984 */ /* 0x0008680000000c00 */
[----:B------:R4:W1:Y:S04]  /*bed0*/  @P0 LDS.128 R48, [R0+0x20] ;  /* 0x0000200000300984 */ /* 0x0008680000000c00 */
[----:B------:R4:W1:Y:S02]  /*bee0*/  @P0 LDS.128 R44, [R91+0x30] ;  /* 0x000030005b2c0984 */ /* 0x0008640000000c00 */
.L_x_110:
[----:B------:R-:W-:Y:S05]  /*bef0*/  BSYNC B1 ;  /* 0x0000000000017941 */ /* 0x000fea0003800000 */
.L_x_109:
        /* <DEDUP_REMOVED lines=11> */
[----:B----4-:R-:W4:Y:S01]  /*bfb0*/  LDC.64 R2, c[0x4][R3] ;  /* 0x0100000003027b82 */ /* 0x010f220000000a00 */
[----:B------:R-:W2:Y:S01]  /*bfc0*/  LDCU.64 UR4, c[0x4][0x10] ;  /* 0x01000200ff0477ac */ /* 0x000ea20008000a00 */
[----:B-1----:R-:W-:Y:S01]  /*bfd0*/  MOV R5, UR9 ;  /* 0x0000000900057c02 */ /* 0x002fe20008000f00 */
[----:B------:R-:W-:Y:S01]  /*bfe0*/  IMAD.U32 R4, RZ, RZ, UR8 ;  /* 0x00000008ff047e24 */ /* 0x000fe2000f8e00ff */
[----:B-----5:R-:W-:Y:S01]  /*bff0*/  MOV R7, UR7 ;  /* 0x0000000700077c02 */ /* 0x020fe20008000f00 */
[----:B------:R-:W-:Y:S01]  /*c000*/  IMAD.U32 R6, RZ, RZ, UR6 ;  /* 0x00000006ff067e24 */ /* 0x000fe2000f8e00ff */
[----:B--2---:R-:W-:Y:S01]  /*c010*/  MOV R11, UR5 ;  /* 0x00000005000b7c02 */ /* 0x004fe20008000f00 */
[----:B------:R-:W-:Y:S02]  /*c020*/  IMAD.U32 R10, RZ, RZ, UR4 ;  /* 0x00000004ff0a7e24 */ /* 0x000fe4000f8e00ff */
[----:B------:R-:W-:Y:S07]  /*c030*/  LEPC R20, `(.L_x_114) ;  /* 0x000000001014794e */ /* 0x000fee0000000000 */
[----:B---34-:R-:W-:Y:S05]  /*c040*/  CALL.ABS.NOINC R2 ;  /* 0x0000000002007343 */ /* 0x018fea0003c00000 */
.L_x_114:
[----:B------:R-:W-:Y:S01]  /*c050*/  ISETP.NE.AND P0, PT, R70, RZ, PT ;  /* 0x000000ff4600720c */ /* 0x000fe20003f05270 */
[----:B------:R-:W-:Y:S05]  /*c060*/  WARPSYNC.ALL ;  /* 0x0000000000007948 */ /* 0x000fea0003800000 */
[----:B------:R-:W-:Y:S01]  /*c070*/  R2UR UR4, R25 ;  /* 0x00000000190472ca */ /* 0x000fe200000e0000 */
[----:B------:R-:W1:Y:S01]  /*c080*/  S2UR UR5, SR_CgaCtaId ;  /* 0x00000000000579c3 */ /* 0x000e620000008800 */
[----:B----4-:R-:W-:Y:S01]  /*c090*/  LOP3.LUT R0, R56, 0xffffe000, RZ, 0xc0, !PT ;  /* 0xffffe00038007812 */ /* 0x010fe200078ec0ff */
[----:B------:R-:W-:Y:S01]  /*c0a0*/  BSSY.RECONVERGENT B0, `(.L_x_115) ;  /* 0x000005d000007945 */ /* 0x000fe20003800200 */
[----:B------:R-:W-:Y:S02]  /*c0b0*/  LOP3.LUT R2, R57, 0xffffe000, RZ, 0xc0, !PT ;  /* 0xffffe00039027812 */ /* 0x000fe400078ec0ff */
[----:B------:R-:W-:Y:S02]  /*c0c0*/  LOP3.LUT R3, R58, 0xffffe000, RZ, 0xc0, !PT ;  /* 0xffffe0003a037812 */ /* 0x000fe400078ec0ff */
[----:B------:R-:W-:Y:S02]  /*c0d0*/  LOP3.LUT R20, R59, 0xffffe000, RZ, 0xc0, !PT ;  /* 0xffffe0003b147812 */ /* 0x000fe400078ec0ff */
[----:B------:R-:W-:Y:S02]  /*c0e0*/  LOP3.LUT R21, R52, 0xffffe000, RZ, 0xc0, !PT ;  /* 0xffffe00034157812 */ /* 0x000fe400078ec0ff */
[----:B------:R-:W-:Y:S01]  /*c0f0*/  LOP3.LUT R26, R53, 0xffffe000, RZ, 0xc0, !PT ;  /* 0xffffe000351a7812 */ /* 0x000fe200078ec0ff */
[----:B------:R-:W4:Y:S01]  /*c100*/  LDTM.x16 R4, tmem[UR4+0x30] ;  /* 0x00003004000479ee */ /* 0x000f220008240000 */
[----:B------:R-:W-:Y:S01]  /*c110*/  R2UR UR4, R89 ;  /* 0x00000000590472ca */ /* 0x000fe200000e0000 */
[----:B------:R-:W-:Y:S01]  /*c120*/  NOP ;  /* 0x0000000000007918 */ /* 0x000fe20000000000 */
[----:B--2---:R-:W-:Y:S02]  /*c130*/  LOP3.LUT R29, R54, 0xffffe000, RZ, 0xc0, !PT ;  /* 0xffffe000361d7812 */ /* 0x004fe400078ec0ff */
[----:B------:R-:W-:Y:S02]  /*c140*/  LOP3.LUT R28, R55, 0xffffe000, RZ, 0xc0, !PT ;  /* 0xffffe000371c7812 */ /* 0x000fe400078ec0ff */
[----:B------:R-:W-:Y:S02]  /*c150*/  LOP3.LUT R31, R48, 0xffffe000, RZ, 0xc0, !PT ;  /* 0xffffe000301f7812 */ /* 0x000fe400078ec0ff */
[----:B------:R-:W-:Y:S02]  /*c160*/  LOP3.LUT R30, R49, 0xffffe000, RZ, 0xc0, !PT ;  /* 0xffffe000311e7812 */ /* 0x000fe400078ec0ff */
[----:B------:R-:W-:Y:S02]  /*c170*/  LOP3.LUT R33, R50, 0xffffe000, RZ, 0xc0, !PT ;  /* 0xffffe00032217812 */ /* 0x000fe400078ec0ff */
[----:B------:R-:W-:Y:S01]  /*c180*/  LOP3.LUT R32, R51, 0xffffe000, RZ, 0xc0, !PT ;  /* 0xffffe00033207812 */ /* 0x000fe200078ec0ff */
[----:B------:R-:W-:Y:S01]  /*c190*/  UIADD3 UR4, UPT, UPT, UR4, 0xb0, URZ ;  /* 0x000000b004047890 */ /* 0x000fe2000fffe0ff */
[----:B------:R-:W-:Y:S02]  /*c1a0*/  LOP3.LUT R35, R44, 0xffffe000, RZ, 0xc0, !PT ;  /* 0xffffe0002c237812 */ /* 0x000fe400078ec0ff */
[----:B------:R-:W-:Y:S02]  /*c1b0*/  LOP3.LUT R34, R45, 0xffffe000, RZ, 0xc0, !PT ;  /* 0xffffe0002d227812 */ /* 0x000fe400078ec0ff */
[----:B------:R-:W-:Y:S02]  /*c1c0*/  LOP3.LUT R37, R46, 0xffffe000, RZ, 0xc0, !PT ;  /* 0xffffe0002e257812 */ /* 0x000fe400078ec0ff */
[----:B------:R-:W-:Y:S01]  /*c1d0*/  LOP3.LUT R36, R47, 0xffffe000, RZ, 0xc0, !PT ;  /* 0xffffe0002f247812 */ /* 0x000fe200078ec0ff */
[C---:B----4-:R-:W-:Y:S01]  /*c1e0*/  FMUL R4, R24.reuse, R4 ;  /* 0x0000000418047220 */ /* 0x050fe20000400000 */
[C---:B------:R-:W-:Y:S01]  /*c1f0*/  FMUL R5, R24.reuse, R5 ;  /* 0x0000000518057220 */ /* 0x040fe20000400000 */
[C---:B------:R-:W-:Y:S01]  /*c200*/  FMUL R6, R24.reuse, R6 ;  /* 0x0000000618067220 */ /* 0x040fe20000400000 */
[C---:B------:R-:W-:Y:S01]  /*c210*/  FMUL R7, R24.reuse, R7 ;  /* 0x0000000718077220 */ /* 0x040fe20000400000 */
[C---:B------:R-:W-:Y:S01]  /*c220*/  FFMA R4, R27.reuse, R0, R4 ;  /* 0x000000001b047223 */ /* 0x040fe20000000004 */
[C---:B------:R-:W-:Y:S01]  /*c230*/  FFMA R5, R27.reuse, R2, R5 ;  /* 0x000000021b057223 */ /* 0x040fe20000000005 */
[C---:B------:R-:W-:Y:S01]  /*c240*/  FFMA R6, R27.reuse, R3, R6 ;  /* 0x000000031b067223 */ /* 0x040fe20000000006 */
[C---:B------:R-:W-:Y:S01]  /*c250*/  FFMA R7, R27.reuse, R20, R7 ;  /* 0x000000141b077223 */ /* 0x040fe20000000007 */
[----:B-1----:R-:W-:Y:S01]  /*c260*/  UPRMT UR4, UR5, 0x654, UR4 ;  /* 0x0000065405047896 */ /* 0x002fe20008000004 */
[C---:B------:R-:W-:Y:S01]  /*c270*/  FMUL R8, R24.reuse, R8 ;  /* 0x0000000818087220 */ /* 0x040fe20000400000 */
[C---:B------:R-:W-:Y:S01]  /*c280*/  FMUL R9, R24.reuse, R9 ;  /* 0x0000000918097220 */ /* 0x040fe20000400000 */
[C---:B------:R-:W-:Y:S01]  /*c290*/  FMUL R10, R24.reuse, R10 ;  /* 0x0000000a180a7220 */ /* 0x040fe20000400000 */
[C---:B------:R-:W-:Y:S01]  /*c2a0*/  FMUL R11, R24.reuse, R11 ;  /* 0x0000000b180b7220 */ /* 0x040fe20000400000 */
[----:B------:R-:W-:Y:S01]  /*c2b0*/  F2FP.TF32.F32.PACK_B R4, R4 ;  /* 0x00000004ff04723e */ /* 0x000fe200024050ff */
[C---:B------:R-:W-:Y:S01]  /*c2c0*/  FFMA R8, R27.reuse, R21, R8 ;  /* 0x000000151b087223 */ /* 0x040fe20000000008 */
[----:B------:R-:W-:Y:S01]  /*c2d0*/  F2FP.TF32.F32.PACK_B R5, R5 ;  /* 0x00000005ff05723e */ /* 0x000fe200024050ff */
[C---:B------:R-:W-:Y:S01]  /*c2e0*/  FFMA R9, R27.reuse, R26, R9 ;  /* 0x0000001a1b097223 */ /* 0x040fe20000000009 */
[----:B------:R-:W-:Y:S01]  /*c2f0*/  F2FP.TF32.F32.PACK_B R6, R6 ;  /* 0x00000006ff06723e */ /* 0x000fe200024050ff */
[C---:B------:R-:W-:Y:S01]  /*c300*/  FFMA R10, R27.reuse, R29, R10 ;  /* 0x0000001d1b0a7223 */ /* 0x040fe2000000000a */
[----:B------:R-:W-:Y:S01]  /*c310*/  F2FP.TF32.F32.PACK_B R7, R7 ;  /* 0x00000007ff07723e */ /* 0x000fe200024050ff */
[C---:B------:R-:W-:Y:S01]  /*c320*/  FFMA R11, R27.reuse, R28, R11 ;  /* 0x0000001c1b0b7223 */ /* 0x040fe2000000000b */
[C---:B------:R-:W-:Y:S01]  /*c330*/  FMUL R12, R24.reuse, R12 ;  /* 0x0000000c180c7220 */ /* 0x040fe20000400000 */
[----:B------:R-:W-:Y:S01]  /*c340*/  SYNCS.ARRIVE.TRANS64.RED.A1T0 RZ, [UR4], RZ ;  /* 0x000000ffffff79a7 */ /* 0x000fe20008100404 */
[----:B------:R-:W-:Y:S01]  /*c350*/  F2FP.TF32.F32.PACK_B R8, R8 ;  /* 0x00000008ff08723e */ /* 0x000fe200024050ff */
[----:B------:R1:W-:Y:S01]  /*c360*/  STS.128 [R68+0x6000], R4 ;  /* 0x0060000444007388 */ /* 0x0003e20000000c00 */
        /* <DEDUP_REMOVED lines=9> */
[C---:B------:R-:W-:Y:S01]  /*c400*/  FFMA R15, R27.reuse, R32, R15 ;  /* 0x000000201b0f7223 */ /* 0x040fe2000000000f */
[C---:B------:R-:W-:Y:S01]  /*c410*/  FMUL R16, R24.reuse, R16 ;  /* 0x0000001018107220 */ /* 0x040fe20000400000 */
[----:B------:R-:W-:Y:S01]  /*c420*/  F2FP.TF32.F32.PACK_B R12, R12 ;  /* 0x0000000cff0c723e */ /* 0x000fe200024050ff */
[----:B------:R1:W-:Y:S01]  /*c430*/  STS.128 [R82+0x6010], R8 ;  /* 0x0060100852007388 */ /* 0x0003e20000000c00 */
[C---:B------:R-:W-:Y:S01]  /*c440*/  FMUL R17, R24.reuse, R17 ;  /* 0x0000001118117220 */ /* 0x040fe20000400000 */
        /* <DEDUP_REMOVED lines=9> */
[----:B------:R-:W-:Y:S02]  /*c4e0*/  F2FP.TF32.F32.PACK_B R16, R16 ;  /* 0x00000010ff10723e */ /* 0x000fe400024050ff */
[----:B------:R1:W-:Y:S01]  /*c4f0*/  STS.128 [R81+0x6020], R12 ;  /* 0x0060200c51007388 */ /* 0x0003e20000000c00 */
[----:B------:R-:W-:Y:S02]  /*c500*/  F2FP.TF32.F32.PACK_B R17, R17 ;  /* 0x00000011ff11723e */ /* 0x000fe400024050ff */
        /* <DEDUP_REMOVED lines=15> */
[----:B------:R-:W-:Y:S01]  /*c600*/  R2UR UR12, R84 ;  /* 0x00000000540c72ca */ /* 0x000fe200000e0000 */
[----:B------:R-:W-:Y:S02]  /*c610*/  UIADD3 UR8, UPT, UPT, UR45, 0x6200, URZ ;  /* 0x000062002d087890 */ /* 0x000fe4000fffe0ff */
[----:B--2---:R-:W-:Y:S04]  /*c620*/  UIADD3 UR4, UP0, UPT, UR6, 0x680, URZ ;  /* 0x0000068006047890 */ /* 0x004fe8000ff1e0ff */
[----:B------:R-:W-:Y:S09]  /*c630*/  UIADD3.X UR5, UPT, UPT, URZ, UR7, URZ, UP0, !UPT ;  /* 0x00000007ff057290 */ /* 0x000ff200087fe4ff */
[----:B------:R2:W-:Y:S01]  /*c640*/  UTMASTG.4D.IM2COL [UR8], [UR4] ;  /* 0x00000008040073b5 */ /* 0x0005e20008058000 */
[----:B------:R0:W-:Y:S01]  /*c650*/  UTMACMDFLUSH ;  /* 0x00000000000079b7 */ /* 0x0001e20000000000 */
[----:B--2---:R-:W-:Y:S04]  /*c660*/  DEPBAR.LE SB0, 0x1 ;  /* 0x000080400000791a */ /* 0x004fe80000000000 */
.L_x_116:
[----:B------:R-:W-:Y:S05]  /*c670*/  BSYNC.RECONVERGENT B0 ;  /* 0x0000000000007941 */ /* 0x000fea0003800200 */
.L_x_115:
[----:B------:R-:W-:Y:S01]  /*c680*/  BAR.SYNC.DEFER_BLOCKING 0x1, 0x80 ;  /* 0x0042000000007b1d */ /* 0x000fe20000010000 */
[----:B------:R-:W-:Y:S01]  /*c690*/  UISETP.NE.AND UP0, UPT, UR51, -0x4, UPT ;  /* 0xfffffffc3300788c */ /* 0x000fe2000bf05270 */
[----:B------:R-:W-:Y:S08]  /*c6a0*/  IADD3 R0, PT, PT, R22, 0x1, RZ ;  /* 0x0000000116007810 */ /* 0x000ff00007ffe0ff */
[----:B------:R-:W-:Y:S05]  /*c6b0*/  BRA.U !UP0, `(.L_x_117) ;  /* 0x0000000108247547 */ /* 0x000fea000b800000 */
[----:B------:R-:W-:Y:S01]  /*c6c0*/  ISETP.NE.AND P0, PT, R87, RZ, PT ;  /* 0x000000ff5700720c */ /* 0x000fe20003f05270 */
[----:B------:R-:W-:Y:S01]  /*c6d0*/  IMAD.U32 R2, RZ, RZ, UR48 ;  /* 0x00000030ff027e24 */ /* 0x000fe2000f8e00ff */
[----:B------:R-:W-:Y:S04]  /*c6e0*/  UIADD3 UR4, UPT, UPT, UR48, 0x1, URZ ;  /* 0x0000000130047890 */ /* 0x000fe8000fffe0ff */
[----:B------:R-:W-:Y:S04]  /*c6f0*/  UISETP.NE.AND UP0, UPT, UR4, 0x4, UPT ;  /* 0x000000040400788c */ /* 0x000fe8000bf05270 */
[----:B------:R-:W-:Y:S03]  /*c700*/  USEL UR48, UR4, URZ, UP0 ;  /* 0x000000ff04307287 */ /* 0x000fe60008000000 */
[----:B------:R-:W-:Y:S05]  /*c710*/  @P0 LEA R2, R2, UR45, 0x3 ;  /* 0x0000002d02020c11 */ /* 0x000fea000f8e18ff */
[----:B------:R-:W-:Y:S05]  /*c720*/  @P0 VIADD R2, R2, 0x60 ;  /* 0x0000006002020836 */ /* 0x000fea0000000000 */
[----:B------:R-:W-:Y:S04]  /*c730*/  @P0 PRMT R2, R93, 0x654, R2 ;  /* 0x000006545d020816 */ /* 0x000fe80000000002 */
[----:B------:R2:W-:Y:S03]  /*c740*/  @P0 SYNCS.ARRIVE.TRANS64.RED.A1T0 RZ, [R2+URZ], RZ ;  /* 0x000000ff02ff09a7 */ /* 0x0005e600081004ff */
.L_x_117:
[----:B------:R-:W-:Y:S01]  /*c750*/  R2UR UR5, R63 ;  /* 0x000000003f0572ca */ /* 0x000fe200000e0000 */
[----:B------:R-:W-:Y:S01]  /*c760*/  UISETP.NE.AND UP0, UPT, UR61, URZ, UPT ;  /* 0x000000ff3d00728c */ /* 0x000fe2000bf05270 */
[----:B------:R-:W-:Y:S01]  /*c770*/  R2UR UR4, R64 ;  /* 0x00000000400472ca */ /* 0x000fe200000e0000 */
[----:B------:R-:W-:Y:S01]  /*c780*/  UIADD3 UR51, UPT, UPT, UR51, 0x4, URZ ;  /* 0x0000000433337890 */ /* 0x000fe2000fffe0ff */
[C---:B------:R-:W-:Y:S01]  /*c790*/  ISETP.NE.AND P0, PT, R0.reuse, 0x2, PT ;  /* 0x000000020000780c */ /* 0x040fe20003f05270 */
[----:B------:R-:W-:Y:S01]  /*c7a0*/  UMOV UR50, UR62 ;  /* 0x0000003e00327c82 */ /* 0x000fe20008000000 */
[----:B------:R-:W-:Y:S02]  /*c7b0*/  LOP3.LUT R65, R65, 0x1, RZ, 0x3c, !PT ;  /* 0x0000000141417812 */ /* 0x000fe400078e3cff */
[----:B------:R-:W-:Y:S02]  /*c7c0*/  SEL R3, RZ, 0x1, P0 ;  /* 0x00000001ff037807 */ /* 0x000fe40000000000 */
[----:B------:R-:W-:Y:S02]  /*c7d0*/  SEL R22, R0, RZ, P0 ;  /* 0x000000ff00167207 */ /* 0x000fe40000000000 */
[----:B------:R-:W-:Y:S01]  /*c7e0*/  LOP3.LUT R66, R66, R3, RZ, 0x3c, !PT ;  /* 0x0000000342427212 */ /* 0x000fe200078e3cff */
[----:B------:R-:W-:Y:S02]  /*c7f0*/  UIADD3 UR21, UPT, UPT, UR36, UR5, URZ ;  /* 0x0000000524157290 */ /* 0x000fe4000fffe0ff */
[----:B------:R-:W-:Y:S01]  /*c800*/  UIADD3 UR49, UPT, UPT, UR37, UR4, URZ ;  /* 0x0000000425317290 */ /* 0x000fe2000fffe0ff */
[----:B------:R-:W-:Y:S11]  /*c810*/  BRA.U UP0, `(.L_x_118) ;  /* 0xffffffc900807547 */ /* 0x000ff6000b83ffff */
[----:B------:R-:W-:-:S09]  /*c820*/  UISETP.NE.AND UP0, UPT, UR63, URZ, UPT ;  /* 0x000000ff3f00728c */ /* 0x000fd2000bf05270 */
[----:B------:R-:W-:Y:S05]  /*c830*/  BRA.U !UP0, `(.L_x_119) ;  /* 0x0000000108487547 */ /* 0x000fea000b800000 */
[----:B------:R-:W4:Y:S02]  /*c840*/  LDCU.64 UR4, c[0x0][0x890] ;  /* 0x00011200ff0477ac */ /* 0x000f240008000a00 */
[----:B----4-:R-:W-:-:S04]  /*c850*/  UISETP.NE.U32.AND UP0, UPT, UR4, URZ, UPT ;  /* 0x000000ff0400728c */ /* 0x010fc8000bf05070 */
[----:B------:R-:W-:-:S09]  /*c860*/  UISETP.NE.AND.EX UP0, UPT, UR5, URZ, UPT, UP0 ;  /* 0x000000ff0500728c */ /* 0x000fd2000bf05300 */
[----:B------:R-:W-:Y:S05]  /*c870*/  BRA.U UP0, `(.L_x_120) ;  /* 0x00000001000c7547 */ /* 0x000fea000b800000 */
[----:B------:R-:W-:-:S13]  /*c880*/  FSETP.NEU.AND P0, PT, R27, RZ, PT ;  /* 0x000000ff1b00720b */ /* 0x000fda0003f0d000 */
[----:B------:R-:W-:Y:S05]  /*c890*/  @!P0 EXIT ;  /* 0x000000000000894d */ /* 0x000fea0003800000 */
[----:B------:R-:W-:Y:S05]  /*c8a0*/  BRA `(.L_x_119) ;  /* 0x00000000002c7947 */ /* 0x000fea0003800000 */
.L_x_120:
[----:B------:R-:W-:Y:S01]  /*c8b0*/  ISETP.NE.AND P0, PT, R86, RZ, PT ;  /* 0x000000ff5600720c */ /* 0x000fe20003f05270 */
[----:B------:R-:W-:-:S12]  /*c8c0*/  BSSY.RECONVERGENT B0, `(.L_x_119) ;  /* 0x0000009000007945 */ /* 0x000fd80003800200 */
[----:B------:R-:W-:Y:S05]  /*c8d0*/  @P0 BRA `(.L_x_121) ;  /* 0x0000000000140947 */ /* 0x000fea0003800000 */
[----:B------:R-:W4:Y:S02]  /*c8e0*/  LDCU.64 UR4, c[0x0][0x888] ;  /* 0x00011100ff0477ac */ /* 0x000f240008000a00 */
[----:B----4-:R-:W-:-:S04]  /*c8f0*/  ISETP.NE.U32.AND P0, PT, RZ, UR4, PT ;  /* 0x00000004ff007c0c */ /* 0x010fc8000bf05070 */
[----:B------:R-:W-:-:S13]  /*c900*/  ISETP.NE.AND.EX P0, PT, RZ, UR5, PT, P0 ;  /* 0x00000005ff007c0c */ /* 0x000fda000bf05300 */
[----:B------:R-:W-:Y:S05]  /*c910*/  @!P0 EXIT ;  /* 0x000000000000894d */ /* 0x000fea0003800000 */
[----:B------:R-:W-:Y:S05]  /*c920*/  BRA `(.L_x_122) ;  /* 0x0000000000087947 */ /* 0x000fea0003800000 */
.L_x_121:
[----:B------:R-:W-:-:S13]  /*c930*/  FSETP.NEU.AND P0, PT, R27, RZ, PT ;  /* 0x000000ff1b00720b */ /* 0x000fda0003f0d000 */
[----:B------:R-:W-:Y:S05]  /*c940*/  @!P0 EXIT ;  /* 0x000000000000894d */ /* 0x000fea0003800000 */
.L_x_122:
[----:B------:R-:W-:Y:S05]  /*c950*/  BSYNC.RECONVERGENT B0 ;  /* 0x0000000000007941 */ /* 0x000fea0003800200 */
.L_x_119:
[----:B------:R-:W4:Y:S01]  /*c960*/  S2UR UR5, SR_CgaCtaId ;  /* 0x00000000000579c3 */ /* 0x000f220000008800 */
[----:B------:R-:W-:Y:S01]  /*c970*/  ULEA UR4, UR48, UR45, 0x3 ;  /* 0x0000002d30047291 */ /* 0x000fe2000f8e18ff */
[----:B------:R-:W-:-:S04]  /*c980*/  DEPBAR.LE SB0, 0x0 ;  /* 0x000080000000791a */ /* 0x000fc80000000000 */
[----:B------:R-:W-:-:S04]  /*c990*/  UIADD3 UR4, UPT, UPT, UR4, 0x60, URZ ;  /* 0x0000006004047890 */ /* 0x000fc8000fffe0ff */
[----:B----4-:R-:W-:-:S09]  /*c9a0*/  UPRMT UR4, UR5, 0x654, UR4 ;  /* 0x0000065405047896 */ /* 0x010fd20008000004 */
[----:B------:R-:W-:Y:S01]  /*c9b0*/  SYNCS.ARRIVE.TRANS64.RED.A1T0 RZ, [UR4], RZ ;  /* 0x000000ffffff79a7 */ /* 0x000fe20008100404 */
[----:B------:R-:W-:Y:S05]  /*c9c0*/  EXIT ;  /* 0x000000000000794d */ /* 0x000fea0003800000 */
.L_x_19:
[----:B------:R-:W-:Y:S11]  /*c9d0*/  R2UR UR4, R50 ;  /* 0x00000000320472ca */ /* 0x000ff600000e0000 */
[----:B------:R-:W-:Y:S02]  /*c9e0*/  @!UPT UIADD3 URZ, UPT, UPT, URZ, URZ, URZ ;  /* 0x000000fffffff290 */ /* 0x000fe4000fffe0ff */
[----:B------:R-:W-:Y:S07]  /*c9f0*/  MOV R0, UR4 ;  /* 0x0000000400007c02 */ /* 0x000fee0008000f00 */
.L_x_123:
[----:B-1----:R1:W2:Y:S02]  /*ca00*/  SYNCS.PHASECHK.TRANS64.TRYWAIT P0, [R0+URZ+0x20], R49 ;  /* 0x00002031000075a7 */ /* 0x0022a400080011ff */
[----:B--2---:R-:W-:Y:S05]  /*ca10*/  @!P0 NANOSLEEP.SYNCS 0x989680 ;  /* 0x009896800000895d */ /* 0x004fea0003900000 */
[----:B------:R-:W2:Y:S02]  /*ca20*/  @!P0 SYNCS.PHASECHK.TRANS64 P0, [R0+URZ+0x20], R49 ;  /* 0x00002031000085a7 */ /* 0x000ea400080010ff */
[----:B--2---:R-:W-:Y:S05]  /*ca30*/  @!P0 BRA `(.L_x_123) ;  /* 0xfffffffc00f08947 */ /* 0x004fea000383ffff */
[----:B------:R-:W-:Y:S05]  /*ca40*/  BRA `(.L_x_18) ;  /* 0xffffff5c00847947 */ /* 0x000fea000383ffff */
.L_x_25:
[----:B------:R-:W-:Y:S11]  /*ca50*/  R2UR UR4, R36 ;  /* 0x00000000240472ca */ /* 0x000ff600000e0000 */
[----:B------:R-:W-:Y:S02]  /*ca60*/  @!UPT UIADD3 URZ, UPT, UPT, URZ, URZ, URZ ;  /* 0x000000fffffff290 */ /* 0x000fe4000fffe0ff */
[----:B------:R-:W-:Y:S07]  /*ca70*/  MOV R37, UR4 ;  /* 0x0000000400257c02 */ /* 0x000fee0008000f00 */
.L_x_124:
[----:B-1----:R1:W2:Y:S02]  /*ca80*/  SYNCS.PHASECHK.TRANS64.TRYWAIT P0, [R37+URZ+0x20], R50 ;  /* 0x00002032250075a7 */ /* 0x0022a400080011ff */
[----:B--2---:R-:W-:Y:S05]  /*ca90*/  @!P0 NANOSLEEP.SYNCS 0x989680 ;  /* 0x009896800000895d */ /* 0x004fea0003900000 */
[----:B------:R-:W2:Y:S02]  /*caa0*/  @!P0 SYNCS.PHASECHK.TRANS64 P0, [R37+URZ+0x20], R50 ;  /* 0x00002032250085a7 */ /* 0x000ea400080010ff */
[----:B--2---:R-:W-:Y:S05]  /*cab0*/  @!P0 BRA `(.L_x_124) ;  /* 0xfffffffc00f08947 */ /* 0x004fea000383ffff */
[----:B------:R-:W-:Y:S05]  /*cac0*/  BRA `(.L_x_24) ;  /* 0xffffff80009c7947 */ /* 0x000fea000383ffff */
.L_x_29:
[----:B-1----:R-:W-:-:S07]  /*cad0*/  MOV R0, UR23 ;  /* 0x0000001700007c02 */ /* 0x002fce0008000f00 */
.L_x_125:
[----:B-1----:R1:W3:Y:S02]  /*cae0*/  SYNCS.PHASECHK.TRANS64.TRYWAIT P0, [R0+URZ+0x90], R3 ;  /* 0x00009003000075a7 */ /* 0x0022e400080011ff */
[----:B---3--:R-:W-:Y:S05]  /*caf0*/  @!P0 NANOSLEEP.SYNCS 0x989680 ;  /* 0x009896800000895d */ /* 0x008fea0003900000 */
[----:B------:R-:W3:Y:S02]  /*cb00*/  @!P0 SYNCS.PHASECHK.TRANS64 P0, [R0+URZ+0x90], R3 ;  /* 0x00009003000085a7 */ /* 0x000ee400080010ff */
[----:B---3--:R-:W-:Y:S05]  /*cb10*/  @!P0 BRA `(.L_x_125) ;  /* 0xfffffffc00f08947 */ /* 0x008fea000383ffff */
[----:B------:R-:W-:Y:S05]  /*cb20*/  BRA `(.L_x_126) ;  /* 0xffffff9000e87947 */ /* 0x000fea000383ffff */
.L_x_33:
[----:B------:R-:W-:-:S07]  /*cb30*/  MOV R0, UR4 ;  /* 0x0000000400007c02 */ /* 0x000fce0008000f00 */
.L_x_127:
[----:B-1----:R1:W3:Y:S02]  /*cb40*/  SYNCS.PHASECHK.TRANS64.TRYWAIT P0, [R0+URZ], R3 ;  /* 0x00000003000075a7 */ /* 0x0022e400080011ff */
[----:B---3--:R-:W-:Y:S05]  /*cb50*/  @!P0 NANOSLEEP.SYNCS 0x989680 ;  /* 0x009896800000895d */ /* 0x008fea0003900000 */
[----:B------:R-:W3:Y:S02]  /*cb60*/  @!P0 SYNCS.PHASECHK.TRANS64 P0, [R0+URZ], R3 ;  /* 0x00000003000085a7 */ /* 0x000ee400080010ff */
[----:B---3--:R-:W-:Y:S05]  /*cb70*/  @!P0 BRA `(.L_x_127) ;  /* 0xfffffffc00f08947 */ /* 0x008fea000383ffff */
[----:B------:R-:W-:Y:S05]  /*cb80*/  BRA `(.L_x_128) ;  /* 0xffffff9800c07947 */ /* 0x000fea000383ffff */
.L_x_34:
[----:B------:R-:W-:-:S07]  /*cb90*/  MOV R0, UR5 ;  /* 0x0000000500007c02 */ /* 0x000fce0008000f00 */
.L_x_129:
[----:B-1----:R1:W3:Y:S02]  /*cba0*/  SYNCS.PHASECHK.TRANS64.TRYWAIT P0, [R0+URZ], R3 ;  /* 0x00000003000075a7 */ /* 0x0022e400080011ff */
[----:B---3--:R-:W-:Y:S05]  /*cbb0*/  @!P0 NANOSLEEP.SYNCS 0x989680 ;  /* 0x009896800000895d */ /* 0x008fea0003900000 */
[----:B------:R-:W3:Y:S02]  /*cbc0*/  @!P0 SYNCS.PHASECHK.TRANS64 P0, [R0+URZ], R3 ;  /* 0x00000003000085a7 */ /* 0x000ee400080010ff */
[----:B---3--:R-:W-:Y:S05]  /*cbd0*/  @!P0 BRA `(.L_x_129) ;  /* 0xfffffffc00f08947 */ /* 0x008fea000383ffff */
[----:B------:R-:W-:Y:S05]  /*cbe0*/  BRA `(.L_x_130) ;  /* 0xffffff9800d07947 */ /* 0x000fea000383ffff */
.L_x_35:
[----:B------:R-:W-:-:S07]  /*cbf0*/  MOV R0, UR5 ;  /* 0x0000000500007c02 */ /* 0x000fce0008000f00 */
.L_x_131:
[----:B-1----:R1:W3:Y:S02]  /*cc00*/  SYNCS.PHASECHK.TRANS64.TRYWAIT P0, [R0+URZ], R3 ;  /* 0x00000003000075a7 */ /* 0x0022e400080011ff */
[----:B---3--:R-:W-:Y:S05]  /*cc10*/  @!P0 NANOSLEEP.SYNCS 0x989680 ;  /* 0x009896800000895d */ /* 0x008fea0003900000 */
[----:B------:R-:W3:Y:S02]  /*cc20*/  @!P0 SYNCS.PHASECHK.TRANS64 P0, [R0+URZ], R3 ;  /* 0x00000003000085a7 */ /* 0x000ee400080010ff */
[----:B---3--:R-:W-:Y:S05]  /*cc30*/  @!P0 BRA `(.L_x_131) ;  /* 0xfffffffc00f08947 */ /* 0x008fea000383ffff */
[----:B------:R-:W-:Y:S05]  /*cc40*/  BRA `(.L_x_132) ;  /* 0xffffff9800e07947 */ /* 0x000fea000383ffff */
.L_x_38:
[----:B------:R-:W-:-:S07]  /*cc50*/  MOV R4, UR4 ;  /* 0x0000000400047c02 */ /* 0x000fce0008000f00 */
.L_x_133:
[----:B--2---:R2:W3:Y:S02]  /*cc60*/  SYNCS.PHASECHK.TRANS64.TRYWAIT P1, [R4+URZ+0x98], R7 ;  /* 0x00009807040075a7 */ /* 0x0044e400080211ff */
[----:B---3--:R-:W-:Y:S05]  /*cc70*/  @!P1 NANOSLEEP.SYNCS 0x989680 ;  /* 0x009896800000995d */ /* 0x008fea0003900000 */
[----:B------:R-:W3:Y:S02]  /*cc80*/  @!P1 SYNCS.PHASECHK.TRANS64 P1, [R4+URZ+0x98], R7 ;  /* 0x00009807040095a7 */ /* 0x000ee400080210ff */
[----:B---3--:R-:W-:Y:S05]  /*cc90*/  @!P1 BRA `(.L_x_133) ;  /* 0xfffffffc00f09947 */ /* 0x008fea000383ffff */
[----:B------:R-:W-:Y:S05]  /*cca0*/  BRA `(.L_x_134) ;  /* 0xffffff9c00507947 */ /* 0x000fea000383ffff */
.L_x_39:
[----:B--2---:R-:W-:-:S07]  /*ccb0*/  MOV R4, UR4 ;  /* 0x0000000400047c02 */ /* 0x004fce0008000f00 */
.L_x_135:
[----:B--2---:R2:W3:Y:S02]  /*ccc0*/  SYNCS.PHASECHK.TRANS64.TRYWAIT P1, [R4+URZ+0x90], R5 ;  /* 0x00009005040075a7 */ /* 0x0044e400080211ff */
[----:B---3--:R-:W-:Y:S05]  /*ccd0*/  @!P1 NANOSLEEP.SYNCS 0x989680 ;  /* 0x009896800000995d */ /* 0x008fea0003900000 */
[----:B------:R-:W3:Y:S02]  /*cce0*/  @!P1 SYNCS.PHASECHK.TRANS64 P1, [R4+URZ+0x90], R5 ;  /* 0x00009005040095a7 */ /* 0x000ee400080210ff */
[----:B---3--:R-:W-:Y:S05]  /*ccf0*/  @!P1 BRA `(.L_x_135) ;  /* 0xfffffffc00f09947 */ /* 0x008fea000383ffff */
[----:B------:R-:W-:Y:S05]  /*cd00*/  BRA `(.L_x_136) ;  /* 0xffffff9c00587947 */ /* 0x000fea000383ffff */
.L_x_47:
[----:B------:R-:W-:-:S07]  /*cd10*/  MOV R0, UR23 ;  /* 0x0000001700007c02 */ /* 0x000fce0008000f00 */
.L_x_137:
[----:B--2---:R2:W3:Y:S02]  /*cd20*/  SYNCS.PHASECHK.TRANS64.TRYWAIT P0, [R0+URZ+0x90], R5 ;  /* 0x00009005000075a7 */ /* 0x0044e400080011ff */
[----:B---3--:R-:W-:Y:S05]  /*cd30*/  @!P0 NANOSLEEP.SYNCS 0x989680 ;  /* 0x009896800000895d */ /* 0x008fea0003900000 */
[----:B------:R-:W3:Y:S02]  /*cd40*/  @!P0 SYNCS.PHASECHK.TRANS64 P0, [R0+URZ+0x90], R5 ;  /* 0x00009005000085a7 */ /* 0x000ee400080010ff */
[----:B---3--:R-:W-:Y:S05]  /*cd50*/  @!P0 BRA `(.L_x_137) ;  /* 0xfffffffc00f08947 */ /* 0x008fea000383ffff */
[----:B------:R-:W-:Y:S05]  /*cd60*/  BRA `(.L_x_138) ;  /* 0xffffffa400007947 */ /* 0x000fea000383ffff */
.L_x_48:
[----:B------:R-:W-:-:S07]  /*cd70*/  MOV R5, UR27 ;  /* 0x0000001b00057c02 */ /* 0x000fce0008000f00 */
.L_x_139:
[----:B--2---:R2:W3:Y:S02]  /*cd80*/  SYNCS.PHASECHK.TRANS64.TRYWAIT P0, [R5+URZ+0xb0], R0 ;  /* 0x0000b000050075a7 */ /* 0x0044e400080011ff */
[----:B---3--:R-:W-:Y:S05]  /*cd90*/  @!P0 NANOSLEEP.SYNCS 0x989680 ;  /* 0x009896800000895d */ /* 0x008fea0003900000 */
[----:B------:R-:W3:Y:S02]  /*cda0*/  @!P0 SYNCS.PHASECHK.TRANS64 P0, [R5+URZ+0xb0], R0 ;  /* 0x0000b000050085a7 */ /* 0x000ee400080010ff */
[----:B---3--:R-:W-:Y:S05]  /*cdb0*/  @!P0 BRA `(.L_x_139) ;  /* 0xfffffffc00f08947 */ /* 0x008fea000383ffff */
[----:B------:R-:W-:Y:S05]  /*cdc0*/  BRA `(.L_x_140) ;  /* 0xffffffa4001c7947 */ /* 0x000fea000383ffff */
.L_x_51:
[----:B--2---:R-:W-:Y:S07]  /*cdd0*/  MOV R0, UR21 ;  /* 0x0000001500007c02 */ /* 0x004fee0008000f00 */
.L_x_141:
[----:B--2---:R2:W3:Y:S02]  /*cde0*/  SYNCS.PHASECHK.TRANS64.TRYWAIT P0, [R0+URZ], R5 ;  /* 0x00000005000075a7 */ /* 0x0044e400080011ff */
[----:B---3--:R-:W-:Y:S05]  /*cdf0*/  @!P0 NANOSLEEP.SYNCS 0x989680 ;  /* 0x009896800000895d */ /* 0x008fea0003900000 */
[----:B------:R-:W3:Y:S02]  /*ce00*/  @!P0 SYNCS.PHASECHK.TRANS64 P0, [R0+URZ], R5 ;  /* 0x00000005000085a7 */ /* 0x000ee400080010ff */
[----:B---3--:R-:W-:Y:S05]  /*ce10*/  @!P0 BRA `(.L_x_141) ;  /* 0xfffffffc00f08947 */ /* 0x008fea000383ffff */
[----:B------:R-:W-:Y:S05]  /*ce20*/  BRA `(.L_x_50) ;  /* 0xffffffa400407947 */ /* 0x000fea000383ffff */
.L_x_54:
[----:B------:R-:W-:-:S07]  /*ce30*/  MOV R0, UR4 ;  /* 0x0000000400007c02 */ /* 0x000fce0008000f00 */
.L_x_142:
[----:B--2---:R2:W4:Y:S02]  /*ce40*/  SYNCS.PHASECHK.TRANS64.TRYWAIT P0, [R0+URZ], R3 ;  /* 0x00000003000075a7 */ /* 0x00452400080011ff */
[----:B----4-:R-:W-:Y:S05]  /*ce50*/  @!P0 NANOSLEEP.SYNCS 0x989680 ;  /* 0x009896800000895d */ /* 0x010fea0003900000 */
[----:B------:R-:W4:Y:S02]  /*ce60*/  @!P0 SYNCS.PHASECHK.TRANS64 P0, [R0+URZ], R3 ;  /* 0x00000003000085a7 */ /* 0x000f2400080010ff */
[----:B----4-:R-:W-:Y:S05]  /*ce70*/  @!P0 BRA `(.L_x_142) ;  /* 0xfffffffc00f08947 */ /* 0x010fea000383ffff */
[----:B------:R-:W-:Y:S05]  /*ce80*/  BRA `(.L_x_143) ;  /* 0xffffffa8009c7947 */ /* 0x000fea000383ffff */
.L_x_55:
[----:B------:R-:W-:-:S07]  /*ce90*/  MOV R0, UR4 ;  /* 0x0000000400007c02 */ /* 0x000fce0008000f00 */
.L_x_144:
[----:B--2---:R2:W3:Y:S02]  /*cea0*/  SYNCS.PHASECHK.TRANS64.TRYWAIT P0, [R0+URZ], R3 ;  /* 0x00000003000075a7 */ /* 0x0044e400080011ff */
[----:B---3--:R-:W-:Y:S05]  /*ceb0*/  @!P0 NANOSLEEP.SYNCS 0x989680 ;  /* 0x009896800000895d */ /* 0x008fea0003900000 */
[----:B------:R-:W3:Y:S02]  /*cec0*/  @!P0 SYNCS.PHASECHK.TRANS64 P0, [R0+URZ], R3 ;  /* 0x00000003000085a7 */ /* 0x000ee400080010ff */
[----:B---3--:R-:W-:Y:S05]  /*ced0*/  @!P0 BRA `(.L_x_144) ;  /* 0xfffffffc00f08947 */ /* 0x008fea000383ffff */
[----:B------:R-:W-:Y:S05]  /*cee0*/  BRA `(.L_x_145) ;  /* 0xffffffa800a87947 */ /* 0x000fea000383ffff */
.L_x_60:
[----:B------:R-:W-:Y:S07]  /*cef0*/  MOV R2, UR31 ;  /* 0x0000001f00027c02 */ /* 0x000fee0008000f00 */
.L_x_146:
[----:B-1----:R1:W2:Y:S02]  /*cf00*/  SYNCS.PHASECHK.TRANS64.TRYWAIT P0, [R2+URZ+0x90], R3 ;  /* 0x00009003020075a7 */ /* 0x0022a400080011ff */
[----:B--2---:R-:W-:Y:S05]  /*cf10*/  @!P0 NANOSLEEP.SYNCS 0x989680 ;  /* 0x009896800000895d */ /* 0x004fea0003900000 */
[----:B------:R-:W2:Y:S02]  /*cf20*/  @!P0 SYNCS.PHASECHK.TRANS64 P0, [R2+URZ+0x90], R3 ;  /* 0x00009003020085a7 */ /* 0x000ea400080010ff */
[----:B--2---:R-:W-:Y:S05]  /*cf30*/  @!P0 BRA `(.L_x_146) ;  /* 0xfffffffc00f08947 */ /* 0x004fea000383ffff */
[----:B------:R-:W-:Y:S05]  /*cf40*/  BRA `(.L_x_147) ;  /* 0xffffffac00fc7947 */ /* 0x000fea000383ffff */
.L_x_63:
[----:B------:R-:W-:Y:S07]  /*cf50*/  MOV R2, UR31 ;  /* 0x0000001f00027c02 */ /* 0x000fee0008000f00 */
.L_x_148:
[----:B-1----:R1:W2:Y:S02]  /*cf60*/  SYNCS.PHASECHK.TRANS64.TRYWAIT P2, [R2+URZ+0x88], R3 ;  /* 0x00008803020075a7 */ /* 0x0022a400080411ff */
[----:B--2---:R-:W-:Y:S05]  /*cf70*/  @!P2 NANOSLEEP.SYNCS 0x989680 ;  /* 0x009896800000a95d */ /* 0x004fea0003900000 */
[----:B------:R-:W2:Y:S02]  /*cf80*/  @!P2 SYNCS.PHASECHK.TRANS64 P2, [R2+URZ+0x88], R3 ;  /* 0x000088030200a5a7 */ /* 0x000ea400080410ff */
[----:B--2---:R-:W-:Y:S05]  /*cf90*/  @!P2 BRA `(.L_x_148) ;  /* 0xfffffffc00f0a947 */ /* 0x004fea000383ffff */
[----:B------:R-:W-:Y:S05]  /*cfa0*/  BRA `(.L_x_62) ;  /* 0xffffffb400607947 */ /* 0x000fea000383ffff */
.L_x_66:
[----:B-1----:R-:W-:Y:S07]  /*cfb0*/  MOV R3, UR31 ;  /* 0x0000001f00037c02 */ /* 0x002fee0008000f00 */
.L_x_149:
[----:B-1----:R1:W2:Y:S02]  /*cfc0*/  SYNCS.PHASECHK.TRANS64.TRYWAIT P1, [R3+URZ+0x60], R8 ;  /* 0x00006008030075a7 */ /* 0x0022a400080211ff */
[----:B--2---:R-:W-:Y:S05]  /*cfd0*/  @!P1 NANOSLEEP.SYNCS 0x989680 ;  /* 0x009896800000995d */ /* 0x004fea0003900000 */
[----:B------:R-:W2:Y:S02]  /*cfe0*/  @!P1 SYNCS.PHASECHK.TRANS64 P1, [R3+URZ+0x60], R8 ;  /* 0x00006008030095a7 */ /* 0x000ea400080210ff */
[----:B--2---:R-:W-:Y:S05]  /*cff0*/  @!P1 BRA `(.L_x_149) ;  /* 0xfffffffc00f09947 */ /* 0x004fea000383ffff */
[----:B------:R-:W-:Y:S05]  /*d000*/  BRA `(.L_x_150) ;  /* 0xffffffb400f07947 */ /* 0x000fea000383ffff */
.L_x_67:
[----:B------:R-:W-:Y:S07]  /*d010*/  MOV R3, UR31 ;  /* 0x0000001f00037c02 */ /* 0x000fee0008000f00 */
.L_x_151:
[----:B-1----:R1:W2:Y:S02]  /*d020*/  SYNCS.PHASECHK.TRANS64.TRYWAIT P1, [R3+URZ+0x68], R8 ;  /* 0x00006808030075a7 */ /* 0x0022a400080211ff */
[----:B--2---:R-:W-:Y:S05]  /*d030*/  @!P1 NANOSLEEP.SYNCS 0x989680 ;  /* 0x009896800000995d */ /* 0x004fea0003900000 */
[----:B------:R-:W2:Y:S02]  /*d040*/  @!P1 SYNCS.PHASECHK.TRANS64 P1, [R3+URZ+0x68], R8 ;  /* 0x00006808030095a7 */ /* 0x000ea400080210ff */
[----:B--2---:R-:W-:Y:S05]  /*d050*/  @!P1 BRA `(.L_x_151) ;  /* 0xfffffffc00f09947 */ /* 0x004fea000383ffff */
[----:B------:R-:W-:Y:S05]  /*d060*/  BRA `(.L_x_152) ;  /* 0xffffffb800287947 */ /* 0x000fea000383ffff */
.L_x_68:
[----:B------:R-:W-:Y:S07]  /*d070*/  MOV R3, UR31 ;  /* 0x0000001f00037c02 */ /* 0x000fee0008000f00 */
.L_x_153:
[----:B-1----:R1:W2:Y:S02]  /*d080*/  SYNCS.PHASECHK.TRANS64.TRYWAIT P1, [R3+URZ+0x70], R8 ;  /* 0x00007008030075a7 */ /* 0x0022a400080211ff */
[----:B--2---:R-:W-:Y:S05]  /*d090*/  @!P1 NANOSLEEP.SYNCS 0x989680 ;  /* 0x009896800000995d */ /* 0x004fea0003900000 */
[----:B------:R-:W2:Y:S02]  /*d0a0*/  @!P1 SYNCS.PHASECHK.TRANS64 P1, [R3+URZ+0x70], R8 ;  /* 0x00007008030095a7 */ /* 0x000ea400080210ff */
[----:B--2---:R-:W-:Y:S05]  /*d0b0*/  @!P1 BRA `(.L_x_153) ;  /* 0xfffffffc00f09947 */ /* 0x004fea000383ffff */
[----:B------:R-:W-:Y:S05]  /*d0c0*/  BRA `(.L_x_154) ;  /* 0xffffffb800707947 */ /* 0x000fea000383ffff */
.L_x_69:
[----:B------:R-:W-:Y:S07]  /*d0d0*/  MOV R3, UR31 ;  /* 0x0000001f00037c02 */ /* 0x000fee0008000f00 */
.L_x_155:
[----:B-1----:R1:W2:Y:S02]  /*d0e0*/  SYNCS.PHASECHK.TRANS64.TRYWAIT P0, [R3+URZ+0x78], R8 ;  /* 0x00007808030075a7 */ /* 0x0022a400080011ff */
[----:B--2---:R-:W-:Y:S05]  /*d0f0*/  @!P0 NANOSLEEP.SYNCS 0x989680 ;  /* 0x009896800000895d */ /* 0x004fea0003900000 */
[----:B------:R-:W2:Y:S02]  /*d100*/  @!P0 SYNCS.PHASECHK.TRANS64 P0, [R3+URZ+0x78], R8 ;  /* 0x00007808030085a7 */ /* 0x000ea400080010ff */
[----:B--2---:R-:W-:Y:S05]  /*d110*/  @!P0 BRA `(.L_x_155) ;  /* 0xfffffffc00f08947 */ /* 0x004fea000383ffff */
[----:B------:R-:W-:Y:S05]  /*d120*/  BRA `(.L_x_156) ;  /* 0xffffffb800c07947 */ /* 0x000fea000383ffff */
.L_x_71:
[----:B-1----:R-:W-:-:S07]  /*d130*/  MOV R0, UR31 ;  /* 0x0000001f00007c02 */ /* 0x002fce0008000f00 */
.L_x_157:
[----:B-1----:R1:W2:Y:S02]  /*d140*/  SYNCS.PHASECHK.TRANS64.TRYWAIT P0, [R0+URZ+0x60], R3 ;  /* 0x00006003000075a7 */ /* 0x0022a400080011ff */
[----:B--2---:R-:W-:Y:S05]  /*d150*/  @!P0 NANOSLEEP.SYNCS 0x989680 ;  /* 0x009896800000895d */ /* 0x004fea0003900000 */
[----:B------:R-:W2:Y:S02]  /*d160*/  @!P0 SYNCS.PHASECHK.TRANS64 P0, [R0+URZ+0x60], R3 ;  /* 0x00006003000085a7 */ /* 0x000ea400080010ff */
[----:B--2---:R-:W-:Y:S05]  /*d170*/  @!P0 BRA `(.L_x_157) ;  /* 0xfffffffc00f08947 */ /* 0x004fea000383ffff */
[----:B------:R-:W-:Y:S05]  /*d180*/  BRA `(.L_x_158) ;  /* 0xffffffbc00247947 */ /* 0x000fea000383ffff */
.L_x_72:
[----:B-1----:R-:W-:-:S07]  /*d190*/  MOV R0, UR31 ;  /* 0x0000001f00007c02 */ /* 0x002fce0008000f00 */
.L_x_159:
[----:B-1----:R1:W2:Y:S02]  /*d1a0*/  SYNCS.PHASECHK.TRANS64.TRYWAIT P0, [R0+URZ+0x68], R3 ;  /* 0x00006803000075a7 */ /* 0x0022a400080011ff */
[----:B--2---:R-:W-:Y:S05]  /*d1b0*/  @!P0 NANOSLEEP.SYNCS 0x989680 ;  /* 0x009896800000895d */ /* 0x004fea0003900000 */
[----:B------:R-:W2:Y:S02]  /*d1c0*/  @!P0 SYNCS.PHASECHK.TRANS64 P0, [R0+URZ+0x68], R3 ;  /* 0x00006803000085a7 */ /* 0x000ea400080010ff */
[----:B--2---:R-:W-:Y:S05]  /*d1d0*/  @!P0 BRA `(.L_x_159) ;  /* 0xfffffffc00f08947 */ /* 0x004fea000383ffff */
[----:B------:R-:W-:Y:S05]  /*d1e0*/  BRA `(.L_x_160) ;  /* 0xffffffbc00147947 */ /* 0x000fea000383ffff */
.L_x_73:
[----:B-1----:R-:W-:-:S07]  /*d1f0*/  MOV R0, UR31 ;  /* 0x0000001f00007c02 */ /* 0x002fce0008000f00 */
.L_x_161:
[----:B-1----:R1:W2:Y:S02]  /*d200*/  SYNCS.PHASECHK.TRANS64.TRYWAIT P0, [R0+URZ+0x70], R3 ;  /* 0x00007003000075a7 */ /* 0x0022a400080011ff */
[----:B--2---:R-:W-:Y:S05]  /*d210*/  @!P0 NANOSLEEP.SYNCS 0x989680 ;  /* 0x009896800000895d */ /* 0x004fea0003900000 */
[----:B------:R-:W2:Y:S02]  /*d220*/  @!P0 SYNCS.PHASECHK.TRANS64 P0, [R0+URZ+0x70], R3 ;  /* 0x00007003000085a7 */ /* 0x000ea400080010ff */
[----:B--2---:R-:W-:Y:S05]  /*d230*/  @!P0 BRA `(.L_x_161) ;  /* 0xfffffffc00f08947 */ /* 0x004fea000383ffff */
[----:B------:R-:W-:Y:S05]  /*d240*/  BRA `(.L_x_162) ;  /* 0xffffffbc00047947 */ /* 0x000fea000383ffff */
.L_x_75:
[----:B------:R-:W-:Y:S07]  /*d250*/  MOV R0, UR45 ;  /* 0x0000002d00007c02 */ /* 0x000fee0008000f00 */
.L_x_163:
[----:B-1----:R1:W2:Y:S02]  /*d260*/  SYNCS.PHASECHK.TRANS64.TRYWAIT P0, [R0+URZ+0x90], R3 ;  /* 0x00009003000075a7 */ /* 0x0022a400080011ff */
[----:B--2---:R-:W-:Y:S05]  /*d270*/  @!P0 NANOSLEEP.SYNCS 0x989680 ;  /* 0x009896800000895d */ /* 0x004fea0003900000 */
[----:B------:R-:W2:Y:S02]  /*d280*/  @!P0 SYNCS.PHASECHK.TRANS64 P0, [R0+URZ+0x90], R3 ;  /* 0x00009003000085a7 */ /* 0x000ea400080010ff */
[----:B--2---:R-:W-:Y:S05]  /*d290*/  @!P0 BRA `(.L_x_163) ;  /* 0xfffffffc00f08947 */ /* 0x004fea000383ffff */
[----:B------:R-:W-:Y:S05]  /*d2a0*/  BRA `(.L_x_164) ;  /* 0xffffffbc00e87947 */ /* 0x000fea000383ffff */
.L_x_86:
[----:B-1----:R-:W-:Y:S04]  /*d2b0*/  MOV R2, UR45 ;  /* 0x0000002d00027c02 */ /* 0x002fe80008000f00 */
[----:B------:R1:W3:Y:S03]  /*d2c0*/  SYNCS.PHASECHK.TRANS64.TRYWAIT P1, [R2+URZ+0x40], R3 ;  /* 0x00004003020075a7 */ /* 0x0002e600080211ff */
[----:B---3--:R-:W-:Y:S05]  /*d2d0*/  @!P1 NANOSLEEP.SYNCS 0x989680 ;  /* 0x009896800000995d */ /* 0x008fea0003900000 */
[----:B------:R-:W3:Y:S02]  /*d2e0*/  @!P1 SYNCS.PHASECHK.TRANS64 P1, [R2+URZ+0x40], R3 ;  /* 0x00004003020095a7 */ /* 0x000ee400080210ff */
[----:B---3--:R-:W-:Y:S05]  /*d2f0*/  @!P1 BRA `(.L_x_86) ;  /* 0xfffffffc00ec9947 */ /* 0x008fea000383ffff */
[----:B------:R-:W-:Y:S05]  /*d300*/  BRA `(.L_x_85) ;  /* 0xffffffcc00b47947 */ /* 0x000fea000383ffff */
.L_x_88:
[----:B-1----:R1:W4:Y:S02]  /*d310*/  SYNCS.PHASECHK.TRANS64.TRYWAIT P0, [R89+URZ+0xa0], R0 ;  /* 0x0000a000590075a7 */ /* 0x00232400080011ff */
[----:B----4-:R-:W-:Y:S05]  /*d320*/  @!P0 NANOSLEEP.SYNCS 0x989680 ;  /* 0x009896800000895d */ /* 0x010fea0003900000 */
[----:B------:R-:W4:Y:S02]  /*d330*/  @!P0 SYNCS.PHASECHK.TRANS64 P0, [R89+URZ+0xa0], R0 ;  /* 0x0000a000590085a7 */ /* 0x000f2400080010ff */
[----:B----4-:R-:W-:Y:S05]  /*d340*/  @!P0 BRA `(.L_x_88) ;  /* 0xfffffffc00f08947 */ /* 0x010fea000383ffff */
[----:B------:R-:W-:Y:S05]  /*d350*/  BRA `(.L_x_87) ;  /* 0xffffffcc00dc7947 */ /* 0x000fea000383ffff */
.L_x_97:
[----:B-1----:R1:W2:Y:S02]  /*d360*/  SYNCS.PHASECHK.TRANS64.TRYWAIT P0, [R3+URZ+0x40], R0 ;  /* 0x00004000030075a7 */ /* 0x0022a400080011ff */
[----:B--2---:R-:W-:Y:S05]  /*d370*/  @!P0 NANOSLEEP.SYNCS 0x989680 ;  /* 0x009896800000895d */ /* 0x004fea0003900000 */
[----:B------:R-:W2:Y:S02]  /*d380*/  @!P0 SYNCS.PHASECHK.TRANS64 P0, [R3+URZ+0x40], R0 ;  /* 0x00004000030085a7 */ /* 0x000ea400080010ff */
[----:B--2---:R-:W-:Y:S05]  /*d390*/  @!P0 BRA `(.L_x_97) ;  /* 0xfffffffc00f08947 */ /* 0x004fea000383ffff */
[----:B------:R-:W-:Y:S05]  /*d3a0*/  BRA `(.L_x_96) ;  /* 0xffffffd800007947 */ /* 0x000fea000383ffff */
.L_x_105:
[----:B-1----:R1:W2:Y:S02]  /*d3b0*/  SYNCS.PHASECHK.TRANS64.TRYWAIT P0, [R40+URZ+0x40], R5 ;  /* 0x00004005280075a7 */ /* 0x0022a400080011ff */
[----:B--2---:R-:W-:Y:S05]  /*d3c0*/  @!P0 NANOSLEEP.SYNCS 0x989680 ;  /* 0x009896800000895d */ /* 0x004fea0003900000 */
[----:B------:R-:W2:Y:S02]  /*d3d0*/  @!P0 SYNCS.PHASECHK.TRANS64 P0, [R40+URZ+0x40], R5 ;  /* 0x00004005280085a7 */ /* 0x000ea400080010ff */
[----:B--2---:R-:W-:Y:S05]  /*d3e0*/  @!P0 BRA `(.L_x_105) ;  /* 0xfffffffc00f08947 */ /* 0x004fea000383ffff */
[----:B------:R-:W-:Y:S05]  /*d3f0*/  BRA `(.L_x_104) ;  /* 0xffffffe000487947 */ /* 0x000fea000383ffff */
.L_x_113:
[----:B-1----:R1:W4:Y:S02]  /*d400*/  SYNCS.PHASECHK.TRANS64.TRYWAIT P0, [R3+URZ+0x40], R6 ;  /* 0x00004006030075a7 */ /* 0x00232400080011ff */
[----:B----4-:R-:W-:Y:S05]  /*d410*/  @!P0 NANOSLEEP.SYNCS 0x989680 ;  /* 0x009896800000895d */ /* 0x010fea0003900000 */
[----:B------:R-:W4:Y:S02]  /*d420*/  @!P0 SYNCS.PHASECHK.TRANS64 P0, [R3+URZ+0x40], R6 ;  /* 0x00004006030085a7 */ /* 0x000f2400080010ff */
[----:B----4-:R-:W-:Y:S05]  /*d430*/  @!P0 BRA `(.L_x_113) ;  /* 0xfffffffc00f08947 */ /* 0x010fea000383ffff */
[----:B------:R-:W-:Y:S05]  /*d440*/  BRA `(.L_x_112) ;  /* 0xffffffe8008c7947 */ /* 0x000fea000383ffff */
        .weak           $__internal_0_$__cuda_sm10x_tcgen05_guardrail_trap_col_being_dealloced_not_returned_by_alloc
        .type           $__internal_0_$__cuda_sm10x_tcgen05_guardrail_trap_col_being_dealloced_not_returned_by_alloc,@function
        .size           $__internal_0_$__cuda_sm10x_tcgen05_guardrail_trap_col_being_dealloced_not_returned_by_alloc,($__internal_1_$__cuda_sm10x_tcgen05_guardrail_trap_phase_invalid_during_alloc - $__internal_0_$__cuda_sm10x_tcgen05_guardrail_trap_col_being_dealloced_not_returned_by_alloc)
$__internal_0_$__cuda_sm10x_tcgen05_guardrail_trap_col_being_dealloced_not_returned_by_alloc:
[----:B------:R-:W-:Y:S05]  /*d450*/  BPT.TRAP 0x1 ;  /* 0x000000040000795c */ /* 0x000fea0000300000 */
[----:B------:R-:W-:-:S04]  /*d460*/  HFMA2 R3, -RZ, RZ, 0, 0 ;  /* 0x00000000ff037431 */ /* 0x000fc800000001ff */
[----:B------:R-:W-:Y:S05]  /*d470*/  RET.REL.NODEC R2 `(_ZN7cutlass13device_kernelINS_4conv6kernel13ConvUniversalINS1_16ConvProblemShapeILNS1_8OperatorE1ELi2EEENS1_10collective14CollectiveConvINS1_47MainloopSm100TmaUmmaWarpSpecializedImplicitGemmILS5_1ELi4ELi2ELi1ELi2EN4cute5tupleIJNSA_1CILi1EEESD_SD_EEEEENSB_IJNSC_ILi128EEENSC_ILi64EEENSB_IJSH_EEEEEENS_10tfloat32_tESK_NSA_8TiledMMAINSA_8MMA_AtomIJNSA_17SM100_MMA_TF32_SSISK_SK_fLi128ELi64ELNSA_4UMMA5MajorE0ELSP_1ELNSO_7ScaleInE0ELSQ_0EEEEEENSA_6LayoutISE_NSB_IJNSC_ILi0EEESU_SU_EEEEENSB_IJNSA_10UnderscoreESX_SX_EEEEENS7_6detail27Sm100ImplicitGemmTileTraitsINSA_20SM90_TMA_LOAD_IM2COLENSA_14ComposedLayoutINSA_7SwizzleILi3ELi4ELi3EEENSA_18smem_ptr_flag_bitsILi32EEENST_INSB_IJNSC_ILi8EEENSC_ILi32EEEEEENSB_IJS19_SD_EEEEEEEvEENS11_INSA_13SM90_TMA_LOADENS13_INS14_ILi2ELi5ELi2EEES17_NST_INSB_IJS19_NSC_ILi4EEEEEENSB_IJSD_S19_EEEEEEEvEEEENS_8epilogue10collective18CollectiveEpilogueINS1O_23Sm100TmaWarpSpecializedILi4ELi2ELi16ELb1ELb0EEEJSJ_NSB_IJNST_ISG_SD_EENST_INSC_ILi16EEESD_EEEEESK_NSB_IJNSB_IJlllEEESD_SU_EEESK_S1Y_NS1O_6fusion15FusionCallbacksIS1S_NS1Z_17LinearCombinationISK_fSK_fLNS_15FloatRoundStyleE2EEESJ_S1W_JEEENSA_5SM1004TMEM4LOAD26SM100_TMEM_LOAD_32dp32b16xES12_NS13_INS14_ILi2ELi4ELi3EEES17_NST_INSB_IJS18_S1U_EEENSB_IJS1U_SD_EEEEEEENSA_39AutoVectorizingCopyWithAssumedAlignmentILi128EEENSA_21SM90_TMA_STORE_IM2COLES2D_S2F_S2F_EEEvvEEEEvNT_6ParamsE) ;  /* 0xffffff2802e07950 */ /* 0x000fea0003c3ffff */
        .weak           $__internal_1_$__cuda_sm10x_tcgen05_guardrail_trap_phase_invalid_during_alloc
        .type           $__internal_1_$__cuda_sm10x_tcgen05_guardrail_trap_phase_invalid_during_alloc,@function
        .size           $__internal_1_$__cuda_sm10x_tcgen05_guardrail_trap_phase_invalid_during_alloc,($__internal_2_$__cuda_sm10x_tcgen05_guardrail_trap_unallocated_columns_being_dealloced - $__internal_1_$__cuda_sm10x_tcgen05_guardrail_trap_phase_invalid_during_alloc)
$__internal_1_$__cuda_sm10x_tcgen05_guardrail_trap_phase_invalid_during_alloc:
[----:B------:R-:W-:Y:S05]  /*d480*/  BPT.TRAP 0x1 ;  /* 0x000000040000795c */ /* 0x000fea0000300000 */
[----:B------:R-:W-:-:S04]  /*d490*/  MOV R3, 0x0 ;  /* 0x0000000000037802 */ /* 0x000fc80000000f00 */
[----:B------:R-:W-:Y:S05]  /*d4a0*/  RET.REL.NODEC R2 `(_ZN7cutlass13device_kernelINS_4conv6kernel13ConvUniversalINS1_16ConvProblemShapeILNS1_8OperatorE1ELi2EEENS1_10collective14CollectiveConvINS1_47MainloopSm100TmaUmmaWarpSpecializedImplicitGemmILS5_1ELi4ELi2ELi1ELi2EN4cute5tupleIJNSA_1CILi1EEESD_SD_EEEEENSB_IJNSC_ILi128EEENSC_ILi64EEENSB_IJSH_EEEEEENS_10tfloat32_tESK_NSA_8TiledMMAINSA_8MMA_AtomIJNSA_17SM100_MMA_TF32_SSISK_SK_fLi128ELi64ELNSA_4UMMA5MajorE0ELSP_1ELNSO_7ScaleInE0ELSQ_0EEEEEENSA_6LayoutISE_NSB_IJNSC_ILi0EEESU_SU_EEEEENSB_IJNSA_10UnderscoreESX_SX_EEEEENS7_6detail27Sm100ImplicitGemmTileTraitsINSA_20SM90_TMA_LOAD_IM2COLENSA_14ComposedLayoutINSA_7SwizzleILi3ELi4ELi3EEENSA_18smem_ptr_flag_bitsILi32EEENST_INSB_IJNSC_ILi8EEENSC_ILi32EEEEEENSB_IJS19_SD_EEEEEEEvEENS11_INSA_13SM90_TMA_LOADENS13_INS14_ILi2ELi5ELi2EEES17_NST_INSB_IJS19_NSC_ILi4EEEEEENSB_IJSD_S19_EEEEEEEvEEEENS_8epilogue10collective18CollectiveEpilogueINS1O_23Sm100TmaWarpSpecializedILi4ELi2ELi16ELb1ELb0EEEJSJ_NSB_IJNST_ISG_SD_EENST_INSC_ILi16EEESD_EEEEESK_NSB_IJNSB_IJlllEEESD_SU_EEESK_S1Y_NS1O_6fusion15FusionCallbacksIS1S_NS1Z_17LinearCombinationISK_fSK_fLNS_15FloatRoundStyleE2EEESJ_S1W_JEEENSA_5SM1004TMEM4LOAD26SM100_TMEM_LOAD_32dp32b16xES12_NS13_INS14_ILi2ELi4ELi3EEES17_NST_INSB_IJS18_S1U_EEENSB_IJS1U_SD_EEEEEEENSA_39AutoVectorizingCopyWithAssumedAlignmentILi128EEENSA_21SM90_TMA_STORE_IM2COLES2D_S2F_S2F_EEEvvEEEEvNT_6ParamsE) ;  /* 0xffffff2802d47950 */ /* 0x000fea0003c3ffff */
        .weak           $__internal_2_$__cuda_sm10x_tcgen05_guardrail_trap_unallocated_columns_being_dealloced
        .type           $__internal_2_$__cuda_sm10x_tcgen05_guardrail_trap_unallocated_columns_being_dealloced,@function
        .size           $__internal_2_$__cuda_sm10x_tcgen05_guardrail_trap_unallocated_columns_being_dealloced,(.L_x_166 - $__internal_2_$__cuda_sm10x_tcgen05_guardrail_trap_unallocated_columns_being_dealloced)
$__internal_2_$__cuda_sm10x_tcgen05_guardrail_trap_unallocated_columns_being_dealloced:
[----:B------:R-:W-:Y:S05]  /*d4b0*/  BPT.TRAP 0x1 ;  /* 0x000000040000795c */ /* 0x000fea0000300000 */
[----:B------:R-:W-:-:S04]  /*d4c0*/  HFMA2 R3, -RZ, RZ, 0, 0 ;  /* 0x00000000ff037431 */ /* 0x000fc800000001ff */
[----:B------:R-:W-:Y:S05]  /*d4d0*/  RET.REL.NODEC R2 `(_ZN7cutlass13device_kernelINS_4conv6kernel13ConvUniversalINS1_16ConvProblemShapeILNS1_8OperatorE1ELi2EEENS1_10collective14CollectiveConvINS1_47MainloopSm100TmaUmmaWarpSpecializedImplicitGemmILS5_1ELi4ELi2ELi1ELi2EN4cute5tupleIJNSA_1CILi1EEESD_SD_EEEEENSB_IJNSC_ILi128EEENSC_ILi64EEENSB_IJSH_EEEEEENS_10tfloat32_tESK_NSA_8TiledMMAINSA_8MMA_AtomIJNSA_17SM100_MMA_TF32_SSISK_SK_fLi128ELi64ELNSA_4UMMA5MajorE0ELSP_1ELNSO_7ScaleInE0ELSQ_0EEEEEENSA_6LayoutISE_NSB_IJNSC_ILi0EEESU_SU_EEEEENSB_IJNSA_10UnderscoreESX_SX_EEEEENS7_6detail27Sm100ImplicitGemmTileTraitsINSA_20SM90_TMA_LOAD_IM2COLENSA_14ComposedLayoutINSA_7SwizzleILi3ELi4ELi3EEENSA_18smem_ptr_flag_bitsILi32EEENST_INSB_IJNSC_ILi8EEENSC_ILi32EEEEEENSB_IJS19_SD_EEEEEEEvEENS11_INSA_13SM90_TMA_LOADENS13_INS14_ILi2ELi5ELi2EEES17_NST_INSB_IJS19_NSC_ILi4EEEEEENSB_IJSD_S19_EEEEEEEvEEEENS_8epilogue10collective18CollectiveEpilogueINS1O_23Sm100TmaWarpSpecializedILi4ELi2ELi16ELb1ELb0EEEJSJ_NSB_IJNST_ISG_SD_EENST_INSC_ILi16EEESD_EEEEESK_NSB_IJNSB_IJlllEEESD_SU_EEESK_S1Y_NS1O_6fusion15FusionCallbacksIS1S_NS1Z_17LinearCombinationISK_fSK_fLNS_15FloatRoundStyleE2EEESJ_S1W_JEEENSA_5SM1004TMEM4LOAD26SM100_TMEM_LOAD_32dp32b16xES12_NS13_INS14_ILi2ELi4ELi3EEES17_NST_INSB_IJS18_S1U_EEENSB_IJS1U_SD_EEEEEEENSA_39AutoVectorizingCopyWithAssumedAlignmentILi128EEENSA_21SM90_TMA_STORE_IM2COLES2D_S2F_S2F_EEEvvEEEEvNT_6ParamsE) ;  /* 0xffffff2802c87950 */ /* 0x000fea0003c3ffff */
.L_x_165:
[----:B------:R-:W-:-:S00]  /*d4e0*/  BRA `(.L_x_165) ;  /* 0xfffffffc00fc7947 */ /* 0x000fc0000383ffff */
[----:B------:R-:W-:-:S00]  /*d4f0*/  NOP ;  /* 0x0000000000007918 */ /* 0x000fc00000000000 */
        /* <DEDUP_REMOVED lines=8> */
.L_x_166:


//--------------------- .nv.global.init           --------------------------
	.section	.nv.global.init,"aw",@progbits
.nv.global.init:
	.type		$str$29,@object
	.size		$str$29,($str$30 - $str$29)
$str$29:
        /*0000*/ 	.byte	0x28, 0x61, 0x64, 0x64, 0x72, 0x65, 0x73, 0x73, 0x20, 0x26, 0x20, 0x6d, 0x61, 0x73, 0x6b, 0x29
        /*0010*/ 	.byte	0x20, 0x3d, 0x3d, 0x20, 0x30, 0x00
	.type		$str$30,@object
	.size		$str$30,($str$28 - $str$30)
$str$30:
        /*0016*/ 	.byte	0x2f, 0x74, 0x6d, 0x70, 0x2f, 0x63, 0x75, 0x74, 0x6c, 0x61, 0x73, 0x73, 0x5f, 0x73, 0x77, 0x65
        /*0026*/ 	.byte	0x65, 0x70, 0x5f, 0x73, 0x72, 0x63, 0x2f, 0x69, 0x6e, 0x63, 0x6c, 0x75, 0x64, 0x65, 0x2f, 0x63
        /*0036*/ 	.byte	0x75, 0x74, 0x65, 0x2f, 0x70, 0x6f, 0x69, 0x6e, 0x74, 0x65, 0x72, 0x5f, 0x66, 0x6c, 0x61, 0x67
        /*0046*/ 	.byte	0x67, 0x65, 0x64, 0x2e, 0x68, 0x70, 0x70, 0x00
	.type		$str$28,@object
	.size		$str$28,($str$27 - $str$28)
$str$28:
        /*004e*/ 	.byte	0x2f, 0x74, 0x6d, 0x70, 0x2f, 0x63, 0x75, 0x74, 0x6c, 0x61, 0x73, 0x73, 0x5f, 0x73, 0x77, 0x65
        /*005e*/ 	.byte	0x65, 0x70, 0x5f, 0x73, 0x72, 0x63, 0x2f, 0x69, 0x6e, 0x63, 0x6c, 0x75, 0x64, 0x65, 0x2f, 0x63
        /*006e*/ 	.byte	0x75, 0x74, 0x65, 0x2f, 0x61, 0x74, 0x6f, 0x6d, 0x2f, 0x63, 0x6f, 0x70, 0x79, 0x5f, 0x74, 0x72
        /*007e*/ 	.byte	0x61, 0x69, 0x74, 0x73, 0x5f, 0x73, 0x6d, 0x31, 0x30, 0x30, 0x2e, 0x68, 0x70, 0x70, 0x00
	.type		$str$27,@object
	.size		$str$27,(__unnamed_1 - $str$27)
$str$27:
        /*008d*/ 	.byte	0x28, 0x28, 0x75, 0x69, 0x6e, 0x74, 0x33, 0x32, 0x5f, 0x74, 0x28, 0x74, 0x68, 0x72, 0x65, 0x61
        /*009d*/ 	.byte	0x64, 0x49, 0x64, 0x78, 0x2e, 0x78, 0x29, 0x20, 0x2f, 0x20, 0x33, 0x32, 0x29, 0x20, 0x25, 0x20
        /*00ad*/ 	.byte	0x34, 0x29, 0x20, 0x3d, 0x3d, 0x20, 0x28, 0x28, 0x28, 0x74, 0x6d, 0x65, 0x6d, 0x5f, 0x61, 0x64
        /*00bd*/ 	.byte	0x64, 0x72, 0x20, 0x3e, 0x3e, 0x20, 0x31, 0x36, 0x29, 0x20, 0x2f, 0x20, 0x33, 0x32, 0x29, 0x20
        /*00cd*/ 	.byte	0x25, 0x20, 0x34, 0x29, 0x00
	.type		__unnamed_1,@object
	.size		__unnamed_1,(__unnamed_2 - __unnamed_1)
__unnamed_1:
        /*00d2*/ 	.byte	0x61, 0x75, 0x74, 0x6f, 0x20, 0x63, 0x75, 0x74, 0x65, 0x3a, 0x3a, 0x61, 0x73, 0x5f, 0x70, 0x6f
        /* <DEDUP_REMOVED lines=24> */
        /*0262*/ 	.byte	0x32, 0x30, 0x34, 0x38, 0x3e, 0x3e, 0x3e, 0x3e, 0x5d, 0x00
	.type		__unnamed_2,@object
	.size		__unnamed_2,(.L_2 - __unnamed_2)
__unnamed_2:
        /* <DEDUP_REMOVED lines=42> */
        /*050c*/ 	.byte	0x3e, 0x5d, 0x00
.L_2:


//--------------------- .nv.shared._ZN7cutlass13device_kernelINS_4conv6kernel13ConvUniversalINS1_16ConvProblemShapeILNS1_8OperatorE1ELi2EEENS1_10collective14CollectiveConvINS1_47MainloopSm100TmaUmmaWarpSpecializedImplicitGemmILS5_1ELi4ELi2ELi1ELi2EN4cute5tupleIJNSA_1CILi1EEESD_SD_EEEEENSB_IJNSC_ILi128EEENSC_ILi64EEENSB_IJSH_EEEEEENS_10tfloat32_tESK_NSA_8TiledMMAINSA_8MMA_AtomIJNSA_17SM100_MMA_TF32_SSISK_SK_fLi128ELi64ELNSA_4UMMA5MajorE0ELSP_1ELNSO_7ScaleInE0ELSQ_0EEEEEENSA_6LayoutISE_NSB_IJNSC_ILi0EEESU_SU_EEEEENSB_IJNSA_10UnderscoreESX_SX_EEEEENS7_6detail27Sm100ImplicitGemmTileTraitsINSA_20SM90_TMA_LOAD_IM2COLENSA_14ComposedLayoutINSA_7SwizzleILi3ELi4ELi3EEENSA_18smem_ptr_flag_bitsILi32EEENST_INSB_IJNSC_ILi8EEENSC_ILi32EEEEEENSB_IJS19_SD_EEEEEEEvEENS11_INSA_13SM90_TMA_LOADENS13_INS14_ILi2ELi5ELi2EEES17_NST_INSB_IJS19_NSC_ILi4EEEEEENSB_IJSD_S19_EEEEEEEvEEEENS_8epilogue10collective18CollectiveEpilogueINS1O_23Sm100TmaWarpSpecializedILi4ELi2ELi16ELb1ELb0EEEJSJ_NSB_IJNST_ISG_SD_EENST_INSC_ILi16EEESD_EEEEESK_NSB_IJNSB_IJlllEEESD_SU_EEESK_S1Y_NS1O_6fusion15FusionCallbacksIS1S_NS1Z_17LinearCombinationISK_fSK_fLNS_15FloatRoundStyleE2EEESJ_S1W_JEEENSA_5SM1004TMEM4LOAD26SM100_TMEM_LOAD_32dp32b16xES12_NS13_INS14_ILi2ELi4ELi3EEES17_NST_INSB_IJS18_S1U_EEENSB_IJS1U_SD_EEEEEEENSA_39AutoVectorizingCopyWithAssumedAlignmentILi128EEENSA_21SM90_TMA_STORE_IM2COLES2D_S2F_S2F_EEEvvEEEEvNT_6ParamsE --------------------------
	.section	.nv.shared._ZN7cutlass13device_kernelINS_4conv6kernel13ConvUniversalINS1_16ConvProblemShapeILNS1_8OperatorE1ELi2EEENS1_10collective14CollectiveConvINS1_47MainloopSm100TmaUmmaWarpSpecializedImplicitGemmILS5_1ELi4ELi2ELi1ELi2EN4cute5tupleIJNSA_1CILi1EEESD_SD_EEEEENSB_IJNSC_ILi128EEENSC_ILi64EEENSB_IJSH_EEEEEENS_10tfloat32_tESK_NSA_8TiledMMAINSA_8MMA_AtomIJNSA_17SM100_MMA_TF32_SSISK_SK_fLi128ELi64ELNSA_4UMMA5MajorE0ELSP_1ELNSO_7ScaleInE0ELSQ_0EEEEEENSA_6LayoutISE_NSB_IJNSC_ILi0EEESU_SU_EEEEENSB_IJNSA_10UnderscoreESX_SX_EEEEENS7_6detail27Sm100ImplicitGemmTileTraitsINSA_20SM90_TMA_LOAD_IM2COLENSA_14ComposedLayoutINSA_7SwizzleILi3ELi4ELi3EEENSA_18smem_ptr_flag_bitsILi32EEENST_INSB_IJNSC_ILi8EEENSC_ILi32EEEEEENSB_IJS19_SD_EEEEEEEvEENS11_INSA_13SM90_TMA_LOADENS13_INS14_ILi2ELi5ELi2EEES17_NST_INSB_IJS19_NSC_ILi4EEEEEENSB_IJSD_S19_EEEEEEEvEEEENS_8epilogue10collective18CollectiveEpilogueINS1O_23Sm100TmaWarpSpecializedILi4ELi2ELi16ELb1ELb0EEEJSJ_NSB_IJNST_ISG_SD_EENST_INSC_ILi16EEESD_EEEEESK_NSB_IJNSB_IJlllEEESD_SU_EEESK_S1Y_NS1O_6fusion15FusionCallbacksIS1S_NS1Z_17LinearCombinationISK_fSK_fLNS_15FloatRoundStyleE2EEESJ_S1W_JEEENSA_5SM1004TMEM4LOAD26SM100_TMEM_LOAD_32dp32b16xES12_NS13_INS14_ILi2ELi4ELi3EEES17_NST_INSB_IJS18_S1U_EEENSB_IJS1U_SD_EEEEEEENSA_39AutoVectorizingCopyWithAssumedAlignmentILi128EEENSA_21SM90_TMA_STORE_IM2COLES2D_S2F_S2F_EEEvvEEEEvNT_6ParamsE,"aw",@nobits
	.sectionflags	@""
	.align	16
	.zero		1024


//--------------------- .nv.shared.reserved.0     --------------------------
	.section	.nv.shared.reserved.0,"aw",@nobits
	.weak		__nv_reservedSMEM_offset_0_alias
	.size		__nv_reservedSMEM_offset_0_alias, 0, 64
	.other		__nv_reservedSMEM_offset_0_alias,@"STO_CUDA_RESERVED_SHARED STV_DEFAULT"
__nv_reservedSMEM_offset_0_alias:
	.zero		0
.nv.shared.reserved.0:
	.zero		64
	.weak		__nv_reservedSMEM_tcgen05_partition
	.type		__nv_reservedSMEM_tcgen05_partition,@object
	.size		__nv_reservedSMEM_tcgen05_partition,(.L_0 - __nv_reservedSMEM_tcgen05_partition)
__nv_reservedSMEM_tcgen05_partition:
	.zero		32
.L_0:


//--------------------- .nv.global                --------------------------
	.section	.nv.global,"aw",@nobits
.nv.global:
	.type		_ZN39_INTERNAL_47f7b979_4_k_cu_890dc09d_32024cute1_E,@object
	.size		_ZN39_INTERNAL_47f7b979_4_k_cu_890dc09d_32024cute1_E,(_ZN39_INTERNAL_47f7b979_4_k_cu_890dc09d_32024cuda3std3__45__cpo6cbeginE - _ZN39_INTERNAL_47f7b979_4_k_cu_890dc09d_32024cute1_E)
_ZN39_INTERNAL_47f7b979_4_k_cu_890dc09d_32024cute1_E:
	.zero		1
	.type		_ZN39_INTERNAL_47f7b979_4_k_cu_890dc09d_32024cuda3std3__45__cpo6cbeginE,@object
	.size		_ZN39_INTERNAL_47f7b979_4_k_cu_890dc09d_32024cuda3std3__45__cpo6cbeginE,(_ZN39_INTERNAL_47f7b979_4_k_cu_890dc09d_32024cuda3std3__48in_placeE - _ZN39_INTERNAL_47f7b979_4_k_cu_890dc09d_32024cuda3std3__45__cpo6cbeginE)
_ZN39_INTERNAL_47f7b979_4_k_cu_890dc09d_32024cuda3std3__45__cpo6cbeginE:
	.zero		1
	.type		_ZN39_INTERNAL_47f7b979_4_k_cu_890dc09d_32024cuda3std3__48in_placeE,@object
	.size		_ZN39_INTERNAL_47f7b979_4_k_cu_890dc09d_32024cuda3std3__48in_placeE,(_ZN39_INTERNAL_47f7b979_4_k_cu_890dc09d_32024cuda3std6ranges3__45__cpo9iter_moveE - _ZN39_INTERNAL_47f7b979_4_k_cu_890dc09d_32024cuda3std3__48in_placeE)
_ZN39_INTERNAL_47f7b979_4_k_cu_890dc09d_32024cuda3std3__48in_placeE:
	.zero		1
	.type		_ZN39_INTERNAL_47f7b979_4_k_cu_890dc09d_32024cuda3std6ranges3__45__cpo9iter_moveE,@object
	.size		_ZN39_INTERNAL_47f7b979_4_k_cu_890dc09d_32024cuda3std6ranges3__45__cpo9iter_moveE,(_ZN39_INTERNAL_47f7b979_4_k_cu_890dc09d_32024cuda3std3__45__cpo5beginE - _ZN39_INTERNAL_47f7b979_4_k_cu_890dc09d_32024cuda3std6ranges3__45__cpo9iter_moveE)
_ZN39_INTERNAL_47f7b979_4_k_cu_890dc09d_32024cuda3std6ranges3__45__cpo9iter_moveE:
	.zero		1
	.type		_ZN39_INTERNAL_47f7b979_4_k_cu_890dc09d_32024cuda3std3__45__cpo5beginE,@object
	.size		_ZN39_INTERNAL_47f7b979_4_k_cu_890dc09d_32024cuda3std3__45__cpo5beginE,(_ZN39_INTERNAL_47f7b979_4_k_cu_890dc09d_32024cuda3std3__441_GLOBAL__N__47f7b979_4_k_cu_890dc09d_32026ignoreE - _ZN39_INTERNAL_47f7b979_4_k_cu_890dc09d_32024cuda3std3__45__cpo5beginE)
_ZN39_INTERNAL_47f7b979_4_k_cu_890dc09d_32024cuda3std3__45__cpo5beginE:
	.zero		1
	.type		_ZN39_INTERNAL_47f7b979_4_k_cu_890dc09d_32024cuda3std3__441_GLOBAL__N__47f7b979_4_k_cu_890dc09d_32026ignoreE,@object
	.size		_ZN39_INTERNAL_47f7b979_4_k_cu_890dc09d_32024cuda3std3__441_GLOBAL__N__47f7b979_4_k_cu_890dc09d_32026ignoreE,(_ZN39_INTERNAL_47f7b979_4_k_cu_890dc09d_32024cute7productE - _ZN39_INTERNAL_47f7b979_4_k_cu_890dc09d_32024cuda3std3__441_GLOBAL__N__47f7b979_4_k_cu_890dc09d_32026ignoreE)
_ZN39_INTERNAL_47f7b979_4_k_cu_890dc09d_32024cuda3std3__441_GLOBAL__N__47f7b979_4_k_cu_890dc09d_32026ignoreE:
	.zero		1
	.type		_ZN39_INTERNAL_47f7b979_4_k_cu_890dc09d_32024cute7productE,@object
	.size		_ZN39_INTERNAL_47f7b979_4_k_cu_890dc09d_32024cute7productE,(_ZN39_INTERNAL_47f7b979_4_k_cu_890dc09d_32024cuda3std3__45__cpo3endE - _ZN39_INTERNAL_47f7b979_4_k_cu_890dc09d_32024cute7productE)
_ZN39_INTERNAL_47f7b979_4_k_cu_890dc09d_32024cute7productE:
	.zero		1
	.type		_ZN39_INTERNAL_47f7b979_4_k_cu_890dc09d_32024cuda3std3__45__cpo3endE,@object
	.size		_ZN39_INTERNAL_47f7b979_4_k_cu_890dc09d_32024cuda3std3__45__cpo3endE,(_ZN39_INTERNAL_47f7b979_4_k_cu_890dc09d_32024cuda3std3__419piecewise_constructE - _ZN39_INTERNAL_47f7b979_4_k_cu_890dc09d_32024cuda3std3__45__cpo3endE)
_ZN39_INTERNAL_47f7b979_4_k_cu_890dc09d_32024cuda3std3__45__cpo3endE:
	.zero		1
	.type		_ZN39_INTERNAL_47f7b979_4_k_cu_890dc09d_32024cuda3std3__419piecewise_constructE,@object
	.size		_ZN39_INTERNAL_47f7b979_4_k_cu_890dc09d_32024cuda3std3__419piecewise_constructE,(_ZN39_INTERNAL_47f7b979_4_k_cu_890dc09d_32024cuda3std3__45__cpo4cendE - _ZN39_INTERNAL_47f7b979_4_k_cu_890dc09d_32024cuda3std3__419piecewise_constructE)
_ZN39_INTERNAL_47f7b979_4_k_cu_890dc09d_32024cuda3std3__419piecewise_constructE:
	.zero		1
	.type		_ZN39_INTERNAL_47f7b979_4_k_cu_890dc09d_32024cuda3std3__45__cpo4cendE,@object
	.size		_ZN39_INTERNAL_47f7b979_4_k_cu_890dc09d_32024cuda3std3__45__cpo4cendE,(_ZN39_INTERNAL_47f7b979_4_k_cu_890dc09d_32024cuda3std6ranges3__45__cpo4swapE - _ZN39_INTERNAL_47f7b979_4_k_cu_890dc09d_32024cuda3std3__45__cpo4cendE)
_ZN39_INTERNAL_47f7b979_4_k_cu_890dc09d_32024cuda3std3__45__cpo4cendE:
	.zero		1
	.type		_ZN39_INTERNAL_47f7b979_4_k_cu_890dc09d_32024cuda3std6ranges3__45__cpo4swapE,@object
	.size		_ZN39_INTERNAL_47f7b979_4_k_cu_890dc09d_32024cuda3std6ranges3__45__cpo4swapE,(.L_10 - _ZN39_INTERNAL_47f7b979_4_k_cu_890dc09d_32024cuda3std6ranges3__45__cpo4swapE)
_ZN39_INTERNAL_47f7b979_4_k_cu_890dc09d_32024cuda3std6ranges3__45__cpo4swapE:
	.zero		1
.L_10:


//--------------------- .nv.constant0._ZN7cutlass13device_kernelINS_4conv6kernel13ConvUniversalINS1_16ConvProblemShapeILNS1_8OperatorE1ELi2EEENS1_10collective14CollectiveConvINS1_47MainloopSm100TmaUmmaWarpSpecializedImplicitGemmILS5_1ELi4ELi2ELi1ELi2EN4cute5tupleIJNSA_1CILi1EEESD_SD_EEEEENSB_IJNSC_ILi128EEENSC_ILi64EEENSB_IJSH_EEEEEENS_10tfloat32_tESK_NSA_8TiledMMAINSA_8MMA_AtomIJNSA_17SM100_MMA_TF32_SSISK_SK_fLi128ELi64ELNSA_4UMMA5MajorE0ELSP_1ELNSO_7ScaleInE0ELSQ_0EEEEEENSA_6LayoutISE_NSB_IJNSC_ILi0EEESU_SU_EEEEENSB_IJNSA_10UnderscoreESX_SX_EEEEENS7_6detail27Sm100ImplicitGemmTileTraitsINSA_20SM90_TMA_LOAD_IM2COLENSA_14ComposedLayoutINSA_7SwizzleILi3ELi4ELi3EEENSA_18smem_ptr_flag_bitsILi32EEENST_INSB_IJNSC_ILi8EEENSC_ILi32EEEEEENSB_IJS19_SD_EEEEEEEvEENS11_INSA_13SM90_TMA_LOADENS13_INS14_ILi2ELi5ELi2EEES17_NST_INSB_IJS19_NSC_ILi4EEEEEENSB_IJSD_S19_EEEEEEEvEEEENS_8epilogue10collective18CollectiveEpilogueINS1O_23Sm100TmaWarpSpecializedILi4ELi2ELi16ELb1ELb0EEEJSJ_NSB_IJNST_ISG_SD_EENST_INSC_ILi16EEESD_EEEEESK_NSB_IJNSB_IJlllEEESD_SU_EEESK_S1Y_NS1O_6fusion15FusionCallbacksIS1S_NS1Z_17LinearCombinationISK_fSK_fLNS_15FloatRoundStyleE2EEESJ_S1W_JEEENSA_5SM1004TMEM4LOAD26SM100_TMEM_LOAD_32dp32b16xES12_NS13_INS14_ILi2ELi4ELi3EEES17_NST_INSB_IJS18_S1U_EEENSB_IJS1U_SD_EEEEEEENSA_39AutoVectorizingCopyWithAssumedAlignmentILi128EEENSA_21SM90_TMA_STORE_IM2COLES2D_S2F_S2F_EEEvvEEEEvNT_6ParamsE --------------------------
	.section	.nv.constant0._ZN7cutlass13device_kernelINS_4conv6kernel13ConvUniversalINS1_16ConvProblemShapeILNS1_8OperatorE1ELi2EEENS1_10collective14CollectiveConvINS1_47MainloopSm100TmaUmmaWarpSpecializedImplicitGemmILS5_1ELi4ELi2ELi1ELi2EN4cute5tupleIJNSA_1CILi1EEESD_SD_EEEEENSB_IJNSC_ILi128EEENSC_ILi64EEENSB_IJSH_EEEEEENS_10tfloat32_tESK_NSA_8TiledMMAINSA_8MMA_AtomIJNSA_17SM100_MMA_TF32_SSISK_SK_fLi128ELi64ELNSA_4UMMA5MajorE0ELSP_1ELNSO_7ScaleInE0ELSQ_0EEEEEENSA_6LayoutISE_NSB_IJNSC_ILi0EEESU_SU_EEEEENSB_IJNSA_10UnderscoreESX_SX_EEEEENS7_6detail27Sm100ImplicitGemmTileTraitsINSA_20SM90_TMA_LOAD_IM2COLENSA_14ComposedLayoutINSA_7SwizzleILi3ELi4ELi3EEENSA_18smem_ptr_flag_bitsILi32EEENST_INSB_IJNSC_ILi8EEENSC_ILi32EEEEEENSB_IJS19_SD_EEEEEEEvEENS11_INSA_13SM90_TMA_LOADENS13_INS14_ILi2ELi5ELi2EEES17_NST_INSB_IJS19_NSC_ILi4EEEEEENSB_IJSD_S19_EEEEEEEvEEEENS_8epilogue10collective18CollectiveEpilogueINS1O_23Sm100TmaWarpSpecializedILi4ELi2ELi16ELb1ELb0EEEJSJ_NSB_IJNST_ISG_SD_EENST_INSC_ILi16EEESD_EEEEESK_NSB_IJNSB_IJlllEEESD_SU_EEESK_S1Y_NS1O_6fusion15FusionCallbacksIS1S_NS1Z_17LinearCombinationISK_fSK_fLNS_15FloatRoundStyleE2EEESJ_S1W_JEEENSA_5SM1004TMEM4LOAD26SM100_TMEM_LOAD_32dp32b16xES12_NS13_INS14_ILi2ELi4ELi3EEES17_NST_INSB_IJS18_S1U_EEENSB_IJS1U_SD_EEEEEEENSA_39AutoVectorizingCopyWithAssumedAlignmentILi128EEENSA_21SM90_TMA_STORE_IM2COLES2D_S2F_S2F_EEEvvEEEEvNT_6ParamsE,"a",@progbits
	.sectionflags	@""
	.align	4
.nv.constant0._ZN7cutlass13device_kernelINS_4conv6kernel13ConvUniversalINS1_16ConvProblemShapeILNS1_8OperatorE1ELi2EEENS1_10collective14CollectiveConvINS1_47MainloopSm100TmaUmmaWarpSpecializedImplicitGemmILS5_1ELi4ELi2ELi1ELi2EN4cute5tupleIJNSA_1CILi1EEESD_SD_EEEEENSB_IJNSC_ILi128EEENSC_ILi64EEENSB_IJSH_EEEEEENS_10tfloat32_tESK_NSA_8TiledMMAINSA_8MMA_AtomIJNSA_17SM100_MMA_TF32_SSISK_SK_fLi128ELi64ELNSA_4UMMA5MajorE0ELSP_1ELNSO_7ScaleInE0ELSQ_0EEEEEENSA_6LayoutISE_NSB_IJNSC_ILi0EEESU_SU_EEEEENSB_IJNSA_10UnderscoreESX_SX_EEEEENS7_6detail27Sm100ImplicitGemmTileTraitsINSA_20SM90_TMA_LOAD_IM2COLENSA_14ComposedLayoutINSA_7SwizzleILi3ELi4ELi3EEENSA_18smem_ptr_flag_bitsILi32EEENST_INSB_IJNSC_ILi8EEENSC_ILi32EEEEEENSB_IJS19_SD_EEEEEEEvEENS11_INSA_13SM90_TMA_LOADENS13_INS14_ILi2ELi5ELi2EEES17_NST_INSB_IJS19_NSC_ILi4EEEEEENSB_IJSD_S19_EEEEEEEvEEEENS_8epilogue10collective18CollectiveEpilogueINS1O_23Sm100TmaWarpSpecializedILi4ELi2ELi16ELb1ELb0EEEJSJ_NSB_IJNST_ISG_SD_EENST_INSC_ILi16EEESD_EEEEESK_NSB_IJNSB_IJlllEEESD_SU_EEESK_S1Y_NS1O_6fusion15FusionCallbacksIS1S_NS1Z_17LinearCombinationISK_fSK_fLNS_15FloatRoundStyleE2EEESJ_S1W_JEEENSA_5SM1004TMEM4LOAD26SM100_TMEM_LOAD_32dp32b16xES12_NS13_INS14_ILi2ELi4ELi3EEES17_NST_INSB_IJS18_S1U_EEENSB_IJS1U_SD_EEEEEEENSA_39AutoVectorizingCopyWithAssumedAlignmentILi128EEENSA_21SM90_TMA_STORE_IM2COLES2D_S2F_S2F_EEEvvEEEEvNT_6ParamsE:
	.zero		2944


//--------------------- SYMBOLS --------------------------

	.type		.nv.reservedSmem.offset0,@object
	.size		.nv.reservedSmem.offset0,0x4
	.type		.nv.reservedSmem.cap,@object
	.size		.nv.reservedSmem.cap,0x4
	.type		__assertfail,@function
